//
// Generated by NVIDIA NVVM Compiler
//
// Compiler Build ID: CL-36424714
// Cuda compilation tools, release 13.0, V13.0.88
// Based on NVVM 20.0.0
//

.version 9.0
.target sm_100
.address_size 64

	// .globl	_Z17render_kernel_optP6float3Phiiiiiiji
.const .align 4 .b8 d_camera[56];

.visible .entry _Z17render_kernel_optP6float3Phiiiiiiji(
	.param .u64 .ptr .align 1 _Z17render_kernel_optP6float3Phiiiiiiji_param_0,
	.param .u64 .ptr .align 1 _Z17render_kernel_optP6float3Phiiiiiiji_param_1,
	.param .u32 _Z17render_kernel_optP6float3Phiiiiiiji_param_2,
	.param .u32 _Z17render_kernel_optP6float3Phiiiiiiji_param_3,
	.param .u32 _Z17render_kernel_optP6float3Phiiiiiiji_param_4,
	.param .u32 _Z17render_kernel_optP6float3Phiiiiiiji_param_5,
	.param .u32 _Z17render_kernel_optP6float3Phiiiiiiji_param_6,
	.param .u32 _Z17render_kernel_optP6float3Phiiiiiiji_param_7,
	.param .u32 _Z17render_kernel_optP6float3Phiiiiiiji_param_8,
	.param .u32 _Z17render_kernel_optP6float3Phiiiiiiji_param_9
)
{
	.reg .pred 	%p<954>;
	.reg .b16 	%rs<265>;
	.reg .b32 	%r<605>;
	.reg .b32 	%f<4752>;
	.reg .b64 	%rd<11>;

	ld.param.u32 	%r78, [_Z17render_kernel_optP6float3Phiiiiiiji_param_2];
	ld.param.u32 	%r86, [_Z17render_kernel_optP6float3Phiiiiiiji_param_3];
	ld.param.u32 	%r80, [_Z17render_kernel_optP6float3Phiiiiiiji_param_4];
	ld.param.u32 	%r82, [_Z17render_kernel_optP6float3Phiiiiiiji_param_6];
	ld.param.u32 	%r83, [_Z17render_kernel_optP6float3Phiiiiiiji_param_7];
	ld.param.u32 	%r84, [_Z17render_kernel_optP6float3Phiiiiiiji_param_8];
	ld.param.u32 	%r85, [_Z17render_kernel_optP6float3Phiiiiiiji_param_9];
	mov.u32 	%r87, %ctaid.x;
	mov.u32 	%r88, %ntid.x;
	mov.u32 	%r89, %tid.x;
	mad.lo.s32 	%r1, %r87, %r88, %r89;
	mov.u32 	%r90, %ctaid.y;
	mov.u32 	%r91, %ntid.y;
	mov.u32 	%r92, %tid.y;
	mad.lo.s32 	%r93, %r90, %r91, %r92;
	setp.ge.s32 	%p109, %r1, %r78;
	setp.ge.s32 	%p110, %r93, %r86;
	or.pred  	%p111, %p109, %p110;
	mov.f32 	%f4746, 0f00000000;
	mov.f32 	%f4747, 0f00000000;
	mov.f32 	%f4748, 0f00000000;
	@%p111 bra 	$L__BB0_438;
	ld.param.u32 	%r570, [_Z17render_kernel_optP6float3Phiiiiiiji_param_5];
	mad.lo.s32 	%r3, %r78, %r93, %r1;
	mul.lo.s32 	%r94, %r3, 747796405;
	mul.lo.s32 	%r95, %r570, -1403630843;
	xor.b32  	%r96, %r95, %r94;
	xor.b32  	%r97, %r96, %r84;
	shr.u32 	%r98, %r97, 16;
	xor.b32  	%r99, %r98, %r97;
	mul.lo.s32 	%r100, %r99, -2048144789;
	shr.u32 	%r101, %r100, 13;
	xor.b32  	%r102, %r101, %r100;
	cvt.rn.f32.s32 	%f1, %r1;
	shl.b32 	%r103, %r102, 13;
	xor.b32  	%r104, %r103, %r102;
	shr.u32 	%r105, %r104, 17;
	xor.b32  	%r106, %r105, %r104;
	shl.b32 	%r107, %r106, 5;
	xor.b32  	%r108, %r107, %r106;
	shr.u32 	%r109, %r108, 9;
	or.b32  	%r110, %r109, 1065353216;
	mov.b32 	%f1760, %r110;
	add.f32 	%f1761, %f1760, 0fBF800000;
	add.f32 	%f1762, %f1761, %f1;
	cvt.rn.f32.s32 	%f1763, %r78;
	rcp.rn.f32 	%f2, %f1763;
	mul.f32 	%f1764, %f2, %f1762;
	cvt.rn.f32.u32 	%f3, %r93;
	shl.b32 	%r111, %r108, 13;
	xor.b32  	%r112, %r111, %r108;
	shr.u32 	%r113, %r112, 17;
	xor.b32  	%r114, %r113, %r112;
	shl.b32 	%r115, %r114, 5;
	xor.b32  	%r601, %r115, %r114;
	shr.u32 	%r116, %r601, 9;
	or.b32  	%r117, %r116, 1065353216;
	mov.b32 	%f1765, %r117;
	add.f32 	%f1766, %f1765, 0fBF800000;
	add.f32 	%f1767, %f1766, %f3;
	cvt.rn.f32.u32 	%f1768, %r86;
	rcp.rn.f32 	%f4, %f1768;
	mul.f32 	%f1769, %f4, %f1767;
	fma.rn.f32 	%f1770, %f1764, 0f40000000, 0fBF800000;
	ld.const.f32 	%f1771, [d_camera+48];
	mul.f32 	%f1772, %f1770, %f1771;
	ld.const.f32 	%f1773, [d_camera+52];
	mul.f32 	%f1774, %f1772, %f1773;
	fma.rn.f32 	%f1775, %f4, %f1767, %f1769;
	mov.f32 	%f1776, 0f3F800000;
	sub.f32 	%f1777, %f1776, %f1775;
	mul.f32 	%f1778, %f1777, %f1771;
	ld.const.f32 	%f1779, [d_camera+12];
	ld.const.f32 	%f1780, [d_camera+16];
	ld.const.f32 	%f1781, [d_camera+20];
	ld.const.f32 	%f1782, [d_camera+24];
	ld.const.f32 	%f1783, [d_camera+28];
	ld.const.f32 	%f1784, [d_camera+32];
	fma.rn.f32 	%f1785, %f1774, %f1782, %f1779;
	fma.rn.f32 	%f1786, %f1774, %f1783, %f1780;
	fma.rn.f32 	%f1787, %f1774, %f1784, %f1781;
	ld.const.f32 	%f1788, [d_camera+36];
	ld.const.f32 	%f1789, [d_camera+40];
	ld.const.f32 	%f1790, [d_camera+44];
	fma.rn.f32 	%f5, %f1778, %f1788, %f1785;
	fma.rn.f32 	%f6, %f1778, %f1789, %f1786;
	fma.rn.f32 	%f7, %f1778, %f1790, %f1787;
	setp.lt.s32 	%p112, %r80, 1;
	@%p112 bra 	$L__BB0_428;
	mov.f32 	%f1791, 0f3F8147AE;
	rsqrt.approx.f32 	%f1792, %f1791;
	mul.f32 	%f8, %f1792, 0fBECCCCCD;
	mul.f32 	%f9, %f1792, 0f3F666666;
	mul.f32 	%f10, %f1792, 0fBE4CCCCD;
	setp.lt.s32 	%p113, %r83, 1;
	mul.f32 	%f11, %f9, 0f3C23D70A;
	mul.f32 	%f12, %f10, 0f3C23D70A;
	mul.f32 	%f1793, %f10, %f10;
	fma.rn.f32 	%f1794, %f9, %f9, %f1793;
	fma.rn.f32 	%f13, %f8, %f8, %f1794;
	mul.f32 	%f14, %f10, 0f00000000;
	add.f32 	%f1795, %f9, %f14;
	fma.rn.f32 	%f15, %f8, 0f00000000, %f1795;
	abs.f32 	%f16, %f15;
	@%p113 bra 	$L__BB0_425;
	mul.f32 	%f1800, %f7, %f7;
	fma.rn.f32 	%f1801, %f6, %f6, %f1800;
	fma.rn.f32 	%f1802, %f5, %f5, %f1801;
	add.f32 	%f1803, %f1802, 0f322BCC77;
	rsqrt.approx.f32 	%f1804, %f1803;
	add.s32 	%r5, %r85, -1;
	sub.f32 	%f1805, %f14, %f9;
	fma.rn.f32 	%f17, %f8, 0f00000000, %f1805;
	abs.f32 	%f18, %f17;
	fma.rn.f32 	%f1806, %f9, 0f00000000, %f14;
	add.f32 	%f19, %f8, %f1806;
	abs.f32 	%f20, %f19;
	sub.f32 	%f21, %f1806, %f8;
	abs.f32 	%f22, %f21;
	fma.rn.f32 	%f1807, %f9, 0f00000000, %f10;
	fma.rn.f32 	%f23, %f8, 0f00000000, %f1807;
	abs.f32 	%f24, %f23;
	and.b32  	%r6, %r85, 1;
	and.b32  	%r7, %r85, 2147483646;
	mul.f32 	%f3883, %f1804, %f7;
	mul.f32 	%f3884, %f6, %f1804;
	mul.f32 	%f3885, %f5, %f1804;
	mov.b32 	%r572, 0;
	mov.f32 	%f4748, 0f00000000;
	mov.f32 	%f4747, %f4748;
	mov.f32 	%f4746, %f4748;
$L__BB0_4:
	setp.eq.s32 	%p116, %r572, 0;
	@%p116 bra 	$L__BB0_6;
	shl.b32 	%r120, %r601, 13;
	xor.b32  	%r121, %r120, %r601;
	shr.u32 	%r122, %r121, 17;
	xor.b32  	%r123, %r122, %r121;
	shl.b32 	%r124, %r123, 5;
	xor.b32  	%r125, %r124, %r123;
	shr.u32 	%r126, %r125, 9;
	or.b32  	%r127, %r126, 1065353216;
	mov.b32 	%f1808, %r127;
	add.f32 	%f1809, %f1808, 0fBF800000;
	add.f32 	%f1810, %f1809, %f1;
	mul.f32 	%f1811, %f2, %f1810;
	shl.b32 	%r128, %r125, 13;
	xor.b32  	%r129, %r128, %r125;
	shr.u32 	%r130, %r129, 17;
	xor.b32  	%r131, %r130, %r129;
	shl.b32 	%r132, %r131, 5;
	xor.b32  	%r601, %r132, %r131;
	shr.u32 	%r133, %r601, 9;
	or.b32  	%r134, %r133, 1065353216;
	mov.b32 	%f1812, %r134;
	add.f32 	%f1813, %f1812, 0fBF800000;
	add.f32 	%f1814, %f1813, %f3;
	mul.f32 	%f1815, %f4, %f1814;
	fma.rn.f32 	%f1816, %f1811, 0f40000000, 0fBF800000;
	ld.const.f32 	%f1817, [d_camera+48];
	mul.f32 	%f1818, %f1816, %f1817;
	ld.const.f32 	%f1819, [d_camera+52];
	mul.f32 	%f1820, %f1818, %f1819;
	fma.rn.f32 	%f1821, %f4, %f1814, %f1815;
	mov.f32 	%f1822, 0f3F800000;
	sub.f32 	%f1823, %f1822, %f1821;
	mul.f32 	%f1824, %f1823, %f1817;
	ld.const.f32 	%f1825, [d_camera+24];
	ld.const.f32 	%f1826, [d_camera+28];
	ld.const.f32 	%f1827, [d_camera+32];
	ld.const.f32 	%f1828, [d_camera+12];
	fma.rn.f32 	%f1829, %f1820, %f1825, %f1828;
	ld.const.f32 	%f1830, [d_camera+16];
	fma.rn.f32 	%f1831, %f1820, %f1826, %f1830;
	ld.const.f32 	%f1832, [d_camera+20];
	fma.rn.f32 	%f1833, %f1820, %f1827, %f1832;
	ld.const.f32 	%f1834, [d_camera+36];
	ld.const.f32 	%f1835, [d_camera+40];
	ld.const.f32 	%f1836, [d_camera+44];
	fma.rn.f32 	%f1837, %f1824, %f1834, %f1829;
	fma.rn.f32 	%f1838, %f1824, %f1835, %f1831;
	fma.rn.f32 	%f1839, %f1824, %f1836, %f1833;
	mul.f32 	%f1840, %f1839, %f1839;
	fma.rn.f32 	%f1841, %f1838, %f1838, %f1840;
	fma.rn.f32 	%f1842, %f1837, %f1837, %f1841;
	add.f32 	%f1843, %f1842, 0f322BCC77;
	rsqrt.approx.f32 	%f1844, %f1843;
	mul.f32 	%f3885, %f1837, %f1844;
	mul.f32 	%f3884, %f1838, %f1844;
	mul.f32 	%f3883, %f1844, %f1839;
$L__BB0_6:
	ld.const.f32 	%f57, [d_camera+4];
	ld.const.f32 	%f56, [d_camera+8];
	mov.f32 	%f4739, 0f00000000;
	mov.f32 	%f4709, 0f3F800000;
	mov.b32 	%r575, 0;
	ld.const.f32 	%f58, [d_camera];
	mov.f32 	%f59, %f3883;
	mov.f32 	%f4708, %f3884;
	mov.f32 	%f61, %f3885;
	mov.f32 	%f4710, %f4709;
	mov.f32 	%f4711, %f4709;
	mov.f32 	%f4738, %f4739;
	mov.f32 	%f4737, %f4739;
$L__BB0_7:
	.pragma "nounroll";
	setp.eq.s32 	%p117, %r82, 0;
	mov.f32 	%f4009, 0f7149F2CA;
	@%p117 bra 	$L__BB0_34;
	setp.ne.s32 	%p118, %r82, 1;
	mov.f32 	%f3935, 0f7149F2CA;
	@%p118 bra 	$L__BB0_423;
	mul.f32 	%f1848, %f59, %f59;
	fma.rn.f32 	%f1849, %f4708, %f4708, %f1848;
	fma.rn.f32 	%f79, %f61, %f61, %f1849;
	add.f32 	%f1850, %f58, 0f3F000000;
	add.f32 	%f1851, %f57, 0fBF800000;
	add.f32 	%f1852, %f56, 0f40000000;
	mul.f32 	%f1853, %f59, %f1852;
	fma.rn.f32 	%f1854, %f1851, %f4708, %f1853;
	fma.rn.f32 	%f80, %f1850, %f61, %f1854;
	mul.f32 	%f1855, %f1852, %f1852;
	fma.rn.f32 	%f1856, %f1851, %f1851, %f1855;
	fma.rn.f32 	%f1857, %f1850, %f1850, %f1856;
	add.f32 	%f1858, %f1857, 0fBE800000;
	mul.f32 	%f1859, %f80, %f80;
	mul.f32 	%f1860, %f79, %f1858;
	sub.f32 	%f81, %f1859, %f1860;
	setp.lt.f32 	%p119, %f81, 0f00000000;
	mov.b16 	%rs194, 0;
	@%p119 bra 	$L__BB0_13;
	sqrt.rn.f32 	%f82, %f81;
	neg.f32 	%f1861, %f80;
	sub.f32 	%f1862, %f1861, %f82;
	div.rn.f32 	%f3910, %f1862, %f79;
	setp.geu.f32 	%p120, %f3910, 0f3A83126F;
	setp.leu.f32 	%p121, %f3910, 0f7149F2CA;
	and.pred  	%p122, %p120, %p121;
	@%p122 bra 	$L__BB0_12;
	sub.f32 	%f1864, %f82, %f80;
	div.rn.f32 	%f3910, %f1864, %f79;
	setp.lt.f32 	%p123, %f3910, 0f3A83126F;
	setp.gt.f32 	%p124, %f3910, 0f7149F2CA;
	or.pred  	%p125, %p123, %p124;
	@%p125 bra 	$L__BB0_13;
$L__BB0_12:
	fma.rn.f32 	%f4072, %f61, %f3910, %f58;
	fma.rn.f32 	%f4071, %f4708, %f3910, %f57;
	fma.rn.f32 	%f4070, %f59, %f3910, %f56;
	add.f32 	%f1868, %f4072, 0f3F000000;
	add.f32 	%f1869, %f4071, 0fBF800000;
	add.f32 	%f1870, %f4070, 0f40000000;
	add.f32 	%f4069, %f1868, %f1868;
	add.f32 	%f4068, %f1869, %f1869;
	add.f32 	%f4067, %f1870, %f1870;
	mov.b16 	%rs194, 1;
	mov.f32 	%f4064, 0f3F666666;
	mov.f32 	%f4063, 0f00000000;
	mov.f32 	%f4062, 0f3DCCCCCD;
	mov.f32 	%f4065, %f4064;
	mov.f32 	%f4066, %f4064;
	mov.f32 	%f3935, %f3910;
$L__BB0_13:
	add.f32 	%f1871, %f58, 0fBF000000;
	add.f32 	%f1872, %f57, 0fBF000000;
	add.f32 	%f1873, %f56, 0f3FC00000;
	mul.f32 	%f1874, %f59, %f1873;
	fma.rn.f32 	%f1875, %f1872, %f4708, %f1874;
	fma.rn.f32 	%f104, %f1871, %f61, %f1875;
	mul.f32 	%f1876, %f1873, %f1873;
	fma.rn.f32 	%f1877, %f1872, %f1872, %f1876;
	fma.rn.f32 	%f1878, %f1871, %f1871, %f1877;
	add.f32 	%f1879, %f1878, 0fBE800000;
	mul.f32 	%f1880, %f104, %f104;
	mul.f32 	%f1881, %f79, %f1879;
	sub.f32 	%f105, %f1880, %f1881;
	setp.lt.f32 	%p126, %f105, 0f00000000;
	@%p126 bra 	$L__BB0_17;
	sqrt.rn.f32 	%f106, %f105;
	neg.f32 	%f1882, %f104;
	sub.f32 	%f1883, %f1882, %f106;
	div.rn.f32 	%f3923, %f1883, %f79;
	setp.geu.f32 	%p127, %f3923, 0f3A83126F;
	setp.leu.f32 	%p128, %f3923, %f3935;
	and.pred  	%p129, %p127, %p128;
	@%p129 bra 	$L__BB0_16;
	sub.f32 	%f1884, %f106, %f104;
	div.rn.f32 	%f3923, %f1884, %f79;
	setp.lt.f32 	%p130, %f3923, 0f3A83126F;
	setp.gt.f32 	%p131, %f3923, %f3935;
	or.pred  	%p132, %p130, %p131;
	@%p132 bra 	$L__BB0_17;
$L__BB0_16:
	fma.rn.f32 	%f4072, %f61, %f3923, %f58;
	fma.rn.f32 	%f4071, %f4708, %f3923, %f57;
	fma.rn.f32 	%f4070, %f59, %f3923, %f56;
	add.f32 	%f1888, %f4072, 0fBF000000;
	add.f32 	%f1889, %f4071, 0fBF000000;
	add.f32 	%f1890, %f4070, 0f3FC00000;
	add.f32 	%f4069, %f1888, %f1888;
	add.f32 	%f4068, %f1889, %f1889;
	add.f32 	%f4067, %f1890, %f1890;
	mov.b16 	%rs194, 1;
	mov.f32 	%f4064, 0f3F666666;
	mov.f32 	%f4063, 0f3F800000;
	mov.f32 	%f4062, 0f00000000;
	mov.f32 	%f4065, %f4064;
	mov.f32 	%f4066, %f4064;
	mov.f32 	%f3935, %f3923;
$L__BB0_17:
	mul.f32 	%f128, %f59, 0f00000000;
	add.f32 	%f1891, %f4708, %f128;
	fma.rn.f32 	%f129, %f61, 0f00000000, %f1891;
	abs.f32 	%f1892, %f129;
	setp.lt.f32 	%p133, %f1892, 0f358637BD;
	@%p133 bra 	$L__BB0_20;
	fma.rn.f32 	%f1893, %f56, 0f00000000, %f57;
	fma.rn.f32 	%f1894, %f58, 0f00000000, %f1893;
	add.f32 	%f1895, %f1894, 0f00000000;
	neg.f32 	%f1896, %f1895;
	div.rn.f32 	%f130, %f1896, %f129;
	setp.lt.f32 	%p134, %f130, 0f3A83126F;
	setp.gt.f32 	%p135, %f130, %f3935;
	or.pred  	%p136, %p134, %p135;
	@%p136 bra 	$L__BB0_20;
	fma.rn.f32 	%f4072, %f61, %f130, %f58;
	fma.rn.f32 	%f4071, %f4708, %f130, %f57;
	fma.rn.f32 	%f4070, %f59, %f130, %f56;
	setp.lt.f32 	%p137, %f129, 0f00000000;
	selp.f32 	%f4067, 0f00000000, 0f80000000, %p137;
	selp.f32 	%f4068, 0f3F800000, 0fBF800000, %p137;
	mov.b16 	%rs194, 1;
	mov.f32 	%f4064, 0f3F3AE148;
	mov.f32 	%f4063, 0f00000000;
	mov.f32 	%f4062, 0f3F666666;
	mov.f32 	%f4065, %f4064;
	mov.f32 	%f4066, %f4064;
	mov.f32 	%f4069, %f4067;
	mov.f32 	%f3935, %f130;
$L__BB0_20:
	sub.f32 	%f1900, %f128, %f4708;
	fma.rn.f32 	%f148, %f61, 0f00000000, %f1900;
	abs.f32 	%f1901, %f148;
	setp.lt.f32 	%p138, %f1901, 0f358637BD;
	@%p138 bra 	$L__BB0_23;
	mul.f32 	%f1902, %f56, 0f00000000;
	sub.f32 	%f1903, %f1902, %f57;
	fma.rn.f32 	%f1904, %f58, 0f00000000, %f1903;
	add.f32 	%f1905, %f1904, 0fC0A00000;
	neg.f32 	%f1906, %f1905;
	div.rn.f32 	%f149, %f1906, %f148;
	setp.lt.f32 	%p139, %f149, 0f3A83126F;
	setp.gt.f32 	%p140, %f149, %f3935;
	or.pred  	%p141, %p139, %p140;
	@%p141 bra 	$L__BB0_23;
	fma.rn.f32 	%f4072, %f61, %f149, %f58;
	fma.rn.f32 	%f4071, %f4708, %f149, %f57;
	fma.rn.f32 	%f4070, %f59, %f149, %f56;
	setp.lt.f32 	%p142, %f148, 0f00000000;
	selp.f32 	%f4067, 0f00000000, 0f80000000, %p142;
	selp.f32 	%f4068, 0fBF800000, 0f3F800000, %p142;
	mov.b16 	%rs194, 1;
	mov.f32 	%f4064, 0f3F3AE148;
	mov.f32 	%f4063, 0f00000000;
	mov.f32 	%f4062, 0f3F666666;
	mov.f32 	%f4065, %f4064;
	mov.f32 	%f4066, %f4064;
	mov.f32 	%f4069, %f4067;
	mov.f32 	%f3935, %f149;
$L__BB0_23:
	fma.rn.f32 	%f167, %f4708, 0f00000000, %f128;
	add.f32 	%f168, %f61, %f167;
	abs.f32 	%f1910, %f168;
	setp.lt.f32 	%p143, %f1910, 0f358637BD;
	@%p143 bra 	$L__BB0_26;
	mul.f32 	%f1911, %f56, 0f00000000;
	fma.rn.f32 	%f1912, %f57, 0f00000000, %f1911;
	add.f32 	%f1913, %f58, %f1912;
	add.f32 	%f1914, %f1913, 0f40200000;
	neg.f32 	%f1915, %f1914;
	div.rn.f32 	%f169, %f1915, %f168;
	setp.lt.f32 	%p144, %f169, 0f3A83126F;
	setp.gt.f32 	%p145, %f169, %f3935;
	or.pred  	%p146, %p144, %p145;
	@%p146 bra 	$L__BB0_26;
	fma.rn.f32 	%f4072, %f61, %f169, %f58;
	fma.rn.f32 	%f4071, %f4708, %f169, %f57;
	fma.rn.f32 	%f4070, %f59, %f169, %f56;
	setp.lt.f32 	%p147, %f168, 0f00000000;
	selp.f32 	%f4069, 0f3F800000, 0fBF800000, %p147;
	selp.f32 	%f4067, 0f00000000, 0f80000000, %p147;
	mov.b16 	%rs194, 1;
	mov.f32 	%f4066, 0f3F266666;
	mov.f32 	%f4064, 0f3D4CCCCD;
	mov.f32 	%f4063, 0f00000000;
	mov.f32 	%f4062, 0f3F666666;
	mov.f32 	%f4065, %f4064;
	mov.f32 	%f4068, %f4067;
	mov.f32 	%f3935, %f169;
$L__BB0_26:
	sub.f32 	%f187, %f167, %f61;
	abs.f32 	%f1920, %f187;
	setp.lt.f32 	%p148, %f1920, 0f358637BD;
	@%p148 bra 	$L__BB0_29;
	mul.f32 	%f1921, %f56, 0f00000000;
	fma.rn.f32 	%f1922, %f57, 0f00000000, %f1921;
	sub.f32 	%f1923, %f1922, %f58;
	add.f32 	%f1924, %f1923, 0f40200000;
	neg.f32 	%f1925, %f1924;
	div.rn.f32 	%f188, %f1925, %f187;
	setp.lt.f32 	%p149, %f188, 0f3A83126F;
	setp.gt.f32 	%p150, %f188, %f3935;
	or.pred  	%p151, %p149, %p150;
	@%p151 bra 	$L__BB0_29;
	fma.rn.f32 	%f4072, %f61, %f188, %f58;
	fma.rn.f32 	%f4071, %f4708, %f188, %f57;
	fma.rn.f32 	%f4070, %f59, %f188, %f56;
	setp.lt.f32 	%p152, %f187, 0f00000000;
	selp.f32 	%f4069, 0fBF800000, 0f3F800000, %p152;
	selp.f32 	%f4067, 0f00000000, 0f80000000, %p152;
	mov.b16 	%rs194, 1;
	mov.f32 	%f4066, 0f3DF5C28F;
	mov.f32 	%f4065, 0f3EE66666;
	mov.f32 	%f4064, 0f3E19999A;
	mov.f32 	%f4063, 0f00000000;
	mov.f32 	%f4062, 0f3F666666;
	mov.f32 	%f4068, %f4067;
	mov.f32 	%f3935, %f188;
$L__BB0_29:
	fma.rn.f32 	%f1931, %f4708, 0f00000000, %f59;
	fma.rn.f32 	%f206, %f61, 0f00000000, %f1931;
	abs.f32 	%f1932, %f206;
	setp.lt.f32 	%p153, %f1932, 0f358637BD;
	@%p153 bra 	$L__BB0_32;
	fma.rn.f32 	%f1933, %f57, 0f00000000, %f56;
	fma.rn.f32 	%f1934, %f58, 0f00000000, %f1933;
	add.f32 	%f1935, %f1934, 0f40A00000;
	neg.f32 	%f1936, %f1935;
	div.rn.f32 	%f1937, %f1936, %f206;
	setp.lt.f32 	%p154, %f1937, 0f3A83126F;
	setp.gt.f32 	%p155, %f1937, %f3935;
	or.pred  	%p156, %p154, %p155;
	@%p156 bra 	$L__BB0_32;
	fma.rn.f32 	%f4072, %f61, %f1937, %f58;
	fma.rn.f32 	%f4071, %f4708, %f1937, %f57;
	fma.rn.f32 	%f4070, %f59, %f1937, %f56;
	setp.lt.f32 	%p157, %f206, 0f00000000;
	selp.f32 	%f4068, 0f00000000, 0f80000000, %p157;
	selp.f32 	%f4067, 0f3F800000, 0fBF800000, %p157;
	mov.b16 	%rs194, 1;
	mov.f32 	%f4064, 0f3F3AE148;
	mov.f32 	%f4063, 0f00000000;
	mov.f32 	%f4062, 0f3F666666;
	mov.f32 	%f4065, %f4064;
	mov.f32 	%f4066, %f4064;
	mov.f32 	%f4069, %f4068;
$L__BB0_32:
	and.b16  	%rs114, %rs194, 255;
	setp.eq.s16 	%p199, %rs114, 0;
	@%p199 bra 	$L__BB0_33;
	bra.uni 	$L__BB0_57;
$L__BB0_33:
	add.f32 	%f3811, %f4708, 0f3F800000;
	fma.rn.f32 	%f3812, %f3811, 0fBF000000, 0f3F800000;
	fma.rn.f32 	%f3813, %f3812, 0f3EB33333, 0f3F19999A;
	fma.rn.f32 	%f3814, %f3812, 0f3E6B851F, 0f3F400000;
	fma.rn.f32 	%f3815, %f3812, 0f3D4CCCCD, 0f3F733333;
	fma.rn.f32 	%f4737, %f4711, %f3813, %f4737;
	fma.rn.f32 	%f4738, %f4710, %f3814, %f4738;
	fma.rn.f32 	%f4739, %f4709, %f3815, %f4739;
	bra.uni 	$L__BB0_420;
$L__BB0_34:
	mul.f32 	%f1942, %f59, %f59;
	fma.rn.f32 	%f1943, %f4708, %f4708, %f1942;
	fma.rn.f32 	%f213, %f61, %f61, %f1943;
	add.f32 	%f1944, %f57, 0fBF800000;
	add.f32 	%f1945, %f56, 0f40600000;
	mul.f32 	%f1946, %f59, %f1945;
	fma.rn.f32 	%f1947, %f1944, %f4708, %f1946;
	fma.rn.f32 	%f214, %f58, %f61, %f1947;
	mul.f32 	%f1948, %f1945, %f1945;
	fma.rn.f32 	%f1949, %f1944, %f1944, %f1948;
	fma.rn.f32 	%f1950, %f58, %f58, %f1949;
	add.f32 	%f1951, %f1950, 0fBF800000;
	mul.f32 	%f1952, %f214, %f214;
	mul.f32 	%f1953, %f213, %f1951;
	sub.f32 	%f215, %f1952, %f1953;
	setp.lt.f32 	%p158, %f215, 0f00000000;
	mov.b16 	%rs194, 0;
	@%p158 bra 	$L__BB0_38;
	sqrt.rn.f32 	%f216, %f215;
	neg.f32 	%f1954, %f214;
	sub.f32 	%f1955, %f1954, %f216;
	div.rn.f32 	%f3984, %f1955, %f213;
	setp.geu.f32 	%p159, %f3984, 0f3A83126F;
	setp.leu.f32 	%p160, %f3984, 0f7149F2CA;
	and.pred  	%p161, %p159, %p160;
	@%p161 bra 	$L__BB0_37;
	sub.f32 	%f1957, %f216, %f214;
	div.rn.f32 	%f3984, %f1957, %f213;
	setp.lt.f32 	%p162, %f3984, 0f3A83126F;
	setp.gt.f32 	%p163, %f3984, 0f7149F2CA;
	or.pred  	%p164, %p162, %p163;
	@%p164 bra 	$L__BB0_38;
$L__BB0_37:
	fma.rn.f32 	%f4069, %f61, %f3984, %f58;
	fma.rn.f32 	%f4071, %f4708, %f3984, %f57;
	fma.rn.f32 	%f4070, %f59, %f3984, %f56;
	add.f32 	%f4068, %f4071, 0fBF800000;
	add.f32 	%f4067, %f4070, 0f40600000;
	mov.b16 	%rs194, 1;
	mov.f32 	%f4065, 0f3E99999A;
	mov.f32 	%f4064, 0f3E4CCCCD;
	mov.f32 	%f4063, 0f00000000;
	mov.f32 	%f4062, 0f3F4CCCCD;
	mov.f32 	%f4066, %f4062;
	mov.f32 	%f4072, %f4069;
	mov.f32 	%f4009, %f3984;
$L__BB0_38:
	add.f32 	%f1962, %f58, 0f3FE66666;
	add.f32 	%f1963, %f57, 0fBF666666;
	add.f32 	%f1964, %f56, 0f4019999A;
	mul.f32 	%f1965, %f59, %f1964;
	fma.rn.f32 	%f1966, %f1963, %f4708, %f1965;
	fma.rn.f32 	%f237, %f1962, %f61, %f1966;
	mul.f32 	%f1967, %f1964, %f1964;
	fma.rn.f32 	%f1968, %f1963, %f1963, %f1967;
	fma.rn.f32 	%f1969, %f1962, %f1962, %f1968;
	add.f32 	%f1970, %f1969, 0fBF4F5C28;
	mul.f32 	%f1971, %f237, %f237;
	mul.f32 	%f1972, %f213, %f1970;
	sub.f32 	%f238, %f1971, %f1972;
	setp.lt.f32 	%p165, %f238, 0f00000000;
	@%p165 bra 	$L__BB0_42;
	sqrt.rn.f32 	%f239, %f238;
	neg.f32 	%f1973, %f237;
	sub.f32 	%f1974, %f1973, %f239;
	div.rn.f32 	%f3997, %f1974, %f213;
	setp.geu.f32 	%p166, %f3997, 0f3A83126F;
	setp.leu.f32 	%p167, %f3997, %f4009;
	and.pred  	%p168, %p166, %p167;
	@%p168 bra 	$L__BB0_41;
	sub.f32 	%f1975, %f239, %f237;
	div.rn.f32 	%f3997, %f1975, %f213;
	setp.lt.f32 	%p169, %f3997, 0f3A83126F;
	setp.gt.f32 	%p170, %f3997, %f4009;
	or.pred  	%p171, %p169, %p170;
	@%p171 bra 	$L__BB0_42;
$L__BB0_41:
	fma.rn.f32 	%f4072, %f61, %f3997, %f58;
	fma.rn.f32 	%f4071, %f4708, %f3997, %f57;
	fma.rn.f32 	%f4070, %f59, %f3997, %f56;
	add.f32 	%f1981, %f4072, 0f3FE66666;
	add.f32 	%f1982, %f4071, 0fBF666666;
	add.f32 	%f1983, %f4070, 0f4019999A;
	mul.f32 	%f4069, %f1981, 0f3F8E38E4;
	mul.f32 	%f4068, %f1982, 0f3F8E38E4;
	mul.f32 	%f4067, %f1983, 0f3F8E38E4;
	mov.b16 	%rs194, 1;
	mov.f32 	%f4066, 0f3E4CCCCD;
	mov.f32 	%f4065, 0f3F333333;
	mov.f32 	%f4064, 0f3F666666;
	mov.f32 	%f4063, 0f00000000;
	mov.f32 	%f4062, 0f3F19999A;
	mov.f32 	%f4009, %f3997;
$L__BB0_42:
	add.f32 	%f1984, %f58, 0fBFD9999A;
	add.f32 	%f1985, %f57, 0fBF4CCCCD;
	add.f32 	%f1986, %f56, 0f40000000;
	mul.f32 	%f1987, %f59, %f1986;
	fma.rn.f32 	%f1988, %f1985, %f4708, %f1987;
	fma.rn.f32 	%f261, %f1984, %f61, %f1988;
	mul.f32 	%f1989, %f1986, %f1986;
	fma.rn.f32 	%f1990, %f1985, %f1985, %f1989;
	fma.rn.f32 	%f1991, %f1984, %f1984, %f1990;
	add.f32 	%f1992, %f1991, 0fBF23D70B;
	mul.f32 	%f1993, %f261, %f261;
	mul.f32 	%f1994, %f213, %f1992;
	sub.f32 	%f262, %f1993, %f1994;
	setp.lt.f32 	%p172, %f262, 0f00000000;
	@%p172 bra 	$L__BB0_46;
	sqrt.rn.f32 	%f263, %f262;
	neg.f32 	%f1995, %f261;
	sub.f32 	%f1996, %f1995, %f263;
	div.rn.f32 	%f4010, %f1996, %f213;
	setp.geu.f32 	%p173, %f4010, 0f3A83126F;
	setp.leu.f32 	%p174, %f4010, %f4009;
	and.pred  	%p175, %p173, %p174;
	@%p175 bra 	$L__BB0_45;
	sub.f32 	%f1997, %f263, %f261;
	div.rn.f32 	%f4010, %f1997, %f213;
	setp.lt.f32 	%p176, %f4010, 0f3A83126F;
	setp.gt.f32 	%p177, %f4010, %f4009;
	or.pred  	%p178, %p176, %p177;
	@%p178 bra 	$L__BB0_46;
$L__BB0_45:
	fma.rn.f32 	%f4072, %f61, %f4010, %f58;
	fma.rn.f32 	%f4071, %f4708, %f4010, %f57;
	fma.rn.f32 	%f4070, %f59, %f4010, %f56;
	add.f32 	%f2003, %f4072, 0fBFD9999A;
	add.f32 	%f2004, %f4071, 0fBF4CCCCD;
	add.f32 	%f2005, %f4070, 0f40000000;
	mul.f32 	%f4069, %f2003, 0f3FA00000;
	mul.f32 	%f4068, %f2004, 0f3FA00000;
	mul.f32 	%f4067, %f2005, 0f3FA00000;
	mov.b16 	%rs194, 1;
	mov.f32 	%f4066, 0f3F666666;
	mov.f32 	%f4065, 0f3F59999A;
	mov.f32 	%f4064, 0f3F333333;
	mov.f32 	%f4063, 0f3F800000;
	mov.f32 	%f4062, 0f3E19999A;
	mov.f32 	%f4009, %f4010;
$L__BB0_46:
	fma.rn.f32 	%f2006, %f59, 0f00000000, %f4708;
	fma.rn.f32 	%f285, %f61, 0f00000000, %f2006;
	abs.f32 	%f2007, %f285;
	setp.lt.f32 	%p179, %f2007, 0f358637BD;
	@%p179 bra 	$L__BB0_32;
	fma.rn.f32 	%f2008, %f56, 0f00000000, %f57;
	fma.rn.f32 	%f2009, %f58, 0f00000000, %f2008;
	add.f32 	%f2010, %f2009, 0f00000000;
	neg.f32 	%f2011, %f2010;
	div.rn.f32 	%f4061, %f2011, %f285;
	setp.lt.f32 	%p180, %f4061, 0f3A83126F;
	setp.gt.f32 	%p181, %f4061, %f4009;
	or.pred  	%p182, %p180, %p181;
	@%p182 bra 	$L__BB0_32;
	setp.lt.f32 	%p183, %f285, 0f00000000;
	selp.f32 	%f4060, 0f3F800000, 0fBF800000, %p183;
	bra.uni 	$L__BB0_56;
$L__BB0_49:
	mul.hi.u32 	%r137, %r577, -858993459;
	shr.u32 	%r138, %r137, 2;
	mul.lo.s32 	%r139, %r138, 5;
	sub.s32 	%r140, %r577, %r139;
	mul.hi.u32 	%r141, %r584, -858993459;
	shr.u32 	%r142, %r141, 3;
	mad.lo.s32 	%r143, %r142, -10, %r584;
	cvt.rn.f32.u32 	%f2016, %r143;
	add.f32 	%f300, %f2016, 0fC0900000;
	cvt.rn.f32.u32 	%f2017, %r142;
	fma.rn.f32 	%f301, %f2017, 0fBFC00000, 0fC0000000;
	cvt.rn.f32.u32 	%f2018, %r140;
	fma.rn.f32 	%f302, %f2018, 0f3DCCCCCD, 0f3E99999A;
	sub.f32 	%f2019, %f58, %f300;
	sub.f32 	%f2020, %f57, %f302;
	sub.f32 	%f2021, %f56, %f301;
	mul.f32 	%f2022, %f59, %f2021;
	fma.rn.f32 	%f2023, %f2020, %f4708, %f2022;
	fma.rn.f32 	%f303, %f2019, %f61, %f2023;
	mul.f32 	%f2024, %f2021, %f2021;
	fma.rn.f32 	%f2025, %f2020, %f2020, %f2024;
	fma.rn.f32 	%f2026, %f2019, %f2019, %f2025;
	mul.f32 	%f2027, %f302, %f302;
	sub.f32 	%f2028, %f2026, %f2027;
	mul.f32 	%f2029, %f303, %f303;
	mul.f32 	%f2030, %f1744, %f2028;
	sub.f32 	%f304, %f2029, %f2030;
	setp.lt.f32 	%p185, %f304, 0f00000000;
	@%p185 bra 	$L__BB0_53;
	sqrt.rn.f32 	%f305, %f304;
	neg.f32 	%f2031, %f303;
	sub.f32 	%f2032, %f2031, %f305;
	div.rn.f32 	%f4035, %f2032, %f1744;
	setp.geu.f32 	%p186, %f4035, 0f3A83126F;
	setp.leu.f32 	%p187, %f4035, %f4047;
	and.pred  	%p188, %p186, %p187;
	@%p188 bra 	$L__BB0_52;
	sub.f32 	%f2034, %f305, %f303;
	div.rn.f32 	%f4035, %f2034, %f1744;
	setp.lt.f32 	%p189, %f4035, 0f3A83126F;
	setp.gt.f32 	%p190, %f4035, %f4047;
	or.pred  	%p191, %p189, %p190;
	@%p191 bra 	$L__BB0_53;
$L__BB0_52:
	fma.rn.f32 	%f4072, %f61, %f4035, %f58;
	fma.rn.f32 	%f4071, %f4708, %f4035, %f57;
	fma.rn.f32 	%f4070, %f59, %f4035, %f56;
	sub.f32 	%f2037, %f4072, %f300;
	sub.f32 	%f2038, %f4071, %f302;
	sub.f32 	%f2039, %f4070, %f301;
	rcp.rn.f32 	%f2040, %f302;
	mul.f32 	%f4069, %f2040, %f2037;
	mul.f32 	%f4068, %f2040, %f2038;
	mul.f32 	%f4067, %f2040, %f2039;
	mul.hi.u32 	%r144, %r578, 613566757;
	sub.s32 	%r145, %r578, %r144;
	shr.u32 	%r146, %r145, 1;
	add.s32 	%r147, %r146, %r144;
	shr.u32 	%r148, %r147, 2;
	mul.lo.s32 	%r149, %r148, 7;
	sub.s32 	%r150, %r578, %r149;
	cvt.rn.f32.u32 	%f2041, %r150;
	mul.f32 	%f2042, %f2041, 0f3F333333;
	div.rn.f32 	%f2043, %f2042, 0f40C00000;
	add.f32 	%f4066, %f2043, 0f3E99999A;
	mul.hi.u32 	%r151, %r579, 613566757;
	sub.s32 	%r152, %r579, %r151;
	shr.u32 	%r153, %r152, 1;
	add.s32 	%r154, %r153, %r151;
	shr.u32 	%r155, %r154, 2;
	mul.lo.s32 	%r156, %r155, 7;
	sub.s32 	%r157, %r579, %r156;
	cvt.rn.f32.u32 	%f2044, %r157;
	mul.f32 	%f2045, %f2044, 0f3F333333;
	div.rn.f32 	%f2046, %f2045, 0f40C00000;
	add.f32 	%f4065, %f2046, 0f3E99999A;
	mul.hi.u32 	%r158, %r580, 613566757;
	sub.s32 	%r159, %r580, %r158;
	shr.u32 	%r160, %r159, 1;
	add.s32 	%r161, %r160, %r158;
	shr.u32 	%r162, %r161, 2;
	mul.lo.s32 	%r163, %r162, 7;
	sub.s32 	%r164, %r580, %r163;
	cvt.rn.f32.u32 	%f2047, %r164;
	mul.f32 	%f2048, %f2047, 0f3F333333;
	div.rn.f32 	%f2049, %f2048, 0f40C00000;
	add.f32 	%f4064, %f2049, 0f3E99999A;
	mul.hi.u32 	%r165, %r581, -1431655765;
	shr.u32 	%r166, %r165, 1;
	mad.lo.s32 	%r167, %r166, 3, %r582;
	setp.eq.s32 	%p192, %r167, 0;
	selp.f32 	%f4063, 0f3F800000, 0f00000000, %p192;
	mov.b16 	%rs194, 1;
	mov.f32 	%f4062, 0f3E99999A;
	mov.f32 	%f4047, %f4035;
$L__BB0_53:
	add.s32 	%r584, %r584, 1;
	add.s32 	%r583, %r583, 1;
	setp.ne.s32 	%p193, %r583, 0;
	add.s32 	%r582, %r582, -23;
	add.s32 	%r581, %r581, 23;
	add.s32 	%r580, %r580, 19;
	add.s32 	%r579, %r579, 17;
	add.s32 	%r578, %r578, 13;
	add.s32 	%r577, %r577, 7;
	@%p193 bra 	$L__BB0_49;
$L__BB0_54:
	fma.rn.f32 	%f2050, %f59, 0f00000000, %f4708;
	fma.rn.f32 	%f343, %f61, 0f00000000, %f2050;
	abs.f32 	%f2051, %f343;
	setp.lt.f32 	%p194, %f2051, 0f358637BD;
	@%p194 bra 	$L__BB0_32;
	fma.rn.f32 	%f2053, %f56, 0f00000000, %f57;
	fma.rn.f32 	%f2054, %f58, 0f00000000, %f2053;
	add.f32 	%f2055, %f2054, 0f00000000;
	neg.f32 	%f2056, %f2055;
	div.rn.f32 	%f4061, %f2056, %f343;
	setp.lt.f32 	%p195, %f4061, 0f3A83126F;
	setp.gt.f32 	%p196, %f4061, %f4047;
	or.pred  	%p197, %p195, %p196;
	mov.f32 	%f4060, 0f3F800000;
	@%p197 bra 	$L__BB0_32;
$L__BB0_56:
	fma.rn.f32 	%f4072, %f61, %f4061, %f58;
	fma.rn.f32 	%f4070, %f59, %f4061, %f56;
	fma.rn.f32 	%f4071, %f4708, %f4061, %f57;
	add.f32 	%f2060, %f4072, %f4072;
	cvt.rmi.f32.f32 	%f2061, %f2060;
	cvt.rzi.s32.f32 	%r168, %f2061;
	add.f32 	%f2062, %f4070, %f4070;
	cvt.rmi.f32.f32 	%f2063, %f2062;
	cvt.rzi.s32.f32 	%r169, %f2063;
	add.s32 	%r170, %r168, %r169;
	and.b32  	%r171, %r170, 1;
	setp.eq.b32 	%p198, %r171, 1;
	selp.f32 	%f4066, 0f3F666666, 0f3E4CCCCD, %p198;
	selp.f32 	%f4065, 0f3F666666, 0f3E800000, %p198;
	selp.f32 	%f4064, 0f3F666666, 0f3E99999A, %p198;
	mov.f32 	%f4062, 0f3F666666;
	mov.f32 	%f4069, 0f00000000;
	mov.f32 	%f4068, %f4060;
	mov.f32 	%f4067, %f4069;
	mov.f32 	%f4063, %f4069;
$L__BB0_57:
	fma.rn.f32 	%f375, %f8, 0f3C23D70A, %f4072;
	add.f32 	%f376, %f11, %f4071;
	add.f32 	%f377, %f12, %f4070;
	@%p117 bra 	$L__BB0_76;
	setp.ne.s32 	%p201, %r82, 1;
	@%p201 bra 	$L__BB0_99;
	add.f32 	%f2064, %f375, 0f3F000000;
	add.f32 	%f2065, %f376, 0fBF800000;
	add.f32 	%f2066, %f377, 0f40000000;
	mul.f32 	%f2067, %f10, %f2066;
	fma.rn.f32 	%f2068, %f2065, %f9, %f2067;
	fma.rn.f32 	%f378, %f2064, %f8, %f2068;
	mul.f32 	%f2069, %f2066, %f2066;
	fma.rn.f32 	%f2070, %f2065, %f2065, %f2069;
	fma.rn.f32 	%f2071, %f2064, %f2064, %f2070;
	add.f32 	%f2072, %f2071, 0fBE800000;
	mul.f32 	%f2073, %f378, %f378;
	mul.f32 	%f2074, %f13, %f2072;
	sub.f32 	%f379, %f2073, %f2074;
	setp.lt.f32 	%p203, %f379, 0f00000000;
	mov.pred 	%p902, -1;
	mov.f32 	%f4084, %f4707;
	@%p203 bra 	$L__BB0_62;
	sqrt.rn.f32 	%f380, %f379;
	neg.f32 	%f2075, %f378;
	sub.f32 	%f2076, %f2075, %f380;
	div.rn.f32 	%f4084, %f2076, %f13;
	setp.geu.f32 	%p205, %f4084, 0f3A83126F;
	setp.leu.f32 	%p206, %f4084, 0f7149F2CA;
	mov.pred 	%p902, 0;
	and.pred  	%p207, %p205, %p206;
	@%p207 bra 	$L__BB0_62;
	sub.f32 	%f2077, %f380, %f378;
	div.rn.f32 	%f2078, %f2077, %f13;
	setp.lt.f32 	%p208, %f2078, 0f3A83126F;
	setp.gt.f32 	%p209, %f2078, 0f7149F2CA;
	or.pred  	%p902, %p208, %p209;
	selp.f32 	%f4084, %f4707, %f2078, %p902;
$L__BB0_62:
	selp.f32 	%f384, 0f7149F2CA, %f4084, %p902;
	add.f32 	%f2079, %f375, 0fBF000000;
	add.f32 	%f2080, %f376, 0fBF000000;
	add.f32 	%f2081, %f377, 0f3FC00000;
	mul.f32 	%f2082, %f10, %f2081;
	fma.rn.f32 	%f2083, %f2080, %f9, %f2082;
	fma.rn.f32 	%f385, %f2079, %f8, %f2083;
	mul.f32 	%f2084, %f2081, %f2081;
	fma.rn.f32 	%f2085, %f2080, %f2080, %f2084;
	fma.rn.f32 	%f2086, %f2079, %f2079, %f2085;
	add.f32 	%f2087, %f2086, 0fBE800000;
	mul.f32 	%f2088, %f385, %f385;
	mul.f32 	%f2089, %f13, %f2087;
	sub.f32 	%f386, %f2088, %f2089;
	setp.lt.f32 	%p211, %f386, 0f00000000;
	mov.pred 	%p903, -1;
	mov.f32 	%f4707, %f4084;
	@%p211 bra 	$L__BB0_65;
	sqrt.rn.f32 	%f387, %f386;
	neg.f32 	%f2090, %f385;
	sub.f32 	%f2091, %f2090, %f387;
	div.rn.f32 	%f4707, %f2091, %f13;
	setp.geu.f32 	%p213, %f4707, 0f3A83126F;
	setp.leu.f32 	%p214, %f4707, %f384;
	mov.pred 	%p903, 0;
	and.pred  	%p215, %p213, %p214;
	@%p215 bra 	$L__BB0_65;
	sub.f32 	%f2093, %f387, %f385;
	div.rn.f32 	%f2094, %f2093, %f13;
	setp.lt.f32 	%p216, %f2094, 0f3A83126F;
	setp.gt.f32 	%p217, %f2094, %f384;
	or.pred  	%p903, %p216, %p217;
	selp.f32 	%f4707, %f4084, %f2094, %p903;
$L__BB0_65:
	setp.lt.f32 	%p219, %f16, 0f358637BD;
	selp.f32 	%f391, %f384, %f4707, %p903;
	mov.pred 	%p904, -1;
	@%p219 bra 	$L__BB0_67;
	fma.rn.f32 	%f2096, %f377, 0f00000000, %f376;
	fma.rn.f32 	%f2097, %f375, 0f00000000, %f2096;
	add.f32 	%f2098, %f2097, 0f00000000;
	neg.f32 	%f2099, %f2098;
	div.rn.f32 	%f2100, %f2099, %f15;
	setp.lt.f32 	%p220, %f2100, 0f3A83126F;
	setp.gt.f32 	%p221, %f2100, %f391;
	or.pred  	%p904, %p220, %p221;
	selp.f32 	%f4707, %f4707, %f2100, %p904;
$L__BB0_67:
	setp.lt.f32 	%p223, %f18, 0f358637BD;
	selp.f32 	%f394, %f391, %f4707, %p904;
	mov.pred 	%p905, -1;
	@%p223 bra 	$L__BB0_69;
	mul.f32 	%f2102, %f377, 0f00000000;
	sub.f32 	%f2103, %f2102, %f376;
	fma.rn.f32 	%f2104, %f375, 0f00000000, %f2103;
	add.f32 	%f2105, %f2104, 0fC0A00000;
	neg.f32 	%f2106, %f2105;
	div.rn.f32 	%f2107, %f2106, %f17;
	setp.lt.f32 	%p224, %f2107, 0f3A83126F;
	setp.gt.f32 	%p225, %f2107, %f394;
	or.pred  	%p905, %p224, %p225;
	selp.f32 	%f4707, %f4707, %f2107, %p905;
$L__BB0_69:
	setp.lt.f32 	%p227, %f20, 0f358637BD;
	selp.f32 	%f397, %f394, %f4707, %p905;
	mov.pred 	%p906, -1;
	@%p227 bra 	$L__BB0_71;
	mul.f32 	%f2109, %f377, 0f00000000;
	fma.rn.f32 	%f2110, %f376, 0f00000000, %f2109;
	add.f32 	%f2111, %f375, %f2110;
	add.f32 	%f2112, %f2111, 0f40200000;
	neg.f32 	%f2113, %f2112;
	div.rn.f32 	%f2114, %f2113, %f19;
	setp.lt.f32 	%p228, %f2114, 0f3A83126F;
	setp.gt.f32 	%p229, %f2114, %f397;
	or.pred  	%p906, %p228, %p229;
	selp.f32 	%f4707, %f4707, %f2114, %p906;
$L__BB0_71:
	setp.lt.f32 	%p231, %f22, 0f358637BD;
	selp.f32 	%f400, %f397, %f4707, %p906;
	mov.pred 	%p907, -1;
	@%p231 bra 	$L__BB0_73;
	mul.f32 	%f2116, %f377, 0f00000000;
	fma.rn.f32 	%f2117, %f376, 0f00000000, %f2116;
	sub.f32 	%f2118, %f2117, %f375;
	add.f32 	%f2119, %f2118, 0f40200000;
	neg.f32 	%f2120, %f2119;
	div.rn.f32 	%f2121, %f2120, %f21;
	setp.lt.f32 	%p232, %f2121, 0f3A83126F;
	setp.gt.f32 	%p233, %f2121, %f400;
	or.pred  	%p907, %p232, %p233;
	selp.f32 	%f4707, %f4707, %f2121, %p907;
$L__BB0_73:
	setp.lt.f32 	%p234, %f24, 0f358637BD;
	and.pred  	%p235, %p907, %p906;
	and.pred  	%p236, %p235, %p905;
	and.pred  	%p237, %p236, %p904;
	and.pred  	%p238, %p237, %p903;
	and.pred  	%p239, %p238, %p902;
	not.pred 	%p908, %p239;
	selp.f32 	%f403, %f400, %f4707, %p907;
	@%p234 bra 	$L__BB0_75;
	fma.rn.f32 	%f2123, %f376, 0f00000000, %f377;
	fma.rn.f32 	%f2124, %f375, 0f00000000, %f2123;
	add.f32 	%f2125, %f2124, 0f40A00000;
	neg.f32 	%f2126, %f2125;
	div.rn.f32 	%f2127, %f2126, %f23;
	setp.geu.f32 	%p240, %f2127, 0f3A83126F;
	setp.leu.f32 	%p241, %f2127, %f403;
	and.pred  	%p242, %p240, %p241;
	selp.f32 	%f4707, %f2127, %f4707, %p242;
	or.pred  	%p908, %p242, %p908;
$L__BB0_75:
	selp.u16 	%rs208, 1, 0, %p908;
	bra.uni 	$L__BB0_102;
$L__BB0_76:
	add.f32 	%f2129, %f376, 0fBF800000;
	add.f32 	%f2130, %f377, 0f40600000;
	mul.f32 	%f2131, %f10, %f2130;
	fma.rn.f32 	%f2132, %f2129, %f9, %f2131;
	fma.rn.f32 	%f406, %f375, %f8, %f2132;
	mul.f32 	%f2133, %f2130, %f2130;
	fma.rn.f32 	%f2134, %f2129, %f2129, %f2133;
	fma.rn.f32 	%f2135, %f375, %f375, %f2134;
	add.f32 	%f2136, %f2135, 0fBF800000;
	mul.f32 	%f2137, %f406, %f406;
	mul.f32 	%f2138, %f13, %f2136;
	sub.f32 	%f407, %f2137, %f2138;
	setp.lt.f32 	%p244, %f407, 0f00000000;
	mov.pred 	%p909, -1;
	mov.f32 	%f4091, %f4707;
	@%p244 bra 	$L__BB0_79;
	sqrt.rn.f32 	%f408, %f407;
	neg.f32 	%f2139, %f406;
	sub.f32 	%f2140, %f2139, %f408;
	div.rn.f32 	%f4091, %f2140, %f13;
	setp.geu.f32 	%p246, %f4091, 0f3A83126F;
	setp.leu.f32 	%p247, %f4091, 0f7149F2CA;
	mov.pred 	%p909, 0;
	and.pred  	%p248, %p246, %p247;
	@%p248 bra 	$L__BB0_79;
	sub.f32 	%f2141, %f408, %f406;
	div.rn.f32 	%f2142, %f2141, %f13;
	setp.lt.f32 	%p249, %f2142, 0f3A83126F;
	setp.gt.f32 	%p250, %f2142, 0f7149F2CA;
	or.pred  	%p909, %p249, %p250;
	selp.f32 	%f4091, %f4707, %f2142, %p909;
$L__BB0_79:
	selp.f32 	%f412, 0f7149F2CA, %f4091, %p909;
	add.f32 	%f2143, %f375, 0f3FE66666;
	add.f32 	%f2144, %f376, 0fBF666666;
	add.f32 	%f2145, %f377, 0f4019999A;
	mul.f32 	%f2146, %f10, %f2145;
	fma.rn.f32 	%f2147, %f2144, %f9, %f2146;
	fma.rn.f32 	%f413, %f2143, %f8, %f2147;
	mul.f32 	%f2148, %f2145, %f2145;
	fma.rn.f32 	%f2149, %f2144, %f2144, %f2148;
	fma.rn.f32 	%f2150, %f2143, %f2143, %f2149;
	add.f32 	%f2151, %f2150, 0fBF4F5C28;
	mul.f32 	%f2152, %f413, %f413;
	mul.f32 	%f2153, %f13, %f2151;
	sub.f32 	%f414, %f2152, %f2153;
	setp.lt.f32 	%p252, %f414, 0f00000000;
	mov.pred 	%p910, -1;
	mov.f32 	%f4092, %f4091;
	@%p252 bra 	$L__BB0_82;
	sqrt.rn.f32 	%f415, %f414;
	neg.f32 	%f2154, %f413;
	sub.f32 	%f2155, %f2154, %f415;
	div.rn.f32 	%f4092, %f2155, %f13;
	setp.geu.f32 	%p254, %f4092, 0f3A83126F;
	setp.leu.f32 	%p255, %f4092, %f412;
	mov.pred 	%p910, 0;
	and.pred  	%p256, %p254, %p255;
	@%p256 bra 	$L__BB0_82;
	sub.f32 	%f2157, %f415, %f413;
	div.rn.f32 	%f2158, %f2157, %f13;
	setp.lt.f32 	%p257, %f2158, 0f3A83126F;
	setp.gt.f32 	%p258, %f2158, %f412;
	or.pred  	%p910, %p257, %p258;
	selp.f32 	%f4092, %f4091, %f2158, %p910;
$L__BB0_82:
	selp.f32 	%f419, %f412, %f4092, %p910;
	add.f32 	%f2160, %f375, 0fBFD9999A;
	add.f32 	%f2161, %f376, 0fBF4CCCCD;
	add.f32 	%f2162, %f377, 0f40000000;
	mul.f32 	%f2163, %f10, %f2162;
	fma.rn.f32 	%f2164, %f2161, %f9, %f2163;
	fma.rn.f32 	%f420, %f2160, %f8, %f2164;
	mul.f32 	%f2165, %f2162, %f2162;
	fma.rn.f32 	%f2166, %f2161, %f2161, %f2165;
	fma.rn.f32 	%f2167, %f2160, %f2160, %f2166;
	add.f32 	%f2168, %f2167, 0fBF23D70B;
	mul.f32 	%f2169, %f420, %f420;
	mul.f32 	%f2170, %f13, %f2168;
	sub.f32 	%f421, %f2169, %f2170;
	setp.lt.f32 	%p260, %f421, 0f00000000;
	mov.pred 	%p911, -1;
	mov.f32 	%f4707, %f4092;
	@%p260 bra 	$L__BB0_85;
	sqrt.rn.f32 	%f422, %f421;
	neg.f32 	%f2171, %f420;
	sub.f32 	%f2172, %f2171, %f422;
	div.rn.f32 	%f4707, %f2172, %f13;
	setp.geu.f32 	%p262, %f4707, 0f3A83126F;
	setp.leu.f32 	%p263, %f4707, %f419;
	mov.pred 	%p911, 0;
	and.pred  	%p264, %p262, %p263;
	@%p264 bra 	$L__BB0_85;
	sub.f32 	%f2174, %f422, %f420;
	div.rn.f32 	%f2175, %f2174, %f13;
	setp.lt.f32 	%p265, %f2175, 0f3A83126F;
	setp.gt.f32 	%p266, %f2175, %f419;
	or.pred  	%p911, %p265, %p266;
	selp.f32 	%f4707, %f4092, %f2175, %p911;
$L__BB0_85:
	setp.lt.f32 	%p267, %f16, 0f358637BD;
	and.pred  	%p268, %p911, %p910;
	and.pred  	%p269, %p268, %p909;
	not.pred 	%p270, %p269;
	selp.u16 	%rs208, 1, 0, %p270;
	selp.f32 	%f426, %f419, %f4707, %p911;
	@%p267 bra 	$L__BB0_102;
	fma.rn.f32 	%f2177, %f377, 0f00000000, %f376;
	fma.rn.f32 	%f2178, %f375, 0f00000000, %f2177;
	add.f32 	%f2179, %f2178, 0f00000000;
	neg.f32 	%f2180, %f2179;
	div.rn.f32 	%f2181, %f2180, %f15;
	setp.lt.f32 	%p271, %f2181, 0f3A83126F;
	setp.gt.f32 	%p272, %f2181, %f426;
	or.pred  	%p273, %p271, %p272;
	selp.f32 	%f4707, %f4707, %f2181, %p273;
	selp.b16 	%rs208, %rs208, 1, %p273;
	bra.uni 	$L__BB0_102;
$L__BB0_87:
	mul.hi.u32 	%r174, %r585, -858993459;
	shr.u32 	%r175, %r174, 3;
	mul.lo.s32 	%r176, %r175, 10;
	sub.s32 	%r177, %r585, %r176;
	cvt.rn.f32.u32 	%f2187, %r177;
	add.f32 	%f2188, %f2187, 0fC0900000;
	cvt.rn.f32.u32 	%f2189, %r175;
	fma.rn.f32 	%f2190, %f2189, 0fBFC00000, 0fC0000000;
	mul.lo.s32 	%r31, %r585, 7;
	mul.hi.u32 	%r178, %r31, -858993459;
	shr.u32 	%r179, %r178, 2;
	mul.lo.s32 	%r180, %r179, 5;
	sub.s32 	%r181, %r31, %r180;
	cvt.rn.f32.u32 	%f2191, %r181;
	fma.rn.f32 	%f2192, %f2191, 0f3DCCCCCD, 0f3E99999A;
	sub.f32 	%f2193, %f375, %f2188;
	sub.f32 	%f2194, %f376, %f2192;
	sub.f32 	%f2195, %f377, %f2190;
	mul.f32 	%f430, %f10, %f2195;
	fma.rn.f32 	%f2196, %f2194, %f9, %f430;
	fma.rn.f32 	%f431, %f2193, %f8, %f2196;
	mul.f32 	%f432, %f2195, %f2195;
	fma.rn.f32 	%f2197, %f2194, %f2194, %f432;
	fma.rn.f32 	%f2198, %f2193, %f2193, %f2197;
	mul.f32 	%f2199, %f2192, %f2192;
	sub.f32 	%f2200, %f2198, %f2199;
	mul.f32 	%f2201, %f431, %f431;
	mul.f32 	%f2202, %f13, %f2200;
	sub.f32 	%f433, %f2201, %f2202;
	setp.lt.f32 	%p277, %f433, 0f00000000;
	mov.pred 	%p912, -1;
	mov.f32 	%f4096, %f4707;
	@%p277 bra 	$L__BB0_90;
	sqrt.rn.f32 	%f434, %f433;
	neg.f32 	%f2203, %f431;
	sub.f32 	%f2204, %f2203, %f434;
	div.rn.f32 	%f4096, %f2204, %f13;
	setp.geu.f32 	%p279, %f4096, 0f3A83126F;
	setp.leu.f32 	%p280, %f4096, %f4742;
	mov.pred 	%p912, 0;
	and.pred  	%p281, %p279, %p280;
	@%p281 bra 	$L__BB0_90;
	sub.f32 	%f2206, %f434, %f431;
	div.rn.f32 	%f2207, %f2206, %f13;
	setp.lt.f32 	%p282, %f2207, 0f3A83126F;
	setp.gt.f32 	%p283, %f2207, %f4742;
	or.pred  	%p912, %p282, %p283;
	selp.f32 	%f4096, %f4707, %f2207, %p912;
$L__BB0_90:
	selp.f32 	%f438, %f4742, %f4096, %p912;
	add.s32 	%r182, %r585, 1;
	mul.hi.u32 	%r183, %r182, -858993459;
	shr.u32 	%r184, %r183, 3;
	mul.lo.s32 	%r185, %r184, 10;
	sub.s32 	%r186, %r182, %r185;
	cvt.rn.f32.u32 	%f2209, %r186;
	add.f32 	%f2210, %f2209, 0fC0900000;
	add.s32 	%r187, %r31, 7;
	mul.hi.u32 	%r188, %r187, -858993459;
	shr.u32 	%r189, %r188, 2;
	mul.lo.s32 	%r190, %r189, 5;
	sub.s32 	%r191, %r187, %r190;
	cvt.rn.f32.u32 	%f2211, %r191;
	fma.rn.f32 	%f2212, %f2211, 0f3DCCCCCD, 0f3E99999A;
	sub.f32 	%f2213, %f375, %f2210;
	sub.f32 	%f2214, %f376, %f2212;
	fma.rn.f32 	%f2215, %f2214, %f9, %f430;
	fma.rn.f32 	%f439, %f2213, %f8, %f2215;
	fma.rn.f32 	%f2216, %f2214, %f2214, %f432;
	fma.rn.f32 	%f2217, %f2213, %f2213, %f2216;
	mul.f32 	%f2218, %f2212, %f2212;
	sub.f32 	%f2219, %f2217, %f2218;
	mul.f32 	%f2220, %f439, %f439;
	mul.f32 	%f2221, %f13, %f2219;
	sub.f32 	%f440, %f2220, %f2221;
	setp.lt.f32 	%p285, %f440, 0f00000000;
	mov.pred 	%p913, -1;
	mov.f32 	%f4707, %f4096;
	@%p285 bra 	$L__BB0_93;
	sqrt.rn.f32 	%f441, %f440;
	neg.f32 	%f2222, %f439;
	sub.f32 	%f2223, %f2222, %f441;
	div.rn.f32 	%f4707, %f2223, %f13;
	setp.geu.f32 	%p287, %f4707, 0f3A83126F;
	setp.leu.f32 	%p288, %f4707, %f438;
	mov.pred 	%p913, 0;
	and.pred  	%p289, %p287, %p288;
	@%p289 bra 	$L__BB0_93;
	sub.f32 	%f2225, %f441, %f439;
	div.rn.f32 	%f2226, %f2225, %f13;
	setp.lt.f32 	%p290, %f2226, 0f3A83126F;
	setp.gt.f32 	%p291, %f2226, %f438;
	or.pred  	%p913, %p290, %p291;
	selp.f32 	%f4707, %f4096, %f2226, %p913;
$L__BB0_93:
	selp.b16 	%rs119, %rs208, 1, %p912;
	selp.b16 	%rs208, %rs119, 1, %p913;
	selp.f32 	%f4742, %f438, %f4707, %p913;
	add.s32 	%r585, %r585, 2;
	setp.eq.s32 	%p292, %r585, %r7;
	mov.u32 	%r603, %r7;
	@%p292 bra 	$L__BB0_94;
	bra.uni 	$L__BB0_87;
$L__BB0_94:
	setp.eq.s32 	%p293, %r6, 0;
	@%p293 bra 	$L__BB0_100;
	mul.hi.u32 	%r192, %r603, 1717986919;
	shr.u32 	%r193, %r192, 2;
	mul.lo.s32 	%r194, %r193, 10;
	sub.s32 	%r195, %r603, %r194;
	cvt.rn.f32.u32 	%f2228, %r195;
	add.f32 	%f2229, %f2228, 0fC0900000;
	cvt.rn.f32.u32 	%f2230, %r193;
	fma.rn.f32 	%f2231, %f2230, 0fBFC00000, 0fC0000000;
	mul.lo.s32 	%r196, %r603, 7;
	mul.hi.u32 	%r197, %r196, -858993459;
	shr.u32 	%r198, %r197, 2;
	mul.lo.s32 	%r199, %r198, 5;
	sub.s32 	%r200, %r196, %r199;
	cvt.rn.f32.u32 	%f2232, %r200;
	fma.rn.f32 	%f2233, %f2232, 0f3DCCCCCD, 0f3E99999A;
	sub.f32 	%f2234, %f375, %f2229;
	sub.f32 	%f2235, %f376, %f2233;
	sub.f32 	%f2236, %f377, %f2231;
	mul.f32 	%f2237, %f10, %f2236;
	fma.rn.f32 	%f2238, %f2235, %f9, %f2237;
	fma.rn.f32 	%f1737, %f2234, %f8, %f2238;
	mul.f32 	%f2239, %f2236, %f2236;
	fma.rn.f32 	%f2240, %f2235, %f2235, %f2239;
	fma.rn.f32 	%f2241, %f2234, %f2234, %f2240;
	mul.f32 	%f2242, %f2233, %f2233;
	sub.f32 	%f2243, %f2241, %f2242;
	mul.f32 	%f2244, %f1737, %f1737;
	mul.f32 	%f2245, %f13, %f2243;
	sub.f32 	%f1738, %f2244, %f2245;
	setp.lt.f32 	%p295, %f1738, 0f00000000;
	mov.pred 	%p953, -1;
	mov.f32 	%f4745, %f4707;
	@%p295 bra 	$L__BB0_98;
	sqrt.rn.f32 	%f1739, %f1738;
	neg.f32 	%f2246, %f1737;
	sub.f32 	%f2247, %f2246, %f1739;
	div.rn.f32 	%f4745, %f2247, %f13;
	setp.geu.f32 	%p297, %f4745, 0f3A83126F;
	setp.leu.f32 	%p298, %f4745, %f4742;
	mov.pred 	%p953, 0;
	and.pred  	%p299, %p297, %p298;
	@%p299 bra 	$L__BB0_98;
	sub.f32 	%f2249, %f1739, %f1737;
	div.rn.f32 	%f2250, %f2249, %f13;
	setp.lt.f32 	%p300, %f2250, 0f3A83126F;
	setp.gt.f32 	%p301, %f2250, %f4742;
	or.pred  	%p953, %p300, %p301;
	selp.f32 	%f4745, %f4707, %f2250, %p953;
$L__BB0_98:
	selp.b16 	%rs208, %rs208, 1, %p953;
	selp.f32 	%f4742, %f4742, %f4745, %p953;
	mov.f32 	%f4707, %f4745;
	bra.uni 	$L__BB0_100;
$L__BB0_99:
	setp.gt.s32 	%p274, %r85, 0;
	mov.f32 	%f4742, 0f7149F2CA;
	mov.b16 	%rs208, 0;
	@%p274 bra 	$L__BB0_421;
$L__BB0_100:
	setp.lt.f32 	%p302, %f16, 0f358637BD;
	@%p302 bra 	$L__BB0_102;
	fma.rn.f32 	%f2252, %f377, 0f00000000, %f376;
	fma.rn.f32 	%f2253, %f375, 0f00000000, %f2252;
	add.f32 	%f2254, %f2253, 0f00000000;
	neg.f32 	%f2255, %f2254;
	div.rn.f32 	%f2256, %f2255, %f15;
	setp.lt.f32 	%p303, %f2256, 0f3A83126F;
	setp.gt.f32 	%p304, %f2256, %f4742;
	or.pred  	%p305, %p303, %p304;
	selp.f32 	%f4707, %f4707, %f2256, %p305;
	selp.b16 	%rs208, %rs208, 1, %p305;
$L__BB0_102:
	and.b16  	%rs120, %rs208, 255;
	setp.eq.s16 	%p306, %rs120, 0;
	selp.f32 	%f2258, 0f3F800000, 0f00000000, %p306;
	mul.f32 	%f2259, %f10, %f4067;
	fma.rn.f32 	%f2260, %f4068, %f9, %f2259;
	fma.rn.f32 	%f2261, %f4069, %f8, %f2260;
	max.f32 	%f2262, %f2261, 0f00000000;
	mul.f32 	%f2263, %f2262, %f2258;
	mul.f32 	%f2264, %f2263, 0f40400000;
	mul.f32 	%f2265, %f2263, 0f40333333;
	mul.f32 	%f2266, %f2263, 0f40200000;
	mul.f32 	%f2267, %f4066, %f2264;
	mul.f32 	%f2268, %f4065, %f2265;
	mul.f32 	%f2269, %f4064, %f2266;
	fma.rn.f32 	%f4737, %f4711, %f2267, %f4737;
	fma.rn.f32 	%f4738, %f4710, %f2268, %f4738;
	fma.rn.f32 	%f4739, %f4709, %f2269, %f4739;
	setp.gt.f32 	%p307, %f4063, 0f3F000000;
	@%p307 bra 	$L__BB0_104;
	shl.b32 	%r201, %r601, 13;
	xor.b32  	%r202, %r201, %r601;
	shr.u32 	%r203, %r202, 17;
	xor.b32  	%r204, %r203, %r202;
	shl.b32 	%r205, %r204, 5;
	xor.b32  	%r206, %r205, %r204;
	shr.u32 	%r207, %r206, 9;
	or.b32  	%r208, %r207, 1065353216;
	mov.b32 	%f2270, %r208;
	add.f32 	%f2271, %f2270, 0fBF800000;
	fma.rn.f32 	%f2272, %f2271, 0f40000000, 0fBF800000;
	shl.b32 	%r209, %r206, 13;
	xor.b32  	%r210, %r209, %r206;
	shr.u32 	%r211, %r210, 17;
	xor.b32  	%r212, %r211, %r210;
	shl.b32 	%r213, %r212, 5;
	xor.b32  	%r601, %r213, %r212;
	shr.u32 	%r214, %r601, 9;
	or.b32  	%r215, %r214, 1065353216;
	mov.b32 	%f2273, %r215;
	add.f32 	%f2274, %f2273, 0fBF800000;
	mul.f32 	%f2275, %f2274, 0f40C90FDB;
	mul.f32 	%f2276, %f2272, %f2272;
	mov.f32 	%f2277, 0f3F800000;
	sub.f32 	%f2278, %f2277, %f2276;
	sqrt.rn.f32 	%f2279, %f2278;
	sin.approx.f32 	%f2280, %f2275;
	cos.approx.f32 	%f2281, %f2275;
	mul.f32 	%f2282, %f2279, %f2281;
	mul.f32 	%f2283, %f2279, %f2280;
	mul.f32 	%f2284, %f2272, %f4067;
	fma.rn.f32 	%f2285, %f2283, %f4068, %f2284;
	fma.rn.f32 	%f2286, %f2282, %f4069, %f2285;
	setp.lt.f32 	%p308, %f2286, 0f00000000;
	neg.f32 	%f2287, %f2282;
	neg.f32 	%f2288, %f2283;
	neg.f32 	%f2289, %f2272;
	selp.f32 	%f2290, %f2287, %f2282, %p308;
	selp.f32 	%f2291, %f2288, %f2283, %p308;
	selp.f32 	%f2292, %f2289, %f2272, %p308;
	add.f32 	%f2293, %f4069, %f2290;
	add.f32 	%f2294, %f4068, %f2291;
	add.f32 	%f2295, %f4067, %f2292;
	mul.f32 	%f2296, %f2295, %f2295;
	fma.rn.f32 	%f2297, %f2294, %f2294, %f2296;
	fma.rn.f32 	%f2298, %f2293, %f2293, %f2297;
	add.f32 	%f2299, %f2298, 0f322BCC77;
	rsqrt.approx.f32 	%f2300, %f2299;
	mul.f32 	%f4101, %f2300, %f2293;
	mul.f32 	%f4708, %f2300, %f2294;
	mul.f32 	%f4103, %f2300, %f2295;
	bra.uni 	$L__BB0_105;
$L__BB0_104:
	mul.f32 	%f2301, %f59, %f4067;
	fma.rn.f32 	%f2302, %f4708, %f4068, %f2301;
	fma.rn.f32 	%f2303, %f61, %f4069, %f2302;
	add.f32 	%f2304, %f2303, %f2303;
	mul.f32 	%f2305, %f4069, %f2304;
	mul.f32 	%f2306, %f4068, %f2304;
	mul.f32 	%f2307, %f4067, %f2304;
	sub.f32 	%f2308, %f61, %f2305;
	sub.f32 	%f2309, %f4708, %f2306;
	sub.f32 	%f2310, %f59, %f2307;
	shl.b32 	%r216, %r601, 13;
	xor.b32  	%r217, %r216, %r601;
	shr.u32 	%r218, %r217, 17;
	xor.b32  	%r219, %r218, %r217;
	shl.b32 	%r220, %r219, 5;
	xor.b32  	%r221, %r220, %r219;
	shr.u32 	%r222, %r221, 9;
	or.b32  	%r223, %r222, 1065353216;
	mov.b32 	%f2311, %r223;
	add.f32 	%f2312, %f2311, 0fBF800000;
	fma.rn.f32 	%f2313, %f2312, 0f40000000, 0fBF800000;
	shl.b32 	%r224, %r221, 13;
	xor.b32  	%r225, %r224, %r221;
	shr.u32 	%r226, %r225, 17;
	xor.b32  	%r227, %r226, %r225;
	shl.b32 	%r228, %r227, 5;
	xor.b32  	%r601, %r228, %r227;
	shr.u32 	%r229, %r601, 9;
	or.b32  	%r230, %r229, 1065353216;
	mov.b32 	%f2314, %r230;
	add.f32 	%f2315, %f2314, 0fBF800000;
	mul.f32 	%f2316, %f2315, 0f40C90FDB;
	mul.f32 	%f2317, %f2313, %f2313;
	mov.f32 	%f2318, 0f3F800000;
	sub.f32 	%f2319, %f2318, %f2317;
	sqrt.rn.f32 	%f2320, %f2319;
	sin.approx.f32 	%f2321, %f2316;
	cos.approx.f32 	%f2322, %f2316;
	mul.f32 	%f2323, %f2320, %f2322;
	mul.f32 	%f2324, %f2320, %f2321;
	fma.rn.f32 	%f2325, %f4062, %f2323, %f2308;
	fma.rn.f32 	%f2326, %f4062, %f2324, %f2309;
	fma.rn.f32 	%f2327, %f2313, %f4062, %f2310;
	mul.f32 	%f2328, %f2327, %f2327;
	fma.rn.f32 	%f2329, %f2326, %f2326, %f2328;
	fma.rn.f32 	%f2330, %f2325, %f2325, %f2329;
	add.f32 	%f2331, %f2330, 0f322BCC77;
	rsqrt.approx.f32 	%f2332, %f2331;
	mul.f32 	%f4101, %f2332, %f2325;
	mul.f32 	%f4708, %f2332, %f2326;
	mul.f32 	%f4103, %f2327, %f2332;
$L__BB0_105:
	fma.rn.f32 	%f462, %f4069, 0f3B03126F, %f4072;
	fma.rn.f32 	%f463, %f4068, 0f3B03126F, %f4071;
	fma.rn.f32 	%f464, %f4067, 0f3B03126F, %f4070;
	mul.f32 	%f4711, %f4711, %f4066;
	mul.f32 	%f4710, %f4710, %f4065;
	mul.f32 	%f4709, %f4709, %f4064;
	setp.eq.s32 	%p309, %r575, 0;
	@%p309 bra 	$L__BB0_108;
	max.f32 	%f2333, %f4710, %f4709;
	max.f32 	%f2334, %f4711, %f2333;
	min.f32 	%f468, %f2334, 0f3F733333;
	shl.b32 	%r231, %r601, 13;
	xor.b32  	%r232, %r231, %r601;
	shr.u32 	%r233, %r232, 17;
	xor.b32  	%r234, %r233, %r232;
	shl.b32 	%r235, %r234, 5;
	xor.b32  	%r601, %r235, %r234;
	shr.u32 	%r236, %r601, 9;
	or.b32  	%r237, %r236, 1065353216;
	mov.b32 	%f2335, %r237;
	add.f32 	%f2336, %f2335, 0fBF800000;
	setp.gt.f32 	%p310, %f2336, %f468;
	@%p310 bra 	$L__BB0_420;
	rcp.rn.f32 	%f2337, %f468;
	mul.f32 	%f4711, %f4711, %f2337;
	mul.f32 	%f4710, %f4710, %f2337;
	mul.f32 	%f4709, %f4709, %f2337;
$L__BB0_108:
	add.s32 	%r238, %r575, 1;
	setp.eq.s32 	%p311, %r238, %r83;
	@%p311 bra 	$L__BB0_420;
	setp.eq.s32 	%p312, %r82, 0;
	mov.f32 	%f4206, 0f7149F2CA;
	@%p312 bra 	$L__BB0_135;
	setp.ne.s32 	%p313, %r82, 1;
	mov.f32 	%f4132, 0f7149F2CA;
	@%p313 bra 	$L__BB0_150;
	mul.f32 	%f2339, %f4103, %f4103;
	fma.rn.f32 	%f2340, %f4708, %f4708, %f2339;
	fma.rn.f32 	%f475, %f4101, %f4101, %f2340;
	add.f32 	%f2341, %f462, 0f3F000000;
	add.f32 	%f2342, %f463, 0fBF800000;
	add.f32 	%f2343, %f464, 0f40000000;
	mul.f32 	%f2344, %f4103, %f2343;
	fma.rn.f32 	%f2345, %f2342, %f4708, %f2344;
	fma.rn.f32 	%f476, %f2341, %f4101, %f2345;
	mul.f32 	%f2346, %f2343, %f2343;
	fma.rn.f32 	%f2347, %f2342, %f2342, %f2346;
	fma.rn.f32 	%f2348, %f2341, %f2341, %f2347;
	add.f32 	%f2349, %f2348, 0fBE800000;
	mul.f32 	%f2350, %f476, %f476;
	mul.f32 	%f2351, %f475, %f2349;
	sub.f32 	%f477, %f2350, %f2351;
	setp.lt.f32 	%p314, %f477, 0f00000000;
	mov.b16 	%rs210, 0;
	@%p314 bra 	$L__BB0_115;
	sqrt.rn.f32 	%f478, %f477;
	neg.f32 	%f2352, %f476;
	sub.f32 	%f2353, %f2352, %f478;
	div.rn.f32 	%f4107, %f2353, %f475;
	setp.geu.f32 	%p315, %f4107, 0f3A83126F;
	setp.leu.f32 	%p316, %f4107, 0f7149F2CA;
	and.pred  	%p317, %p315, %p316;
	@%p317 bra 	$L__BB0_114;
	sub.f32 	%f2355, %f478, %f476;
	div.rn.f32 	%f4107, %f2355, %f475;
	setp.lt.f32 	%p318, %f4107, 0f3A83126F;
	setp.gt.f32 	%p319, %f4107, 0f7149F2CA;
	or.pred  	%p320, %p318, %p319;
	@%p320 bra 	$L__BB0_115;
$L__BB0_114:
	fma.rn.f32 	%f4072, %f4101, %f4107, %f462;
	fma.rn.f32 	%f4071, %f4708, %f4107, %f463;
	fma.rn.f32 	%f4070, %f4103, %f4107, %f464;
	add.f32 	%f2359, %f4072, 0f3F000000;
	add.f32 	%f2360, %f4071, 0fBF800000;
	add.f32 	%f2361, %f4070, 0f40000000;
	add.f32 	%f4069, %f2359, %f2359;
	add.f32 	%f4068, %f2360, %f2360;
	add.f32 	%f4067, %f2361, %f2361;
	mov.b16 	%rs210, 1;
	mov.f32 	%f4064, 0f3F666666;
	mov.f32 	%f4063, 0f00000000;
	mov.f32 	%f4062, 0f3DCCCCCD;
	mov.f32 	%f4065, %f4064;
	mov.f32 	%f4066, %f4064;
	mov.f32 	%f4132, %f4107;
$L__BB0_115:
	add.f32 	%f2362, %f462, 0fBF000000;
	add.f32 	%f2363, %f463, 0fBF000000;
	add.f32 	%f2364, %f464, 0f3FC00000;
	mul.f32 	%f2365, %f4103, %f2364;
	fma.rn.f32 	%f2366, %f2363, %f4708, %f2365;
	fma.rn.f32 	%f500, %f2362, %f4101, %f2366;
	mul.f32 	%f2367, %f2364, %f2364;
	fma.rn.f32 	%f2368, %f2363, %f2363, %f2367;
	fma.rn.f32 	%f2369, %f2362, %f2362, %f2368;
	add.f32 	%f2370, %f2369, 0fBE800000;
	mul.f32 	%f2371, %f500, %f500;
	mul.f32 	%f2372, %f475, %f2370;
	sub.f32 	%f501, %f2371, %f2372;
	setp.lt.f32 	%p321, %f501, 0f00000000;
	@%p321 bra 	$L__BB0_119;
	sqrt.rn.f32 	%f502, %f501;
	neg.f32 	%f2373, %f500;
	sub.f32 	%f2374, %f2373, %f502;
	div.rn.f32 	%f4120, %f2374, %f475;
	setp.geu.f32 	%p322, %f4120, 0f3A83126F;
	setp.leu.f32 	%p323, %f4120, %f4132;
	and.pred  	%p324, %p322, %p323;
	@%p324 bra 	$L__BB0_118;
	sub.f32 	%f2375, %f502, %f500;
	div.rn.f32 	%f4120, %f2375, %f475;
	setp.lt.f32 	%p325, %f4120, 0f3A83126F;
	setp.gt.f32 	%p326, %f4120, %f4132;
	or.pred  	%p327, %p325, %p326;
	@%p327 bra 	$L__BB0_119;
$L__BB0_118:
	fma.rn.f32 	%f4072, %f4101, %f4120, %f462;
	fma.rn.f32 	%f4071, %f4708, %f4120, %f463;
	fma.rn.f32 	%f4070, %f4103, %f4120, %f464;
	add.f32 	%f2379, %f4072, 0fBF000000;
	add.f32 	%f2380, %f4071, 0fBF000000;
	add.f32 	%f2381, %f4070, 0f3FC00000;
	add.f32 	%f4069, %f2379, %f2379;
	add.f32 	%f4068, %f2380, %f2380;
	add.f32 	%f4067, %f2381, %f2381;
	mov.b16 	%rs210, 1;
	mov.f32 	%f4064, 0f3F666666;
	mov.f32 	%f4063, 0f3F800000;
	mov.f32 	%f4062, 0f00000000;
	mov.f32 	%f4065, %f4064;
	mov.f32 	%f4066, %f4064;
	mov.f32 	%f4132, %f4120;
$L__BB0_119:
	mul.f32 	%f524, %f4103, 0f00000000;
	add.f32 	%f2382, %f4708, %f524;
	fma.rn.f32 	%f525, %f4101, 0f00000000, %f2382;
	abs.f32 	%f2383, %f525;
	setp.lt.f32 	%p328, %f2383, 0f358637BD;
	@%p328 bra 	$L__BB0_122;
	fma.rn.f32 	%f2384, %f464, 0f00000000, %f463;
	fma.rn.f32 	%f2385, %f462, 0f00000000, %f2384;
	add.f32 	%f2386, %f2385, 0f00000000;
	neg.f32 	%f2387, %f2386;
	div.rn.f32 	%f526, %f2387, %f525;
	setp.lt.f32 	%p329, %f526, 0f3A83126F;
	setp.gt.f32 	%p330, %f526, %f4132;
	or.pred  	%p331, %p329, %p330;
	@%p331 bra 	$L__BB0_122;
	fma.rn.f32 	%f4072, %f4101, %f526, %f462;
	fma.rn.f32 	%f4071, %f4708, %f526, %f463;
	fma.rn.f32 	%f4070, %f4103, %f526, %f464;
	setp.lt.f32 	%p332, %f525, 0f00000000;
	selp.f32 	%f4067, 0f00000000, 0f80000000, %p332;
	selp.f32 	%f4068, 0f3F800000, 0fBF800000, %p332;
	mov.b16 	%rs210, 1;
	mov.f32 	%f4064, 0f3F3AE148;
	mov.f32 	%f4063, 0f00000000;
	mov.f32 	%f4062, 0f3F666666;
	mov.f32 	%f4065, %f4064;
	mov.f32 	%f4066, %f4064;
	mov.f32 	%f4069, %f4067;
	mov.f32 	%f4132, %f526;
$L__BB0_122:
	sub.f32 	%f2391, %f524, %f4708;
	fma.rn.f32 	%f544, %f4101, 0f00000000, %f2391;
	abs.f32 	%f2392, %f544;
	setp.lt.f32 	%p333, %f2392, 0f358637BD;
	@%p333 bra 	$L__BB0_125;
	mul.f32 	%f2393, %f464, 0f00000000;
	sub.f32 	%f2394, %f2393, %f463;
	fma.rn.f32 	%f2395, %f462, 0f00000000, %f2394;
	add.f32 	%f2396, %f2395, 0fC0A00000;
	neg.f32 	%f2397, %f2396;
	div.rn.f32 	%f545, %f2397, %f544;
	setp.lt.f32 	%p334, %f545, 0f3A83126F;
	setp.gt.f32 	%p335, %f545, %f4132;
	or.pred  	%p336, %p334, %p335;
	@%p336 bra 	$L__BB0_125;
	fma.rn.f32 	%f4072, %f4101, %f545, %f462;
	fma.rn.f32 	%f4071, %f4708, %f545, %f463;
	fma.rn.f32 	%f4070, %f4103, %f545, %f464;
	setp.lt.f32 	%p337, %f544, 0f00000000;
	selp.f32 	%f4067, 0f00000000, 0f80000000, %p337;
	selp.f32 	%f4068, 0fBF800000, 0f3F800000, %p337;
	mov.b16 	%rs210, 1;
	mov.f32 	%f4064, 0f3F3AE148;
	mov.f32 	%f4063, 0f00000000;
	mov.f32 	%f4062, 0f3F666666;
	mov.f32 	%f4065, %f4064;
	mov.f32 	%f4066, %f4064;
	mov.f32 	%f4069, %f4067;
	mov.f32 	%f4132, %f545;
$L__BB0_125:
	fma.rn.f32 	%f563, %f4708, 0f00000000, %f524;
	add.f32 	%f564, %f4101, %f563;
	abs.f32 	%f2401, %f564;
	setp.lt.f32 	%p338, %f2401, 0f358637BD;
	@%p338 bra 	$L__BB0_128;
	mul.f32 	%f2402, %f464, 0f00000000;
	fma.rn.f32 	%f2403, %f463, 0f00000000, %f2402;
	add.f32 	%f2404, %f462, %f2403;
	add.f32 	%f2405, %f2404, 0f40200000;
	neg.f32 	%f2406, %f2405;
	div.rn.f32 	%f565, %f2406, %f564;
	setp.lt.f32 	%p339, %f565, 0f3A83126F;
	setp.gt.f32 	%p340, %f565, %f4132;
	or.pred  	%p341, %p339, %p340;
	@%p341 bra 	$L__BB0_128;
	fma.rn.f32 	%f4072, %f4101, %f565, %f462;
	fma.rn.f32 	%f4071, %f4708, %f565, %f463;
	fma.rn.f32 	%f4070, %f4103, %f565, %f464;
	setp.lt.f32 	%p342, %f564, 0f00000000;
	selp.f32 	%f4069, 0f3F800000, 0fBF800000, %p342;
	selp.f32 	%f4067, 0f00000000, 0f80000000, %p342;
	mov.b16 	%rs210, 1;
	mov.f32 	%f4066, 0f3F266666;
	mov.f32 	%f4064, 0f3D4CCCCD;
	mov.f32 	%f4063, 0f00000000;
	mov.f32 	%f4062, 0f3F666666;
	mov.f32 	%f4065, %f4064;
	mov.f32 	%f4068, %f4067;
	mov.f32 	%f4132, %f565;
$L__BB0_128:
	sub.f32 	%f583, %f563, %f4101;
	abs.f32 	%f2411, %f583;
	setp.lt.f32 	%p343, %f2411, 0f358637BD;
	@%p343 bra 	$L__BB0_131;
	mul.f32 	%f2412, %f464, 0f00000000;
	fma.rn.f32 	%f2413, %f463, 0f00000000, %f2412;
	sub.f32 	%f2414, %f2413, %f462;
	add.f32 	%f2415, %f2414, 0f40200000;
	neg.f32 	%f2416, %f2415;
	div.rn.f32 	%f584, %f2416, %f583;
	setp.lt.f32 	%p344, %f584, 0f3A83126F;
	setp.gt.f32 	%p345, %f584, %f4132;
	or.pred  	%p346, %p344, %p345;
	@%p346 bra 	$L__BB0_131;
	fma.rn.f32 	%f4072, %f4101, %f584, %f462;
	fma.rn.f32 	%f4071, %f4708, %f584, %f463;
	fma.rn.f32 	%f4070, %f4103, %f584, %f464;
	setp.lt.f32 	%p347, %f583, 0f00000000;
	selp.f32 	%f4069, 0fBF800000, 0f3F800000, %p347;
	selp.f32 	%f4067, 0f00000000, 0f80000000, %p347;
	mov.b16 	%rs210, 1;
	mov.f32 	%f4066, 0f3DF5C28F;
	mov.f32 	%f4065, 0f3EE66666;
	mov.f32 	%f4064, 0f3E19999A;
	mov.f32 	%f4063, 0f00000000;
	mov.f32 	%f4062, 0f3F666666;
	mov.f32 	%f4068, %f4067;
	mov.f32 	%f4132, %f584;
$L__BB0_131:
	fma.rn.f32 	%f2422, %f4708, 0f00000000, %f4103;
	fma.rn.f32 	%f602, %f4101, 0f00000000, %f2422;
	abs.f32 	%f2423, %f602;
	setp.lt.f32 	%p348, %f2423, 0f358637BD;
	@%p348 bra 	$L__BB0_134;
	fma.rn.f32 	%f2424, %f463, 0f00000000, %f464;
	fma.rn.f32 	%f2425, %f462, 0f00000000, %f2424;
	add.f32 	%f2426, %f2425, 0f40A00000;
	neg.f32 	%f2427, %f2426;
	div.rn.f32 	%f2428, %f2427, %f602;
	setp.lt.f32 	%p349, %f2428, 0f3A83126F;
	setp.gt.f32 	%p350, %f2428, %f4132;
	or.pred  	%p351, %p349, %p350;
	@%p351 bra 	$L__BB0_134;
	fma.rn.f32 	%f4072, %f4101, %f2428, %f462;
	fma.rn.f32 	%f4071, %f4708, %f2428, %f463;
	fma.rn.f32 	%f4070, %f4103, %f2428, %f464;
	setp.lt.f32 	%p352, %f602, 0f00000000;
	selp.f32 	%f4068, 0f00000000, 0f80000000, %p352;
	selp.f32 	%f4067, 0f3F800000, 0fBF800000, %p352;
	mov.b16 	%rs210, 1;
	mov.f32 	%f4064, 0f3F3AE148;
	mov.f32 	%f4063, 0f00000000;
	mov.f32 	%f4062, 0f3F666666;
	mov.f32 	%f4065, %f4064;
	mov.f32 	%f4066, %f4064;
	mov.f32 	%f4069, %f4068;
$L__BB0_134:
	and.b16  	%rs138, %rs210, 255;
	setp.eq.s16 	%p394, %rs138, 0;
	@%p394 bra 	$L__BB0_33;
	bra.uni 	$L__BB0_160;
$L__BB0_135:
	mul.f32 	%f2433, %f4103, %f4103;
	fma.rn.f32 	%f2434, %f4708, %f4708, %f2433;
	fma.rn.f32 	%f609, %f4101, %f4101, %f2434;
	add.f32 	%f2435, %f463, 0fBF800000;
	add.f32 	%f2436, %f464, 0f40600000;
	mul.f32 	%f2437, %f4103, %f2436;
	fma.rn.f32 	%f2438, %f2435, %f4708, %f2437;
	fma.rn.f32 	%f610, %f462, %f4101, %f2438;
	mul.f32 	%f2439, %f2436, %f2436;
	fma.rn.f32 	%f2440, %f2435, %f2435, %f2439;
	fma.rn.f32 	%f2441, %f462, %f462, %f2440;
	add.f32 	%f2442, %f2441, 0fBF800000;
	mul.f32 	%f2443, %f610, %f610;
	mul.f32 	%f2444, %f609, %f2442;
	sub.f32 	%f611, %f2443, %f2444;
	setp.lt.f32 	%p353, %f611, 0f00000000;
	mov.b16 	%rs210, 0;
	@%p353 bra 	$L__BB0_139;
	sqrt.rn.f32 	%f612, %f611;
	neg.f32 	%f2445, %f610;
	sub.f32 	%f2446, %f2445, %f612;
	div.rn.f32 	%f4181, %f2446, %f609;
	setp.geu.f32 	%p354, %f4181, 0f3A83126F;
	setp.leu.f32 	%p355, %f4181, 0f7149F2CA;
	and.pred  	%p356, %p354, %p355;
	@%p356 bra 	$L__BB0_138;
	sub.f32 	%f2448, %f612, %f610;
	div.rn.f32 	%f4181, %f2448, %f609;
	setp.lt.f32 	%p357, %f4181, 0f3A83126F;
	setp.gt.f32 	%p358, %f4181, 0f7149F2CA;
	or.pred  	%p359, %p357, %p358;
	@%p359 bra 	$L__BB0_139;
$L__BB0_138:
	fma.rn.f32 	%f4069, %f4101, %f4181, %f462;
	fma.rn.f32 	%f4071, %f4708, %f4181, %f463;
	fma.rn.f32 	%f4070, %f4103, %f4181, %f464;
	add.f32 	%f4068, %f4071, 0fBF800000;
	add.f32 	%f4067, %f4070, 0f40600000;
	mov.b16 	%rs210, 1;
	mov.f32 	%f4065, 0f3E99999A;
	mov.f32 	%f4064, 0f3E4CCCCD;
	mov.f32 	%f4063, 0f00000000;
	mov.f32 	%f4062, 0f3F4CCCCD;
	mov.f32 	%f4066, %f4062;
	mov.f32 	%f4072, %f4069;
	mov.f32 	%f4206, %f4181;
$L__BB0_139:
	add.f32 	%f2453, %f462, 0f3FE66666;
	add.f32 	%f2454, %f463, 0fBF666666;
	add.f32 	%f2455, %f464, 0f4019999A;
	mul.f32 	%f2456, %f4103, %f2455;
	fma.rn.f32 	%f2457, %f2454, %f4708, %f2456;
	fma.rn.f32 	%f633, %f2453, %f4101, %f2457;
	mul.f32 	%f2458, %f2455, %f2455;
	fma.rn.f32 	%f2459, %f2454, %f2454, %f2458;
	fma.rn.f32 	%f2460, %f2453, %f2453, %f2459;
	add.f32 	%f2461, %f2460, 0fBF4F5C28;
	mul.f32 	%f2462, %f633, %f633;
	mul.f32 	%f2463, %f609, %f2461;
	sub.f32 	%f634, %f2462, %f2463;
	setp.lt.f32 	%p360, %f634, 0f00000000;
	@%p360 bra 	$L__BB0_143;
	sqrt.rn.f32 	%f635, %f634;
	neg.f32 	%f2464, %f633;
	sub.f32 	%f2465, %f2464, %f635;
	div.rn.f32 	%f4194, %f2465, %f609;
	setp.geu.f32 	%p361, %f4194, 0f3A83126F;
	setp.leu.f32 	%p362, %f4194, %f4206;
	and.pred  	%p363, %p361, %p362;
	@%p363 bra 	$L__BB0_142;
	sub.f32 	%f2466, %f635, %f633;
	div.rn.f32 	%f4194, %f2466, %f609;
	setp.lt.f32 	%p364, %f4194, 0f3A83126F;
	setp.gt.f32 	%p365, %f4194, %f4206;
	or.pred  	%p366, %p364, %p365;
	@%p366 bra 	$L__BB0_143;
$L__BB0_142:
	fma.rn.f32 	%f4072, %f4101, %f4194, %f462;
	fma.rn.f32 	%f4071, %f4708, %f4194, %f463;
	fma.rn.f32 	%f4070, %f4103, %f4194, %f464;
	add.f32 	%f2472, %f4072, 0f3FE66666;
	add.f32 	%f2473, %f4071, 0fBF666666;
	add.f32 	%f2474, %f4070, 0f4019999A;
	mul.f32 	%f4069, %f2472, 0f3F8E38E4;
	mul.f32 	%f4068, %f2473, 0f3F8E38E4;
	mul.f32 	%f4067, %f2474, 0f3F8E38E4;
	mov.b16 	%rs210, 1;
	mov.f32 	%f4066, 0f3E4CCCCD;
	mov.f32 	%f4065, 0f3F333333;
	mov.f32 	%f4064, 0f3F666666;
	mov.f32 	%f4063, 0f00000000;
	mov.f32 	%f4062, 0f3F19999A;
	mov.f32 	%f4206, %f4194;
$L__BB0_143:
	add.f32 	%f2475, %f462, 0fBFD9999A;
	add.f32 	%f2476, %f463, 0fBF4CCCCD;
	add.f32 	%f2477, %f464, 0f40000000;
	mul.f32 	%f2478, %f4103, %f2477;
	fma.rn.f32 	%f2479, %f2476, %f4708, %f2478;
	fma.rn.f32 	%f657, %f2475, %f4101, %f2479;
	mul.f32 	%f2480, %f2477, %f2477;
	fma.rn.f32 	%f2481, %f2476, %f2476, %f2480;
	fma.rn.f32 	%f2482, %f2475, %f2475, %f2481;
	add.f32 	%f2483, %f2482, 0fBF23D70B;
	mul.f32 	%f2484, %f657, %f657;
	mul.f32 	%f2485, %f609, %f2483;
	sub.f32 	%f658, %f2484, %f2485;
	setp.lt.f32 	%p367, %f658, 0f00000000;
	@%p367 bra 	$L__BB0_147;
	sqrt.rn.f32 	%f659, %f658;
	neg.f32 	%f2486, %f657;
	sub.f32 	%f2487, %f2486, %f659;
	div.rn.f32 	%f4207, %f2487, %f609;
	setp.geu.f32 	%p368, %f4207, 0f3A83126F;
	setp.leu.f32 	%p369, %f4207, %f4206;
	and.pred  	%p370, %p368, %p369;
	@%p370 bra 	$L__BB0_146;
	sub.f32 	%f2488, %f659, %f657;
	div.rn.f32 	%f4207, %f2488, %f609;
	setp.lt.f32 	%p371, %f4207, 0f3A83126F;
	setp.gt.f32 	%p372, %f4207, %f4206;
	or.pred  	%p373, %p371, %p372;
	@%p373 bra 	$L__BB0_147;
$L__BB0_146:
	fma.rn.f32 	%f4072, %f4101, %f4207, %f462;
	fma.rn.f32 	%f4071, %f4708, %f4207, %f463;
	fma.rn.f32 	%f4070, %f4103, %f4207, %f464;
	add.f32 	%f2494, %f4072, 0fBFD9999A;
	add.f32 	%f2495, %f4071, 0fBF4CCCCD;
	add.f32 	%f2496, %f4070, 0f40000000;
	mul.f32 	%f4069, %f2494, 0f3FA00000;
	mul.f32 	%f4068, %f2495, 0f3FA00000;
	mul.f32 	%f4067, %f2496, 0f3FA00000;
	mov.b16 	%rs210, 1;
	mov.f32 	%f4066, 0f3F666666;
	mov.f32 	%f4065, 0f3F59999A;
	mov.f32 	%f4064, 0f3F333333;
	mov.f32 	%f4063, 0f3F800000;
	mov.f32 	%f4062, 0f3E19999A;
	mov.f32 	%f4206, %f4207;
$L__BB0_147:
	fma.rn.f32 	%f2497, %f4103, 0f00000000, %f4708;
	fma.rn.f32 	%f681, %f4101, 0f00000000, %f2497;
	abs.f32 	%f2498, %f681;
	setp.lt.f32 	%p374, %f2498, 0f358637BD;
	@%p374 bra 	$L__BB0_134;
	fma.rn.f32 	%f2499, %f464, 0f00000000, %f463;
	fma.rn.f32 	%f2500, %f462, 0f00000000, %f2499;
	add.f32 	%f2501, %f2500, 0f00000000;
	neg.f32 	%f2502, %f2501;
	div.rn.f32 	%f4258, %f2502, %f681;
	setp.lt.f32 	%p375, %f4258, 0f3A83126F;
	setp.gt.f32 	%p376, %f4258, %f4206;
	or.pred  	%p377, %p375, %p376;
	@%p377 bra 	$L__BB0_134;
	setp.lt.f32 	%p378, %f681, 0f00000000;
	selp.f32 	%f4257, 0f3F800000, 0fBF800000, %p378;
	bra.uni 	$L__BB0_159;
$L__BB0_150:
	setp.lt.s32 	%p379, %r85, 1;
	mov.b16 	%rs210, 0;
	mov.f32 	%f4244, 0f7149F2CA;
	@%p379 bra 	$L__BB0_157;
	mul.f32 	%f2505, %f4103, %f4103;
	fma.rn.f32 	%f2506, %f4708, %f4708, %f2505;
	fma.rn.f32 	%f684, %f4101, %f4101, %f2506;
	mov.f32 	%f4244, 0f7149F2CA;
	mov.b16 	%rs210, 0;
	mov.b32 	%r588, 0;
$L__BB0_152:
	mul.hi.u32 	%r240, %r588, -858993459;
	shr.u32 	%r241, %r240, 3;
	mul.lo.s32 	%r242, %r241, 10;
	sub.s32 	%r243, %r588, %r242;
	cvt.rn.f32.u32 	%f2507, %r243;
	add.f32 	%f697, %f2507, 0fC0900000;
	cvt.rn.f32.u32 	%f2508, %r241;
	fma.rn.f32 	%f698, %f2508, 0fBFC00000, 0fC0000000;
	mul.lo.s32 	%r244, %r588, 7;
	mul.hi.u32 	%r245, %r244, -858993459;
	shr.u32 	%r246, %r245, 2;
	mul.lo.s32 	%r247, %r246, 5;
	sub.s32 	%r248, %r244, %r247;
	cvt.rn.f32.u32 	%f2509, %r248;
	fma.rn.f32 	%f699, %f2509, 0f3DCCCCCD, 0f3E99999A;
	sub.f32 	%f2510, %f462, %f697;
	sub.f32 	%f2511, %f463, %f699;
	sub.f32 	%f2512, %f464, %f698;
	mul.f32 	%f2513, %f4103, %f2512;
	fma.rn.f32 	%f2514, %f2511, %f4708, %f2513;
	fma.rn.f32 	%f700, %f2510, %f4101, %f2514;
	mul.f32 	%f2515, %f2512, %f2512;
	fma.rn.f32 	%f2516, %f2511, %f2511, %f2515;
	fma.rn.f32 	%f2517, %f2510, %f2510, %f2516;
	mul.f32 	%f2518, %f699, %f699;
	sub.f32 	%f2519, %f2517, %f2518;
	mul.f32 	%f2520, %f700, %f700;
	mul.f32 	%f2521, %f684, %f2519;
	sub.f32 	%f701, %f2520, %f2521;
	setp.lt.f32 	%p380, %f701, 0f00000000;
	@%p380 bra 	$L__BB0_156;
	sqrt.rn.f32 	%f702, %f701;
	neg.f32 	%f2522, %f700;
	sub.f32 	%f2523, %f2522, %f702;
	div.rn.f32 	%f4232, %f2523, %f684;
	setp.geu.f32 	%p381, %f4232, 0f3A83126F;
	setp.leu.f32 	%p382, %f4232, %f4244;
	and.pred  	%p383, %p381, %p382;
	@%p383 bra 	$L__BB0_155;
	sub.f32 	%f2525, %f702, %f700;
	div.rn.f32 	%f4232, %f2525, %f684;
	setp.lt.f32 	%p384, %f4232, 0f3A83126F;
	setp.gt.f32 	%p385, %f4232, %f4244;
	or.pred  	%p386, %p384, %p385;
	@%p386 bra 	$L__BB0_156;
$L__BB0_155:
	fma.rn.f32 	%f4072, %f4101, %f4232, %f462;
	fma.rn.f32 	%f4071, %f4708, %f4232, %f463;
	fma.rn.f32 	%f4070, %f4103, %f4232, %f464;
	sub.f32 	%f2528, %f4072, %f697;
	sub.f32 	%f2529, %f4071, %f699;
	sub.f32 	%f2530, %f4070, %f698;
	rcp.rn.f32 	%f2531, %f699;
	mul.f32 	%f4069, %f2531, %f2528;
	mul.f32 	%f4068, %f2531, %f2529;
	mul.f32 	%f4067, %f2531, %f2530;
	mul.lo.s32 	%r249, %r588, 13;
	mul.hi.u32 	%r250, %r249, 613566757;
	sub.s32 	%r251, %r249, %r250;
	shr.u32 	%r252, %r251, 1;
	add.s32 	%r253, %r252, %r250;
	shr.u32 	%r254, %r253, 2;
	mul.lo.s32 	%r255, %r254, 7;
	sub.s32 	%r256, %r249, %r255;
	cvt.rn.f32.u32 	%f2532, %r256;
	mul.f32 	%f2533, %f2532, 0f3F333333;
	div.rn.f32 	%f2534, %f2533, 0f40C00000;
	add.f32 	%f4066, %f2534, 0f3E99999A;
	mul.lo.s32 	%r257, %r588, 17;
	mul.hi.u32 	%r258, %r257, 613566757;
	sub.s32 	%r259, %r257, %r258;
	shr.u32 	%r260, %r259, 1;
	add.s32 	%r261, %r260, %r258;
	shr.u32 	%r262, %r261, 2;
	mul.lo.s32 	%r263, %r262, 7;
	sub.s32 	%r264, %r257, %r263;
	cvt.rn.f32.u32 	%f2535, %r264;
	mul.f32 	%f2536, %f2535, 0f3F333333;
	div.rn.f32 	%f2537, %f2536, 0f40C00000;
	add.f32 	%f4065, %f2537, 0f3E99999A;
	mul.lo.s32 	%r265, %r588, 19;
	mul.hi.u32 	%r266, %r265, 613566757;
	sub.s32 	%r267, %r265, %r266;
	shr.u32 	%r268, %r267, 1;
	add.s32 	%r269, %r268, %r266;
	shr.u32 	%r270, %r269, 2;
	mul.lo.s32 	%r271, %r270, 7;
	sub.s32 	%r272, %r265, %r271;
	cvt.rn.f32.u32 	%f2538, %r272;
	mul.f32 	%f2539, %f2538, 0f3F333333;
	div.rn.f32 	%f2540, %f2539, 0f40C00000;
	add.f32 	%f4064, %f2540, 0f3E99999A;
	mul.lo.s32 	%r273, %r588, 1431655773;
	setp.lt.u32 	%p387, %r273, 1431655766;
	selp.f32 	%f4063, 0f3F800000, 0f00000000, %p387;
	mov.b16 	%rs210, 1;
	mov.f32 	%f4062, 0f3E99999A;
	mov.f32 	%f4244, %f4232;
$L__BB0_156:
	add.s32 	%r588, %r588, 1;
	setp.ne.s32 	%p388, %r588, %r85;
	@%p388 bra 	$L__BB0_152;
$L__BB0_157:
	fma.rn.f32 	%f2541, %f4103, 0f00000000, %f4708;
	fma.rn.f32 	%f740, %f4101, 0f00000000, %f2541;
	abs.f32 	%f2542, %f740;
	setp.lt.f32 	%p389, %f2542, 0f358637BD;
	@%p389 bra 	$L__BB0_134;
	fma.rn.f32 	%f2544, %f464, 0f00000000, %f463;
	fma.rn.f32 	%f2545, %f462, 0f00000000, %f2544;
	add.f32 	%f2546, %f2545, 0f00000000;
	neg.f32 	%f2547, %f2546;
	div.rn.f32 	%f4258, %f2547, %f740;
	setp.lt.f32 	%p390, %f4258, 0f3A83126F;
	setp.gt.f32 	%p391, %f4258, %f4244;
	or.pred  	%p392, %p390, %p391;
	mov.f32 	%f4257, 0f3F800000;
	@%p392 bra 	$L__BB0_134;
$L__BB0_159:
	fma.rn.f32 	%f4072, %f4101, %f4258, %f462;
	fma.rn.f32 	%f4070, %f4103, %f4258, %f464;
	fma.rn.f32 	%f4071, %f4708, %f4258, %f463;
	add.f32 	%f2551, %f4072, %f4072;
	cvt.rmi.f32.f32 	%f2552, %f2551;
	cvt.rzi.s32.f32 	%r274, %f2552;
	add.f32 	%f2553, %f4070, %f4070;
	cvt.rmi.f32.f32 	%f2554, %f2553;
	cvt.rzi.s32.f32 	%r275, %f2554;
	add.s32 	%r276, %r274, %r275;
	and.b32  	%r277, %r276, 1;
	setp.eq.b32 	%p393, %r277, 1;
	selp.f32 	%f4066, 0f3F666666, 0f3E4CCCCD, %p393;
	selp.f32 	%f4065, 0f3F666666, 0f3E800000, %p393;
	selp.f32 	%f4064, 0f3F666666, 0f3E99999A, %p393;
	mov.f32 	%f4062, 0f3F666666;
	mov.f32 	%f4069, 0f00000000;
	mov.f32 	%f4068, %f4257;
	mov.f32 	%f4067, %f4069;
	mov.f32 	%f4063, %f4069;
$L__BB0_160:
	fma.rn.f32 	%f772, %f8, 0f3C23D70A, %f4072;
	add.f32 	%f773, %f11, %f4071;
	add.f32 	%f774, %f12, %f4070;
	@%p312 bra 	$L__BB0_179;
	setp.ne.s32 	%p396, %r82, 1;
	@%p396 bra 	$L__BB0_190;
	add.f32 	%f2555, %f772, 0f3F000000;
	add.f32 	%f2556, %f773, 0fBF800000;
	add.f32 	%f2557, %f774, 0f40000000;
	mul.f32 	%f2558, %f10, %f2557;
	fma.rn.f32 	%f2559, %f2556, %f9, %f2558;
	fma.rn.f32 	%f775, %f2555, %f8, %f2559;
	mul.f32 	%f2560, %f2557, %f2557;
	fma.rn.f32 	%f2561, %f2556, %f2556, %f2560;
	fma.rn.f32 	%f2562, %f2555, %f2555, %f2561;
	add.f32 	%f2563, %f2562, 0fBE800000;
	mul.f32 	%f2564, %f775, %f775;
	mul.f32 	%f2565, %f13, %f2563;
	sub.f32 	%f776, %f2564, %f2565;
	setp.lt.f32 	%p398, %f776, 0f00000000;
	mov.pred 	%p914, -1;
	mov.f32 	%f4281, %f4707;
	@%p398 bra 	$L__BB0_165;
	sqrt.rn.f32 	%f777, %f776;
	neg.f32 	%f2566, %f775;
	sub.f32 	%f2567, %f2566, %f777;
	div.rn.f32 	%f4281, %f2567, %f13;
	setp.geu.f32 	%p400, %f4281, 0f3A83126F;
	setp.leu.f32 	%p401, %f4281, 0f7149F2CA;
	mov.pred 	%p914, 0;
	and.pred  	%p402, %p400, %p401;
	@%p402 bra 	$L__BB0_165;
	sub.f32 	%f2568, %f777, %f775;
	div.rn.f32 	%f2569, %f2568, %f13;
	setp.lt.f32 	%p403, %f2569, 0f3A83126F;
	setp.gt.f32 	%p404, %f2569, 0f7149F2CA;
	or.pred  	%p914, %p403, %p404;
	selp.f32 	%f4281, %f4707, %f2569, %p914;
$L__BB0_165:
	selp.f32 	%f781, 0f7149F2CA, %f4281, %p914;
	add.f32 	%f2570, %f772, 0fBF000000;
	add.f32 	%f2571, %f773, 0fBF000000;
	add.f32 	%f2572, %f774, 0f3FC00000;
	mul.f32 	%f2573, %f10, %f2572;
	fma.rn.f32 	%f2574, %f2571, %f9, %f2573;
	fma.rn.f32 	%f782, %f2570, %f8, %f2574;
	mul.f32 	%f2575, %f2572, %f2572;
	fma.rn.f32 	%f2576, %f2571, %f2571, %f2575;
	fma.rn.f32 	%f2577, %f2570, %f2570, %f2576;
	add.f32 	%f2578, %f2577, 0fBE800000;
	mul.f32 	%f2579, %f782, %f782;
	mul.f32 	%f2580, %f13, %f2578;
	sub.f32 	%f783, %f2579, %f2580;
	setp.lt.f32 	%p406, %f783, 0f00000000;
	mov.pred 	%p915, -1;
	mov.f32 	%f4707, %f4281;
	@%p406 bra 	$L__BB0_168;
	sqrt.rn.f32 	%f784, %f783;
	neg.f32 	%f2581, %f782;
	sub.f32 	%f2582, %f2581, %f784;
	div.rn.f32 	%f4707, %f2582, %f13;
	setp.geu.f32 	%p408, %f4707, 0f3A83126F;
	setp.leu.f32 	%p409, %f4707, %f781;
	mov.pred 	%p915, 0;
	and.pred  	%p410, %p408, %p409;
	@%p410 bra 	$L__BB0_168;
	sub.f32 	%f2584, %f784, %f782;
	div.rn.f32 	%f2585, %f2584, %f13;
	setp.lt.f32 	%p411, %f2585, 0f3A83126F;
	setp.gt.f32 	%p412, %f2585, %f781;
	or.pred  	%p915, %p411, %p412;
	selp.f32 	%f4707, %f4281, %f2585, %p915;
$L__BB0_168:
	setp.lt.f32 	%p414, %f16, 0f358637BD;
	selp.f32 	%f788, %f781, %f4707, %p915;
	mov.pred 	%p916, -1;
	@%p414 bra 	$L__BB0_170;
	fma.rn.f32 	%f2587, %f774, 0f00000000, %f773;
	fma.rn.f32 	%f2588, %f772, 0f00000000, %f2587;
	add.f32 	%f2589, %f2588, 0f00000000;
	neg.f32 	%f2590, %f2589;
	div.rn.f32 	%f2591, %f2590, %f15;
	setp.lt.f32 	%p415, %f2591, 0f3A83126F;
	setp.gt.f32 	%p416, %f2591, %f788;
	or.pred  	%p916, %p415, %p416;
	selp.f32 	%f4707, %f4707, %f2591, %p916;
$L__BB0_170:
	setp.lt.f32 	%p418, %f18, 0f358637BD;
	selp.f32 	%f791, %f788, %f4707, %p916;
	mov.pred 	%p917, -1;
	@%p418 bra 	$L__BB0_172;
	mul.f32 	%f2593, %f774, 0f00000000;
	sub.f32 	%f2594, %f2593, %f773;
	fma.rn.f32 	%f2595, %f772, 0f00000000, %f2594;
	add.f32 	%f2596, %f2595, 0fC0A00000;
	neg.f32 	%f2597, %f2596;
	div.rn.f32 	%f2598, %f2597, %f17;
	setp.lt.f32 	%p419, %f2598, 0f3A83126F;
	setp.gt.f32 	%p420, %f2598, %f791;
	or.pred  	%p917, %p419, %p420;
	selp.f32 	%f4707, %f4707, %f2598, %p917;
$L__BB0_172:
	setp.lt.f32 	%p422, %f20, 0f358637BD;
	selp.f32 	%f794, %f791, %f4707, %p917;
	mov.pred 	%p918, -1;
	@%p422 bra 	$L__BB0_174;
	mul.f32 	%f2600, %f774, 0f00000000;
	fma.rn.f32 	%f2601, %f773, 0f00000000, %f2600;
	add.f32 	%f2602, %f772, %f2601;
	add.f32 	%f2603, %f2602, 0f40200000;
	neg.f32 	%f2604, %f2603;
	div.rn.f32 	%f2605, %f2604, %f19;
	setp.lt.f32 	%p423, %f2605, 0f3A83126F;
	setp.gt.f32 	%p424, %f2605, %f794;
	or.pred  	%p918, %p423, %p424;
	selp.f32 	%f4707, %f4707, %f2605, %p918;
$L__BB0_174:
	setp.lt.f32 	%p426, %f22, 0f358637BD;
	selp.f32 	%f797, %f794, %f4707, %p918;
	mov.pred 	%p919, -1;
	@%p426 bra 	$L__BB0_176;
	mul.f32 	%f2607, %f774, 0f00000000;
	fma.rn.f32 	%f2608, %f773, 0f00000000, %f2607;
	sub.f32 	%f2609, %f2608, %f772;
	add.f32 	%f2610, %f2609, 0f40200000;
	neg.f32 	%f2611, %f2610;
	div.rn.f32 	%f2612, %f2611, %f21;
	setp.lt.f32 	%p427, %f2612, 0f3A83126F;
	setp.gt.f32 	%p428, %f2612, %f797;
	or.pred  	%p919, %p427, %p428;
	selp.f32 	%f4707, %f4707, %f2612, %p919;
$L__BB0_176:
	setp.lt.f32 	%p429, %f24, 0f358637BD;
	and.pred  	%p430, %p919, %p918;
	and.pred  	%p431, %p430, %p917;
	and.pred  	%p432, %p431, %p916;
	and.pred  	%p433, %p432, %p915;
	and.pred  	%p434, %p433, %p914;
	not.pred 	%p920, %p434;
	selp.f32 	%f800, %f797, %f4707, %p919;
	@%p429 bra 	$L__BB0_178;
	fma.rn.f32 	%f2614, %f773, 0f00000000, %f774;
	fma.rn.f32 	%f2615, %f772, 0f00000000, %f2614;
	add.f32 	%f2616, %f2615, 0f40A00000;
	neg.f32 	%f2617, %f2616;
	div.rn.f32 	%f2618, %f2617, %f23;
	setp.geu.f32 	%p435, %f2618, 0f3A83126F;
	setp.leu.f32 	%p436, %f2618, %f800;
	and.pred  	%p437, %p435, %p436;
	selp.f32 	%f4707, %f2618, %f4707, %p437;
	or.pred  	%p920, %p437, %p920;
$L__BB0_178:
	selp.u16 	%rs226, 1, 0, %p920;
	bra.uni 	$L__BB0_207;
$L__BB0_179:
	add.f32 	%f2620, %f773, 0fBF800000;
	add.f32 	%f2621, %f774, 0f40600000;
	mul.f32 	%f2622, %f10, %f2621;
	fma.rn.f32 	%f2623, %f2620, %f9, %f2622;
	fma.rn.f32 	%f803, %f772, %f8, %f2623;
	mul.f32 	%f2624, %f2621, %f2621;
	fma.rn.f32 	%f2625, %f2620, %f2620, %f2624;
	fma.rn.f32 	%f2626, %f772, %f772, %f2625;
	add.f32 	%f2627, %f2626, 0fBF800000;
	mul.f32 	%f2628, %f803, %f803;
	mul.f32 	%f2629, %f13, %f2627;
	sub.f32 	%f804, %f2628, %f2629;
	setp.lt.f32 	%p439, %f804, 0f00000000;
	mov.pred 	%p921, -1;
	mov.f32 	%f4288, %f4707;
	@%p439 bra 	$L__BB0_182;
	sqrt.rn.f32 	%f805, %f804;
	neg.f32 	%f2630, %f803;
	sub.f32 	%f2631, %f2630, %f805;
	div.rn.f32 	%f4288, %f2631, %f13;
	setp.geu.f32 	%p441, %f4288, 0f3A83126F;
	setp.leu.f32 	%p442, %f4288, 0f7149F2CA;
	mov.pred 	%p921, 0;
	and.pred  	%p443, %p441, %p442;
	@%p443 bra 	$L__BB0_182;
	sub.f32 	%f2632, %f805, %f803;
	div.rn.f32 	%f2633, %f2632, %f13;
	setp.lt.f32 	%p444, %f2633, 0f3A83126F;
	setp.gt.f32 	%p445, %f2633, 0f7149F2CA;
	or.pred  	%p921, %p444, %p445;
	selp.f32 	%f4288, %f4707, %f2633, %p921;
$L__BB0_182:
	selp.f32 	%f809, 0f7149F2CA, %f4288, %p921;
	add.f32 	%f2634, %f772, 0f3FE66666;
	add.f32 	%f2635, %f773, 0fBF666666;
	add.f32 	%f2636, %f774, 0f4019999A;
	mul.f32 	%f2637, %f10, %f2636;
	fma.rn.f32 	%f2638, %f2635, %f9, %f2637;
	fma.rn.f32 	%f810, %f2634, %f8, %f2638;
	mul.f32 	%f2639, %f2636, %f2636;
	fma.rn.f32 	%f2640, %f2635, %f2635, %f2639;
	fma.rn.f32 	%f2641, %f2634, %f2634, %f2640;
	add.f32 	%f2642, %f2641, 0fBF4F5C28;
	mul.f32 	%f2643, %f810, %f810;
	mul.f32 	%f2644, %f13, %f2642;
	sub.f32 	%f811, %f2643, %f2644;
	setp.lt.f32 	%p447, %f811, 0f00000000;
	mov.pred 	%p922, -1;
	mov.f32 	%f4289, %f4288;
	@%p447 bra 	$L__BB0_185;
	sqrt.rn.f32 	%f812, %f811;
	neg.f32 	%f2645, %f810;
	sub.f32 	%f2646, %f2645, %f812;
	div.rn.f32 	%f4289, %f2646, %f13;
	setp.geu.f32 	%p449, %f4289, 0f3A83126F;
	setp.leu.f32 	%p450, %f4289, %f809;
	mov.pred 	%p922, 0;
	and.pred  	%p451, %p449, %p450;
	@%p451 bra 	$L__BB0_185;
	sub.f32 	%f2648, %f812, %f810;
	div.rn.f32 	%f2649, %f2648, %f13;
	setp.lt.f32 	%p452, %f2649, 0f3A83126F;
	setp.gt.f32 	%p453, %f2649, %f809;
	or.pred  	%p922, %p452, %p453;
	selp.f32 	%f4289, %f4288, %f2649, %p922;
$L__BB0_185:
	selp.f32 	%f816, %f809, %f4289, %p922;
	add.f32 	%f2651, %f772, 0fBFD9999A;
	add.f32 	%f2652, %f773, 0fBF4CCCCD;
	add.f32 	%f2653, %f774, 0f40000000;
	mul.f32 	%f2654, %f10, %f2653;
	fma.rn.f32 	%f2655, %f2652, %f9, %f2654;
	fma.rn.f32 	%f817, %f2651, %f8, %f2655;
	mul.f32 	%f2656, %f2653, %f2653;
	fma.rn.f32 	%f2657, %f2652, %f2652, %f2656;
	fma.rn.f32 	%f2658, %f2651, %f2651, %f2657;
	add.f32 	%f2659, %f2658, 0fBF23D70B;
	mul.f32 	%f2660, %f817, %f817;
	mul.f32 	%f2661, %f13, %f2659;
	sub.f32 	%f818, %f2660, %f2661;
	setp.lt.f32 	%p455, %f818, 0f00000000;
	mov.pred 	%p923, -1;
	mov.f32 	%f4707, %f4289;
	@%p455 bra 	$L__BB0_188;
	sqrt.rn.f32 	%f819, %f818;
	neg.f32 	%f2662, %f817;
	sub.f32 	%f2663, %f2662, %f819;
	div.rn.f32 	%f4707, %f2663, %f13;
	setp.geu.f32 	%p457, %f4707, 0f3A83126F;
	setp.leu.f32 	%p458, %f4707, %f816;
	mov.pred 	%p923, 0;
	and.pred  	%p459, %p457, %p458;
	@%p459 bra 	$L__BB0_188;
	sub.f32 	%f2665, %f819, %f817;
	div.rn.f32 	%f2666, %f2665, %f13;
	setp.lt.f32 	%p460, %f2666, 0f3A83126F;
	setp.gt.f32 	%p461, %f2666, %f816;
	or.pred  	%p923, %p460, %p461;
	selp.f32 	%f4707, %f4289, %f2666, %p923;
$L__BB0_188:
	setp.lt.f32 	%p462, %f16, 0f358637BD;
	and.pred  	%p463, %p923, %p922;
	and.pred  	%p464, %p463, %p921;
	not.pred 	%p465, %p464;
	selp.u16 	%rs226, 1, 0, %p465;
	selp.f32 	%f823, %f816, %f4707, %p923;
	@%p462 bra 	$L__BB0_207;
	fma.rn.f32 	%f2668, %f774, 0f00000000, %f773;
	fma.rn.f32 	%f2669, %f772, 0f00000000, %f2668;
	add.f32 	%f2670, %f2669, 0f00000000;
	neg.f32 	%f2671, %f2670;
	div.rn.f32 	%f2672, %f2671, %f15;
	setp.lt.f32 	%p466, %f2672, 0f3A83126F;
	setp.gt.f32 	%p467, %f2672, %f823;
	or.pred  	%p468, %p466, %p467;
	selp.f32 	%f4707, %f4707, %f2672, %p468;
	selp.b16 	%rs226, %rs226, 1, %p468;
	bra.uni 	$L__BB0_207;
$L__BB0_190:
	setp.lt.s32 	%p469, %r85, 1;
	mov.f32 	%f4296, 0f7149F2CA;
	mov.b16 	%rs226, 0;
	@%p469 bra 	$L__BB0_205;
	setp.eq.s32 	%p470, %r5, 0;
	mov.b16 	%rs226, 0;
	mov.f32 	%f4296, 0f7149F2CA;
	mov.b32 	%r590, 0;
	@%p470 bra 	$L__BB0_200;
	mov.b16 	%rs226, 0;
	mov.f32 	%f4296, 0f7149F2CA;
	mov.b32 	%r589, 0;
$L__BB0_193:
	mul.hi.u32 	%r280, %r589, -858993459;
	shr.u32 	%r281, %r280, 3;
	mul.lo.s32 	%r282, %r281, 10;
	sub.s32 	%r283, %r589, %r282;
	cvt.rn.f32.u32 	%f2678, %r283;
	add.f32 	%f2679, %f2678, 0fC0900000;
	cvt.rn.f32.u32 	%f2680, %r281;
	fma.rn.f32 	%f2681, %f2680, 0fBFC00000, 0fC0000000;
	mul.lo.s32 	%r41, %r589, 7;
	mul.hi.u32 	%r284, %r41, -858993459;
	shr.u32 	%r285, %r284, 2;
	mul.lo.s32 	%r286, %r285, 5;
	sub.s32 	%r287, %r41, %r286;
	cvt.rn.f32.u32 	%f2682, %r287;
	fma.rn.f32 	%f2683, %f2682, 0f3DCCCCCD, 0f3E99999A;
	sub.f32 	%f2684, %f772, %f2679;
	sub.f32 	%f2685, %f773, %f2683;
	sub.f32 	%f2686, %f774, %f2681;
	mul.f32 	%f827, %f10, %f2686;
	fma.rn.f32 	%f2687, %f2685, %f9, %f827;
	fma.rn.f32 	%f828, %f2684, %f8, %f2687;
	mul.f32 	%f829, %f2686, %f2686;
	fma.rn.f32 	%f2688, %f2685, %f2685, %f829;
	fma.rn.f32 	%f2689, %f2684, %f2684, %f2688;
	mul.f32 	%f2690, %f2683, %f2683;
	sub.f32 	%f2691, %f2689, %f2690;
	mul.f32 	%f2692, %f828, %f828;
	mul.f32 	%f2693, %f13, %f2691;
	sub.f32 	%f830, %f2692, %f2693;
	setp.lt.f32 	%p472, %f830, 0f00000000;
	mov.pred 	%p924, -1;
	mov.f32 	%f4293, %f4707;
	@%p472 bra 	$L__BB0_196;
	sqrt.rn.f32 	%f831, %f830;
	neg.f32 	%f2694, %f828;
	sub.f32 	%f2695, %f2694, %f831;
	div.rn.f32 	%f4293, %f2695, %f13;
	setp.geu.f32 	%p474, %f4293, 0f3A83126F;
	setp.leu.f32 	%p475, %f4293, %f4296;
	mov.pred 	%p924, 0;
	and.pred  	%p476, %p474, %p475;
	@%p476 bra 	$L__BB0_196;
	sub.f32 	%f2697, %f831, %f828;
	div.rn.f32 	%f2698, %f2697, %f13;
	setp.lt.f32 	%p477, %f2698, 0f3A83126F;
	setp.gt.f32 	%p478, %f2698, %f4296;
	or.pred  	%p924, %p477, %p478;
	selp.f32 	%f4293, %f4707, %f2698, %p924;
$L__BB0_196:
	selp.f32 	%f835, %f4296, %f4293, %p924;
	add.s32 	%r288, %r589, 1;
	mul.hi.u32 	%r289, %r288, -858993459;
	shr.u32 	%r290, %r289, 3;
	mul.lo.s32 	%r291, %r290, 10;
	sub.s32 	%r292, %r288, %r291;
	cvt.rn.f32.u32 	%f2700, %r292;
	add.f32 	%f2701, %f2700, 0fC0900000;
	add.s32 	%r293, %r41, 7;
	mul.hi.u32 	%r294, %r293, -858993459;
	shr.u32 	%r295, %r294, 2;
	mul.lo.s32 	%r296, %r295, 5;
	sub.s32 	%r297, %r293, %r296;
	cvt.rn.f32.u32 	%f2702, %r297;
	fma.rn.f32 	%f2703, %f2702, 0f3DCCCCCD, 0f3E99999A;
	sub.f32 	%f2704, %f772, %f2701;
	sub.f32 	%f2705, %f773, %f2703;
	fma.rn.f32 	%f2706, %f2705, %f9, %f827;
	fma.rn.f32 	%f836, %f2704, %f8, %f2706;
	fma.rn.f32 	%f2707, %f2705, %f2705, %f829;
	fma.rn.f32 	%f2708, %f2704, %f2704, %f2707;
	mul.f32 	%f2709, %f2703, %f2703;
	sub.f32 	%f2710, %f2708, %f2709;
	mul.f32 	%f2711, %f836, %f836;
	mul.f32 	%f2712, %f13, %f2710;
	sub.f32 	%f837, %f2711, %f2712;
	setp.lt.f32 	%p480, %f837, 0f00000000;
	mov.pred 	%p925, -1;
	mov.f32 	%f4707, %f4293;
	@%p480 bra 	$L__BB0_199;
	sqrt.rn.f32 	%f838, %f837;
	neg.f32 	%f2713, %f836;
	sub.f32 	%f2714, %f2713, %f838;
	div.rn.f32 	%f4707, %f2714, %f13;
	setp.geu.f32 	%p482, %f4707, 0f3A83126F;
	setp.leu.f32 	%p483, %f4707, %f835;
	mov.pred 	%p925, 0;
	and.pred  	%p484, %p482, %p483;
	@%p484 bra 	$L__BB0_199;
	sub.f32 	%f2716, %f838, %f836;
	div.rn.f32 	%f2717, %f2716, %f13;
	setp.lt.f32 	%p485, %f2717, 0f3A83126F;
	setp.gt.f32 	%p486, %f2717, %f835;
	or.pred  	%p925, %p485, %p486;
	selp.f32 	%f4707, %f4293, %f2717, %p925;
$L__BB0_199:
	selp.b16 	%rs143, %rs226, 1, %p924;
	selp.b16 	%rs226, %rs143, 1, %p925;
	selp.f32 	%f4296, %f835, %f4707, %p925;
	add.s32 	%r589, %r589, 2;
	setp.ne.s32 	%p487, %r589, %r7;
	mov.u32 	%r590, %r7;
	@%p487 bra 	$L__BB0_193;
$L__BB0_200:
	setp.eq.s32 	%p488, %r6, 0;
	@%p488 bra 	$L__BB0_205;
	mul.hi.u32 	%r298, %r590, 1717986919;
	shr.u32 	%r299, %r298, 2;
	mul.lo.s32 	%r300, %r299, 10;
	sub.s32 	%r301, %r590, %r300;
	cvt.rn.f32.u32 	%f2719, %r301;
	add.f32 	%f2720, %f2719, 0fC0900000;
	cvt.rn.f32.u32 	%f2721, %r299;
	fma.rn.f32 	%f2722, %f2721, 0fBFC00000, 0fC0000000;
	mul.lo.s32 	%r302, %r590, 7;
	mul.hi.u32 	%r303, %r302, -858993459;
	shr.u32 	%r304, %r303, 2;
	mul.lo.s32 	%r305, %r304, 5;
	sub.s32 	%r306, %r302, %r305;
	cvt.rn.f32.u32 	%f2723, %r306;
	fma.rn.f32 	%f2724, %f2723, 0f3DCCCCCD, 0f3E99999A;
	sub.f32 	%f2725, %f772, %f2720;
	sub.f32 	%f2726, %f773, %f2724;
	sub.f32 	%f2727, %f774, %f2722;
	mul.f32 	%f2728, %f10, %f2727;
	fma.rn.f32 	%f2729, %f2726, %f9, %f2728;
	fma.rn.f32 	%f847, %f2725, %f8, %f2729;
	mul.f32 	%f2730, %f2727, %f2727;
	fma.rn.f32 	%f2731, %f2726, %f2726, %f2730;
	fma.rn.f32 	%f2732, %f2725, %f2725, %f2731;
	mul.f32 	%f2733, %f2724, %f2724;
	sub.f32 	%f2734, %f2732, %f2733;
	mul.f32 	%f2735, %f847, %f847;
	mul.f32 	%f2736, %f13, %f2734;
	sub.f32 	%f848, %f2735, %f2736;
	setp.lt.f32 	%p490, %f848, 0f00000000;
	mov.pred 	%p926, -1;
	mov.f32 	%f4299, %f4707;
	@%p490 bra 	$L__BB0_204;
	sqrt.rn.f32 	%f849, %f848;
	neg.f32 	%f2737, %f847;
	sub.f32 	%f2738, %f2737, %f849;
	div.rn.f32 	%f4299, %f2738, %f13;
	setp.geu.f32 	%p492, %f4299, 0f3A83126F;
	setp.leu.f32 	%p493, %f4299, %f4296;
	mov.pred 	%p926, 0;
	and.pred  	%p494, %p492, %p493;
	@%p494 bra 	$L__BB0_204;
	sub.f32 	%f2740, %f849, %f847;
	div.rn.f32 	%f2741, %f2740, %f13;
	setp.lt.f32 	%p495, %f2741, 0f3A83126F;
	setp.gt.f32 	%p496, %f2741, %f4296;
	or.pred  	%p926, %p495, %p496;
	selp.f32 	%f4299, %f4707, %f2741, %p926;
$L__BB0_204:
	selp.b16 	%rs226, %rs226, 1, %p926;
	selp.f32 	%f4296, %f4296, %f4299, %p926;
	mov.f32 	%f4707, %f4299;
$L__BB0_205:
	setp.lt.f32 	%p497, %f16, 0f358637BD;
	@%p497 bra 	$L__BB0_207;
	fma.rn.f32 	%f2743, %f774, 0f00000000, %f773;
	fma.rn.f32 	%f2744, %f772, 0f00000000, %f2743;
	add.f32 	%f2745, %f2744, 0f00000000;
	neg.f32 	%f2746, %f2745;
	div.rn.f32 	%f2747, %f2746, %f15;
	setp.lt.f32 	%p498, %f2747, 0f3A83126F;
	setp.gt.f32 	%p499, %f2747, %f4296;
	or.pred  	%p500, %p498, %p499;
	selp.f32 	%f4707, %f4707, %f2747, %p500;
	selp.b16 	%rs226, %rs226, 1, %p500;
$L__BB0_207:
	and.b16  	%rs144, %rs226, 255;
	setp.eq.s16 	%p501, %rs144, 0;
	selp.f32 	%f2749, 0f3F800000, 0f00000000, %p501;
	mul.f32 	%f2750, %f10, %f4067;
	fma.rn.f32 	%f2751, %f4068, %f9, %f2750;
	fma.rn.f32 	%f2752, %f4069, %f8, %f2751;
	max.f32 	%f2753, %f2752, 0f00000000;
	mul.f32 	%f2754, %f2753, %f2749;
	mul.f32 	%f2755, %f2754, 0f40400000;
	mul.f32 	%f2756, %f2754, 0f40333333;
	mul.f32 	%f2757, %f2754, 0f40200000;
	mul.f32 	%f2758, %f4066, %f2755;
	mul.f32 	%f2759, %f4065, %f2756;
	mul.f32 	%f2760, %f4064, %f2757;
	fma.rn.f32 	%f4737, %f4711, %f2758, %f4737;
	fma.rn.f32 	%f4738, %f4710, %f2759, %f4738;
	fma.rn.f32 	%f4739, %f4709, %f2760, %f4739;
	setp.gt.f32 	%p502, %f4063, 0f3F000000;
	@%p502 bra 	$L__BB0_209;
	shl.b32 	%r307, %r601, 13;
	xor.b32  	%r308, %r307, %r601;
	shr.u32 	%r309, %r308, 17;
	xor.b32  	%r310, %r309, %r308;
	shl.b32 	%r311, %r310, 5;
	xor.b32  	%r312, %r311, %r310;
	shr.u32 	%r313, %r312, 9;
	or.b32  	%r314, %r313, 1065353216;
	mov.b32 	%f2761, %r314;
	add.f32 	%f2762, %f2761, 0fBF800000;
	fma.rn.f32 	%f2763, %f2762, 0f40000000, 0fBF800000;
	shl.b32 	%r315, %r312, 13;
	xor.b32  	%r316, %r315, %r312;
	shr.u32 	%r317, %r316, 17;
	xor.b32  	%r318, %r317, %r316;
	shl.b32 	%r319, %r318, 5;
	xor.b32  	%r601, %r319, %r318;
	shr.u32 	%r320, %r601, 9;
	or.b32  	%r321, %r320, 1065353216;
	mov.b32 	%f2764, %r321;
	add.f32 	%f2765, %f2764, 0fBF800000;
	mul.f32 	%f2766, %f2765, 0f40C90FDB;
	mul.f32 	%f2767, %f2763, %f2763;
	mov.f32 	%f2768, 0f3F800000;
	sub.f32 	%f2769, %f2768, %f2767;
	sqrt.rn.f32 	%f2770, %f2769;
	sin.approx.f32 	%f2771, %f2766;
	cos.approx.f32 	%f2772, %f2766;
	mul.f32 	%f2773, %f2770, %f2772;
	mul.f32 	%f2774, %f2770, %f2771;
	mul.f32 	%f2775, %f2763, %f4067;
	fma.rn.f32 	%f2776, %f2774, %f4068, %f2775;
	fma.rn.f32 	%f2777, %f2773, %f4069, %f2776;
	setp.lt.f32 	%p503, %f2777, 0f00000000;
	neg.f32 	%f2778, %f2773;
	neg.f32 	%f2779, %f2774;
	neg.f32 	%f2780, %f2763;
	selp.f32 	%f2781, %f2778, %f2773, %p503;
	selp.f32 	%f2782, %f2779, %f2774, %p503;
	selp.f32 	%f2783, %f2780, %f2763, %p503;
	add.f32 	%f2784, %f4069, %f2781;
	add.f32 	%f2785, %f4068, %f2782;
	add.f32 	%f2786, %f4067, %f2783;
	mul.f32 	%f2787, %f2786, %f2786;
	fma.rn.f32 	%f2788, %f2785, %f2785, %f2787;
	fma.rn.f32 	%f2789, %f2784, %f2784, %f2788;
	add.f32 	%f2790, %f2789, 0f322BCC77;
	rsqrt.approx.f32 	%f2791, %f2790;
	mul.f32 	%f4303, %f2791, %f2784;
	mul.f32 	%f4708, %f2791, %f2785;
	mul.f32 	%f4305, %f2791, %f2786;
	bra.uni 	$L__BB0_210;
$L__BB0_209:
	mul.f32 	%f2792, %f4103, %f4067;
	fma.rn.f32 	%f2793, %f4708, %f4068, %f2792;
	fma.rn.f32 	%f2794, %f4101, %f4069, %f2793;
	add.f32 	%f2795, %f2794, %f2794;
	mul.f32 	%f2796, %f4069, %f2795;
	mul.f32 	%f2797, %f4068, %f2795;
	mul.f32 	%f2798, %f4067, %f2795;
	sub.f32 	%f2799, %f4101, %f2796;
	sub.f32 	%f2800, %f4708, %f2797;
	sub.f32 	%f2801, %f4103, %f2798;
	shl.b32 	%r322, %r601, 13;
	xor.b32  	%r323, %r322, %r601;
	shr.u32 	%r324, %r323, 17;
	xor.b32  	%r325, %r324, %r323;
	shl.b32 	%r326, %r325, 5;
	xor.b32  	%r327, %r326, %r325;
	shr.u32 	%r328, %r327, 9;
	or.b32  	%r329, %r328, 1065353216;
	mov.b32 	%f2802, %r329;
	add.f32 	%f2803, %f2802, 0fBF800000;
	fma.rn.f32 	%f2804, %f2803, 0f40000000, 0fBF800000;
	shl.b32 	%r330, %r327, 13;
	xor.b32  	%r331, %r330, %r327;
	shr.u32 	%r332, %r331, 17;
	xor.b32  	%r333, %r332, %r331;
	shl.b32 	%r334, %r333, 5;
	xor.b32  	%r601, %r334, %r333;
	shr.u32 	%r335, %r601, 9;
	or.b32  	%r336, %r335, 1065353216;
	mov.b32 	%f2805, %r336;
	add.f32 	%f2806, %f2805, 0fBF800000;
	mul.f32 	%f2807, %f2806, 0f40C90FDB;
	mul.f32 	%f2808, %f2804, %f2804;
	mov.f32 	%f2809, 0f3F800000;
	sub.f32 	%f2810, %f2809, %f2808;
	sqrt.rn.f32 	%f2811, %f2810;
	sin.approx.f32 	%f2812, %f2807;
	cos.approx.f32 	%f2813, %f2807;
	mul.f32 	%f2814, %f2811, %f2813;
	mul.f32 	%f2815, %f2811, %f2812;
	fma.rn.f32 	%f2816, %f4062, %f2814, %f2799;
	fma.rn.f32 	%f2817, %f4062, %f2815, %f2800;
	fma.rn.f32 	%f2818, %f2804, %f4062, %f2801;
	mul.f32 	%f2819, %f2818, %f2818;
	fma.rn.f32 	%f2820, %f2817, %f2817, %f2819;
	fma.rn.f32 	%f2821, %f2816, %f2816, %f2820;
	add.f32 	%f2822, %f2821, 0f322BCC77;
	rsqrt.approx.f32 	%f2823, %f2822;
	mul.f32 	%f4303, %f2823, %f2816;
	mul.f32 	%f4708, %f2823, %f2817;
	mul.f32 	%f4305, %f2818, %f2823;
$L__BB0_210:
	setp.eq.s32 	%p504, %r575, 0;
	fma.rn.f32 	%f870, %f4069, 0f3B03126F, %f4072;
	fma.rn.f32 	%f871, %f4068, 0f3B03126F, %f4071;
	fma.rn.f32 	%f872, %f4067, 0f3B03126F, %f4070;
	mul.f32 	%f4711, %f4711, %f4066;
	mul.f32 	%f4710, %f4710, %f4065;
	mul.f32 	%f4709, %f4709, %f4064;
	@%p504 bra 	$L__BB0_213;
	max.f32 	%f2824, %f4710, %f4709;
	max.f32 	%f2825, %f4711, %f2824;
	min.f32 	%f876, %f2825, 0f3F733333;
	shl.b32 	%r337, %r601, 13;
	xor.b32  	%r338, %r337, %r601;
	shr.u32 	%r339, %r338, 17;
	xor.b32  	%r340, %r339, %r338;
	shl.b32 	%r341, %r340, 5;
	xor.b32  	%r601, %r341, %r340;
	shr.u32 	%r342, %r601, 9;
	or.b32  	%r343, %r342, 1065353216;
	mov.b32 	%f2826, %r343;
	add.f32 	%f2827, %f2826, 0fBF800000;
	setp.gt.f32 	%p505, %f2827, %f876;
	@%p505 bra 	$L__BB0_420;
	rcp.rn.f32 	%f2828, %f876;
	mul.f32 	%f4711, %f4711, %f2828;
	mul.f32 	%f4710, %f4710, %f2828;
	mul.f32 	%f4709, %f4709, %f2828;
$L__BB0_213:
	add.s32 	%r344, %r575, 2;
	setp.eq.s32 	%p506, %r344, %r83;
	@%p506 bra 	$L__BB0_420;
	setp.eq.s32 	%p507, %r82, 0;
	mov.f32 	%f4408, 0f7149F2CA;
	@%p507 bra 	$L__BB0_240;
	setp.ne.s32 	%p508, %r82, 1;
	mov.f32 	%f4334, 0f7149F2CA;
	@%p508 bra 	$L__BB0_255;
	mul.f32 	%f2830, %f4305, %f4305;
	fma.rn.f32 	%f2831, %f4708, %f4708, %f2830;
	fma.rn.f32 	%f883, %f4303, %f4303, %f2831;
	add.f32 	%f2832, %f870, 0f3F000000;
	add.f32 	%f2833, %f871, 0fBF800000;
	add.f32 	%f2834, %f872, 0f40000000;
	mul.f32 	%f2835, %f4305, %f2834;
	fma.rn.f32 	%f2836, %f2833, %f4708, %f2835;
	fma.rn.f32 	%f884, %f2832, %f4303, %f2836;
	mul.f32 	%f2837, %f2834, %f2834;
	fma.rn.f32 	%f2838, %f2833, %f2833, %f2837;
	fma.rn.f32 	%f2839, %f2832, %f2832, %f2838;
	add.f32 	%f2840, %f2839, 0fBE800000;
	mul.f32 	%f2841, %f884, %f884;
	mul.f32 	%f2842, %f883, %f2840;
	sub.f32 	%f885, %f2841, %f2842;
	setp.lt.f32 	%p509, %f885, 0f00000000;
	mov.b16 	%rs228, 0;
	@%p509 bra 	$L__BB0_220;
	sqrt.rn.f32 	%f886, %f885;
	neg.f32 	%f2843, %f884;
	sub.f32 	%f2844, %f2843, %f886;
	div.rn.f32 	%f4309, %f2844, %f883;
	setp.geu.f32 	%p510, %f4309, 0f3A83126F;
	setp.leu.f32 	%p511, %f4309, 0f7149F2CA;
	and.pred  	%p512, %p510, %p511;
	@%p512 bra 	$L__BB0_219;
	sub.f32 	%f2846, %f886, %f884;
	div.rn.f32 	%f4309, %f2846, %f883;
	setp.lt.f32 	%p513, %f4309, 0f3A83126F;
	setp.gt.f32 	%p514, %f4309, 0f7149F2CA;
	or.pred  	%p515, %p513, %p514;
	@%p515 bra 	$L__BB0_220;
$L__BB0_219:
	fma.rn.f32 	%f4072, %f4303, %f4309, %f870;
	fma.rn.f32 	%f4071, %f4708, %f4309, %f871;
	fma.rn.f32 	%f4070, %f4305, %f4309, %f872;
	add.f32 	%f2850, %f4072, 0f3F000000;
	add.f32 	%f2851, %f4071, 0fBF800000;
	add.f32 	%f2852, %f4070, 0f40000000;
	add.f32 	%f4069, %f2850, %f2850;
	add.f32 	%f4068, %f2851, %f2851;
	add.f32 	%f4067, %f2852, %f2852;
	mov.b16 	%rs228, 1;
	mov.f32 	%f4064, 0f3F666666;
	mov.f32 	%f4063, 0f00000000;
	mov.f32 	%f4062, 0f3DCCCCCD;
	mov.f32 	%f4065, %f4064;
	mov.f32 	%f4066, %f4064;
	mov.f32 	%f4334, %f4309;
$L__BB0_220:
	add.f32 	%f2853, %f870, 0fBF000000;
	add.f32 	%f2854, %f871, 0fBF000000;
	add.f32 	%f2855, %f872, 0f3FC00000;
	mul.f32 	%f2856, %f4305, %f2855;
	fma.rn.f32 	%f2857, %f2854, %f4708, %f2856;
	fma.rn.f32 	%f908, %f2853, %f4303, %f2857;
	mul.f32 	%f2858, %f2855, %f2855;
	fma.rn.f32 	%f2859, %f2854, %f2854, %f2858;
	fma.rn.f32 	%f2860, %f2853, %f2853, %f2859;
	add.f32 	%f2861, %f2860, 0fBE800000;
	mul.f32 	%f2862, %f908, %f908;
	mul.f32 	%f2863, %f883, %f2861;
	sub.f32 	%f909, %f2862, %f2863;
	setp.lt.f32 	%p516, %f909, 0f00000000;
	@%p516 bra 	$L__BB0_224;
	sqrt.rn.f32 	%f910, %f909;
	neg.f32 	%f2864, %f908;
	sub.f32 	%f2865, %f2864, %f910;
	div.rn.f32 	%f4322, %f2865, %f883;
	setp.geu.f32 	%p517, %f4322, 0f3A83126F;
	setp.leu.f32 	%p518, %f4322, %f4334;
	and.pred  	%p519, %p517, %p518;
	@%p519 bra 	$L__BB0_223;
	sub.f32 	%f2866, %f910, %f908;
	div.rn.f32 	%f4322, %f2866, %f883;
	setp.lt.f32 	%p520, %f4322, 0f3A83126F;
	setp.gt.f32 	%p521, %f4322, %f4334;
	or.pred  	%p522, %p520, %p521;
	@%p522 bra 	$L__BB0_224;
$L__BB0_223:
	fma.rn.f32 	%f4072, %f4303, %f4322, %f870;
	fma.rn.f32 	%f4071, %f4708, %f4322, %f871;
	fma.rn.f32 	%f4070, %f4305, %f4322, %f872;
	add.f32 	%f2870, %f4072, 0fBF000000;
	add.f32 	%f2871, %f4071, 0fBF000000;
	add.f32 	%f2872, %f4070, 0f3FC00000;
	add.f32 	%f4069, %f2870, %f2870;
	add.f32 	%f4068, %f2871, %f2871;
	add.f32 	%f4067, %f2872, %f2872;
	mov.b16 	%rs228, 1;
	mov.f32 	%f4064, 0f3F666666;
	mov.f32 	%f4063, 0f3F800000;
	mov.f32 	%f4062, 0f00000000;
	mov.f32 	%f4065, %f4064;
	mov.f32 	%f4066, %f4064;
	mov.f32 	%f4334, %f4322;
$L__BB0_224:
	mul.f32 	%f932, %f4305, 0f00000000;
	add.f32 	%f2873, %f4708, %f932;
	fma.rn.f32 	%f933, %f4303, 0f00000000, %f2873;
	abs.f32 	%f2874, %f933;
	setp.lt.f32 	%p523, %f2874, 0f358637BD;
	@%p523 bra 	$L__BB0_227;
	fma.rn.f32 	%f2875, %f872, 0f00000000, %f871;
	fma.rn.f32 	%f2876, %f870, 0f00000000, %f2875;
	add.f32 	%f2877, %f2876, 0f00000000;
	neg.f32 	%f2878, %f2877;
	div.rn.f32 	%f934, %f2878, %f933;
	setp.lt.f32 	%p524, %f934, 0f3A83126F;
	setp.gt.f32 	%p525, %f934, %f4334;
	or.pred  	%p526, %p524, %p525;
	@%p526 bra 	$L__BB0_227;
	fma.rn.f32 	%f4072, %f4303, %f934, %f870;
	fma.rn.f32 	%f4071, %f4708, %f934, %f871;
	fma.rn.f32 	%f4070, %f4305, %f934, %f872;
	setp.lt.f32 	%p527, %f933, 0f00000000;
	selp.f32 	%f4067, 0f00000000, 0f80000000, %p527;
	selp.f32 	%f4068, 0f3F800000, 0fBF800000, %p527;
	mov.b16 	%rs228, 1;
	mov.f32 	%f4064, 0f3F3AE148;
	mov.f32 	%f4063, 0f00000000;
	mov.f32 	%f4062, 0f3F666666;
	mov.f32 	%f4065, %f4064;
	mov.f32 	%f4066, %f4064;
	mov.f32 	%f4069, %f4067;
	mov.f32 	%f4334, %f934;
$L__BB0_227:
	sub.f32 	%f2882, %f932, %f4708;
	fma.rn.f32 	%f952, %f4303, 0f00000000, %f2882;
	abs.f32 	%f2883, %f952;
	setp.lt.f32 	%p528, %f2883, 0f358637BD;
	@%p528 bra 	$L__BB0_230;
	mul.f32 	%f2884, %f872, 0f00000000;
	sub.f32 	%f2885, %f2884, %f871;
	fma.rn.f32 	%f2886, %f870, 0f00000000, %f2885;
	add.f32 	%f2887, %f2886, 0fC0A00000;
	neg.f32 	%f2888, %f2887;
	div.rn.f32 	%f953, %f2888, %f952;
	setp.lt.f32 	%p529, %f953, 0f3A83126F;
	setp.gt.f32 	%p530, %f953, %f4334;
	or.pred  	%p531, %p529, %p530;
	@%p531 bra 	$L__BB0_230;
	fma.rn.f32 	%f4072, %f4303, %f953, %f870;
	fma.rn.f32 	%f4071, %f4708, %f953, %f871;
	fma.rn.f32 	%f4070, %f4305, %f953, %f872;
	setp.lt.f32 	%p532, %f952, 0f00000000;
	selp.f32 	%f4067, 0f00000000, 0f80000000, %p532;
	selp.f32 	%f4068, 0fBF800000, 0f3F800000, %p532;
	mov.b16 	%rs228, 1;
	mov.f32 	%f4064, 0f3F3AE148;
	mov.f32 	%f4063, 0f00000000;
	mov.f32 	%f4062, 0f3F666666;
	mov.f32 	%f4065, %f4064;
	mov.f32 	%f4066, %f4064;
	mov.f32 	%f4069, %f4067;
	mov.f32 	%f4334, %f953;
$L__BB0_230:
	fma.rn.f32 	%f971, %f4708, 0f00000000, %f932;
	add.f32 	%f972, %f4303, %f971;
	abs.f32 	%f2892, %f972;
	setp.lt.f32 	%p533, %f2892, 0f358637BD;
	@%p533 bra 	$L__BB0_233;
	mul.f32 	%f2893, %f872, 0f00000000;
	fma.rn.f32 	%f2894, %f871, 0f00000000, %f2893;
	add.f32 	%f2895, %f870, %f2894;
	add.f32 	%f2896, %f2895, 0f40200000;
	neg.f32 	%f2897, %f2896;
	div.rn.f32 	%f973, %f2897, %f972;
	setp.lt.f32 	%p534, %f973, 0f3A83126F;
	setp.gt.f32 	%p535, %f973, %f4334;
	or.pred  	%p536, %p534, %p535;
	@%p536 bra 	$L__BB0_233;
	fma.rn.f32 	%f4072, %f4303, %f973, %f870;
	fma.rn.f32 	%f4071, %f4708, %f973, %f871;
	fma.rn.f32 	%f4070, %f4305, %f973, %f872;
	setp.lt.f32 	%p537, %f972, 0f00000000;
	selp.f32 	%f4069, 0f3F800000, 0fBF800000, %p537;
	selp.f32 	%f4067, 0f00000000, 0f80000000, %p537;
	mov.b16 	%rs228, 1;
	mov.f32 	%f4066, 0f3F266666;
	mov.f32 	%f4064, 0f3D4CCCCD;
	mov.f32 	%f4063, 0f00000000;
	mov.f32 	%f4062, 0f3F666666;
	mov.f32 	%f4065, %f4064;
	mov.f32 	%f4068, %f4067;
	mov.f32 	%f4334, %f973;
$L__BB0_233:
	sub.f32 	%f991, %f971, %f4303;
	abs.f32 	%f2902, %f991;
	setp.lt.f32 	%p538, %f2902, 0f358637BD;
	@%p538 bra 	$L__BB0_236;
	mul.f32 	%f2903, %f872, 0f00000000;
	fma.rn.f32 	%f2904, %f871, 0f00000000, %f2903;
	sub.f32 	%f2905, %f2904, %f870;
	add.f32 	%f2906, %f2905, 0f40200000;
	neg.f32 	%f2907, %f2906;
	div.rn.f32 	%f992, %f2907, %f991;
	setp.lt.f32 	%p539, %f992, 0f3A83126F;
	setp.gt.f32 	%p540, %f992, %f4334;
	or.pred  	%p541, %p539, %p540;
	@%p541 bra 	$L__BB0_236;
	fma.rn.f32 	%f4072, %f4303, %f992, %f870;
	fma.rn.f32 	%f4071, %f4708, %f992, %f871;
	fma.rn.f32 	%f4070, %f4305, %f992, %f872;
	setp.lt.f32 	%p542, %f991, 0f00000000;
	selp.f32 	%f4069, 0fBF800000, 0f3F800000, %p542;
	selp.f32 	%f4067, 0f00000000, 0f80000000, %p542;
	mov.b16 	%rs228, 1;
	mov.f32 	%f4066, 0f3DF5C28F;
	mov.f32 	%f4065, 0f3EE66666;
	mov.f32 	%f4064, 0f3E19999A;
	mov.f32 	%f4063, 0f00000000;
	mov.f32 	%f4062, 0f3F666666;
	mov.f32 	%f4068, %f4067;
	mov.f32 	%f4334, %f992;
$L__BB0_236:
	fma.rn.f32 	%f2913, %f4708, 0f00000000, %f4305;
	fma.rn.f32 	%f1010, %f4303, 0f00000000, %f2913;
	abs.f32 	%f2914, %f1010;
	setp.lt.f32 	%p543, %f2914, 0f358637BD;
	@%p543 bra 	$L__BB0_239;
	fma.rn.f32 	%f2915, %f871, 0f00000000, %f872;
	fma.rn.f32 	%f2916, %f870, 0f00000000, %f2915;
	add.f32 	%f2917, %f2916, 0f40A00000;
	neg.f32 	%f2918, %f2917;
	div.rn.f32 	%f2919, %f2918, %f1010;
	setp.lt.f32 	%p544, %f2919, 0f3A83126F;
	setp.gt.f32 	%p545, %f2919, %f4334;
	or.pred  	%p546, %p544, %p545;
	@%p546 bra 	$L__BB0_239;
	fma.rn.f32 	%f4072, %f4303, %f2919, %f870;
	fma.rn.f32 	%f4071, %f4708, %f2919, %f871;
	fma.rn.f32 	%f4070, %f4305, %f2919, %f872;
	setp.lt.f32 	%p547, %f1010, 0f00000000;
	selp.f32 	%f4068, 0f00000000, 0f80000000, %p547;
	selp.f32 	%f4067, 0f3F800000, 0fBF800000, %p547;
	mov.b16 	%rs228, 1;
	mov.f32 	%f4064, 0f3F3AE148;
	mov.f32 	%f4063, 0f00000000;
	mov.f32 	%f4062, 0f3F666666;
	mov.f32 	%f4065, %f4064;
	mov.f32 	%f4066, %f4064;
	mov.f32 	%f4069, %f4068;
$L__BB0_239:
	and.b16  	%rs162, %rs228, 255;
	setp.eq.s16 	%p589, %rs162, 0;
	@%p589 bra 	$L__BB0_33;
	bra.uni 	$L__BB0_265;
$L__BB0_240:
	mul.f32 	%f2924, %f4305, %f4305;
	fma.rn.f32 	%f2925, %f4708, %f4708, %f2924;
	fma.rn.f32 	%f1017, %f4303, %f4303, %f2925;
	add.f32 	%f2926, %f871, 0fBF800000;
	add.f32 	%f2927, %f872, 0f40600000;
	mul.f32 	%f2928, %f4305, %f2927;
	fma.rn.f32 	%f2929, %f2926, %f4708, %f2928;
	fma.rn.f32 	%f1018, %f870, %f4303, %f2929;
	mul.f32 	%f2930, %f2927, %f2927;
	fma.rn.f32 	%f2931, %f2926, %f2926, %f2930;
	fma.rn.f32 	%f2932, %f870, %f870, %f2931;
	add.f32 	%f2933, %f2932, 0fBF800000;
	mul.f32 	%f2934, %f1018, %f1018;
	mul.f32 	%f2935, %f1017, %f2933;
	sub.f32 	%f1019, %f2934, %f2935;
	setp.lt.f32 	%p548, %f1019, 0f00000000;
	mov.b16 	%rs228, 0;
	@%p548 bra 	$L__BB0_244;
	sqrt.rn.f32 	%f1020, %f1019;
	neg.f32 	%f2936, %f1018;
	sub.f32 	%f2937, %f2936, %f1020;
	div.rn.f32 	%f4383, %f2937, %f1017;
	setp.geu.f32 	%p549, %f4383, 0f3A83126F;
	setp.leu.f32 	%p550, %f4383, 0f7149F2CA;
	and.pred  	%p551, %p549, %p550;
	@%p551 bra 	$L__BB0_243;
	sub.f32 	%f2939, %f1020, %f1018;
	div.rn.f32 	%f4383, %f2939, %f1017;
	setp.lt.f32 	%p552, %f4383, 0f3A83126F;
	setp.gt.f32 	%p553, %f4383, 0f7149F2CA;
	or.pred  	%p554, %p552, %p553;
	@%p554 bra 	$L__BB0_244;
$L__BB0_243:
	fma.rn.f32 	%f4069, %f4303, %f4383, %f870;
	fma.rn.f32 	%f4071, %f4708, %f4383, %f871;
	fma.rn.f32 	%f4070, %f4305, %f4383, %f872;
	add.f32 	%f4068, %f4071, 0fBF800000;
	add.f32 	%f4067, %f4070, 0f40600000;
	mov.b16 	%rs228, 1;
	mov.f32 	%f4065, 0f3E99999A;
	mov.f32 	%f4064, 0f3E4CCCCD;
	mov.f32 	%f4063, 0f00000000;
	mov.f32 	%f4062, 0f3F4CCCCD;
	mov.f32 	%f4066, %f4062;
	mov.f32 	%f4072, %f4069;
	mov.f32 	%f4408, %f4383;
$L__BB0_244:
	add.f32 	%f2944, %f870, 0f3FE66666;
	add.f32 	%f2945, %f871, 0fBF666666;
	add.f32 	%f2946, %f872, 0f4019999A;
	mul.f32 	%f2947, %f4305, %f2946;
	fma.rn.f32 	%f2948, %f2945, %f4708, %f2947;
	fma.rn.f32 	%f1041, %f2944, %f4303, %f2948;
	mul.f32 	%f2949, %f2946, %f2946;
	fma.rn.f32 	%f2950, %f2945, %f2945, %f2949;
	fma.rn.f32 	%f2951, %f2944, %f2944, %f2950;
	add.f32 	%f2952, %f2951, 0fBF4F5C28;
	mul.f32 	%f2953, %f1041, %f1041;
	mul.f32 	%f2954, %f1017, %f2952;
	sub.f32 	%f1042, %f2953, %f2954;
	setp.lt.f32 	%p555, %f1042, 0f00000000;
	@%p555 bra 	$L__BB0_248;
	sqrt.rn.f32 	%f1043, %f1042;
	neg.f32 	%f2955, %f1041;
	sub.f32 	%f2956, %f2955, %f1043;
	div.rn.f32 	%f4396, %f2956, %f1017;
	setp.geu.f32 	%p556, %f4396, 0f3A83126F;
	setp.leu.f32 	%p557, %f4396, %f4408;
	and.pred  	%p558, %p556, %p557;
	@%p558 bra 	$L__BB0_247;
	sub.f32 	%f2957, %f1043, %f1041;
	div.rn.f32 	%f4396, %f2957, %f1017;
	setp.lt.f32 	%p559, %f4396, 0f3A83126F;
	setp.gt.f32 	%p560, %f4396, %f4408;
	or.pred  	%p561, %p559, %p560;
	@%p561 bra 	$L__BB0_248;
$L__BB0_247:
	fma.rn.f32 	%f4072, %f4303, %f4396, %f870;
	fma.rn.f32 	%f4071, %f4708, %f4396, %f871;
	fma.rn.f32 	%f4070, %f4305, %f4396, %f872;
	add.f32 	%f2963, %f4072, 0f3FE66666;
	add.f32 	%f2964, %f4071, 0fBF666666;
	add.f32 	%f2965, %f4070, 0f4019999A;
	mul.f32 	%f4069, %f2963, 0f3F8E38E4;
	mul.f32 	%f4068, %f2964, 0f3F8E38E4;
	mul.f32 	%f4067, %f2965, 0f3F8E38E4;
	mov.b16 	%rs228, 1;
	mov.f32 	%f4066, 0f3E4CCCCD;
	mov.f32 	%f4065, 0f3F333333;
	mov.f32 	%f4064, 0f3F666666;
	mov.f32 	%f4063, 0f00000000;
	mov.f32 	%f4062, 0f3F19999A;
	mov.f32 	%f4408, %f4396;
$L__BB0_248:
	add.f32 	%f2966, %f870, 0fBFD9999A;
	add.f32 	%f2967, %f871, 0fBF4CCCCD;
	add.f32 	%f2968, %f872, 0f40000000;
	mul.f32 	%f2969, %f4305, %f2968;
	fma.rn.f32 	%f2970, %f2967, %f4708, %f2969;
	fma.rn.f32 	%f1065, %f2966, %f4303, %f2970;
	mul.f32 	%f2971, %f2968, %f2968;
	fma.rn.f32 	%f2972, %f2967, %f2967, %f2971;
	fma.rn.f32 	%f2973, %f2966, %f2966, %f2972;
	add.f32 	%f2974, %f2973, 0fBF23D70B;
	mul.f32 	%f2975, %f1065, %f1065;
	mul.f32 	%f2976, %f1017, %f2974;
	sub.f32 	%f1066, %f2975, %f2976;
	setp.lt.f32 	%p562, %f1066, 0f00000000;
	@%p562 bra 	$L__BB0_252;
	sqrt.rn.f32 	%f1067, %f1066;
	neg.f32 	%f2977, %f1065;
	sub.f32 	%f2978, %f2977, %f1067;
	div.rn.f32 	%f4409, %f2978, %f1017;
	setp.geu.f32 	%p563, %f4409, 0f3A83126F;
	setp.leu.f32 	%p564, %f4409, %f4408;
	and.pred  	%p565, %p563, %p564;
	@%p565 bra 	$L__BB0_251;
	sub.f32 	%f2979, %f1067, %f1065;
	div.rn.f32 	%f4409, %f2979, %f1017;
	setp.lt.f32 	%p566, %f4409, 0f3A83126F;
	setp.gt.f32 	%p567, %f4409, %f4408;
	or.pred  	%p568, %p566, %p567;
	@%p568 bra 	$L__BB0_252;
$L__BB0_251:
	fma.rn.f32 	%f4072, %f4303, %f4409, %f870;
	fma.rn.f32 	%f4071, %f4708, %f4409, %f871;
	fma.rn.f32 	%f4070, %f4305, %f4409, %f872;
	add.f32 	%f2985, %f4072, 0fBFD9999A;
	add.f32 	%f2986, %f4071, 0fBF4CCCCD;
	add.f32 	%f2987, %f4070, 0f40000000;
	mul.f32 	%f4069, %f2985, 0f3FA00000;
	mul.f32 	%f4068, %f2986, 0f3FA00000;
	mul.f32 	%f4067, %f2987, 0f3FA00000;
	mov.b16 	%rs228, 1;
	mov.f32 	%f4066, 0f3F666666;
	mov.f32 	%f4065, 0f3F59999A;
	mov.f32 	%f4064, 0f3F333333;
	mov.f32 	%f4063, 0f3F800000;
	mov.f32 	%f4062, 0f3E19999A;
	mov.f32 	%f4408, %f4409;
$L__BB0_252:
	fma.rn.f32 	%f2988, %f4305, 0f00000000, %f4708;
	fma.rn.f32 	%f1089, %f4303, 0f00000000, %f2988;
	abs.f32 	%f2989, %f1089;
	setp.lt.f32 	%p569, %f2989, 0f358637BD;
	@%p569 bra 	$L__BB0_239;
	fma.rn.f32 	%f2990, %f872, 0f00000000, %f871;
	fma.rn.f32 	%f2991, %f870, 0f00000000, %f2990;
	add.f32 	%f2992, %f2991, 0f00000000;
	neg.f32 	%f2993, %f2992;
	div.rn.f32 	%f4460, %f2993, %f1089;
	setp.lt.f32 	%p570, %f4460, 0f3A83126F;
	setp.gt.f32 	%p571, %f4460, %f4408;
	or.pred  	%p572, %p570, %p571;
	@%p572 bra 	$L__BB0_239;
	setp.lt.f32 	%p573, %f1089, 0f00000000;
	selp.f32 	%f4459, 0f3F800000, 0fBF800000, %p573;
	bra.uni 	$L__BB0_264;
$L__BB0_255:
	setp.lt.s32 	%p574, %r85, 1;
	mov.b16 	%rs228, 0;
	mov.f32 	%f4446, 0f7149F2CA;
	@%p574 bra 	$L__BB0_262;
	mul.f32 	%f2996, %f4305, %f4305;
	fma.rn.f32 	%f2997, %f4708, %f4708, %f2996;
	fma.rn.f32 	%f1092, %f4303, %f4303, %f2997;
	mov.f32 	%f4446, 0f7149F2CA;
	mov.b16 	%rs228, 0;
	mov.b32 	%r593, 0;
$L__BB0_257:
	mul.hi.u32 	%r346, %r593, -858993459;
	shr.u32 	%r347, %r346, 3;
	mul.lo.s32 	%r348, %r347, 10;
	sub.s32 	%r349, %r593, %r348;
	cvt.rn.f32.u32 	%f2998, %r349;
	add.f32 	%f1105, %f2998, 0fC0900000;
	cvt.rn.f32.u32 	%f2999, %r347;
	fma.rn.f32 	%f1106, %f2999, 0fBFC00000, 0fC0000000;
	mul.lo.s32 	%r350, %r593, 7;
	mul.hi.u32 	%r351, %r350, -858993459;
	shr.u32 	%r352, %r351, 2;
	mul.lo.s32 	%r353, %r352, 5;
	sub.s32 	%r354, %r350, %r353;
	cvt.rn.f32.u32 	%f3000, %r354;
	fma.rn.f32 	%f1107, %f3000, 0f3DCCCCCD, 0f3E99999A;
	sub.f32 	%f3001, %f870, %f1105;
	sub.f32 	%f3002, %f871, %f1107;
	sub.f32 	%f3003, %f872, %f1106;
	mul.f32 	%f3004, %f4305, %f3003;
	fma.rn.f32 	%f3005, %f3002, %f4708, %f3004;
	fma.rn.f32 	%f1108, %f3001, %f4303, %f3005;
	mul.f32 	%f3006, %f3003, %f3003;
	fma.rn.f32 	%f3007, %f3002, %f3002, %f3006;
	fma.rn.f32 	%f3008, %f3001, %f3001, %f3007;
	mul.f32 	%f3009, %f1107, %f1107;
	sub.f32 	%f3010, %f3008, %f3009;
	mul.f32 	%f3011, %f1108, %f1108;
	mul.f32 	%f3012, %f1092, %f3010;
	sub.f32 	%f1109, %f3011, %f3012;
	setp.lt.f32 	%p575, %f1109, 0f00000000;
	@%p575 bra 	$L__BB0_261;
	sqrt.rn.f32 	%f1110, %f1109;
	neg.f32 	%f3013, %f1108;
	sub.f32 	%f3014, %f3013, %f1110;
	div.rn.f32 	%f4434, %f3014, %f1092;
	setp.geu.f32 	%p576, %f4434, 0f3A83126F;
	setp.leu.f32 	%p577, %f4434, %f4446;
	and.pred  	%p578, %p576, %p577;
	@%p578 bra 	$L__BB0_260;
	sub.f32 	%f3016, %f1110, %f1108;
	div.rn.f32 	%f4434, %f3016, %f1092;
	setp.lt.f32 	%p579, %f4434, 0f3A83126F;
	setp.gt.f32 	%p580, %f4434, %f4446;
	or.pred  	%p581, %p579, %p580;
	@%p581 bra 	$L__BB0_261;
$L__BB0_260:
	fma.rn.f32 	%f4072, %f4303, %f4434, %f870;
	fma.rn.f32 	%f4071, %f4708, %f4434, %f871;
	fma.rn.f32 	%f4070, %f4305, %f4434, %f872;
	sub.f32 	%f3019, %f4072, %f1105;
	sub.f32 	%f3020, %f4071, %f1107;
	sub.f32 	%f3021, %f4070, %f1106;
	rcp.rn.f32 	%f3022, %f1107;
	mul.f32 	%f4069, %f3022, %f3019;
	mul.f32 	%f4068, %f3022, %f3020;
	mul.f32 	%f4067, %f3022, %f3021;
	mul.lo.s32 	%r355, %r593, 13;
	mul.hi.u32 	%r356, %r355, 613566757;
	sub.s32 	%r357, %r355, %r356;
	shr.u32 	%r358, %r357, 1;
	add.s32 	%r359, %r358, %r356;
	shr.u32 	%r360, %r359, 2;
	mul.lo.s32 	%r361, %r360, 7;
	sub.s32 	%r362, %r355, %r361;
	cvt.rn.f32.u32 	%f3023, %r362;
	mul.f32 	%f3024, %f3023, 0f3F333333;
	div.rn.f32 	%f3025, %f3024, 0f40C00000;
	add.f32 	%f4066, %f3025, 0f3E99999A;
	mul.lo.s32 	%r363, %r593, 17;
	mul.hi.u32 	%r364, %r363, 613566757;
	sub.s32 	%r365, %r363, %r364;
	shr.u32 	%r366, %r365, 1;
	add.s32 	%r367, %r366, %r364;
	shr.u32 	%r368, %r367, 2;
	mul.lo.s32 	%r369, %r368, 7;
	sub.s32 	%r370, %r363, %r369;
	cvt.rn.f32.u32 	%f3026, %r370;
	mul.f32 	%f3027, %f3026, 0f3F333333;
	div.rn.f32 	%f3028, %f3027, 0f40C00000;
	add.f32 	%f4065, %f3028, 0f3E99999A;
	mul.lo.s32 	%r371, %r593, 19;
	mul.hi.u32 	%r372, %r371, 613566757;
	sub.s32 	%r373, %r371, %r372;
	shr.u32 	%r374, %r373, 1;
	add.s32 	%r375, %r374, %r372;
	shr.u32 	%r376, %r375, 2;
	mul.lo.s32 	%r377, %r376, 7;
	sub.s32 	%r378, %r371, %r377;
	cvt.rn.f32.u32 	%f3029, %r378;
	mul.f32 	%f3030, %f3029, 0f3F333333;
	div.rn.f32 	%f3031, %f3030, 0f40C00000;
	add.f32 	%f4064, %f3031, 0f3E99999A;
	mul.lo.s32 	%r379, %r593, 1431655773;
	setp.lt.u32 	%p582, %r379, 1431655766;
	selp.f32 	%f4063, 0f3F800000, 0f00000000, %p582;
	mov.b16 	%rs228, 1;
	mov.f32 	%f4062, 0f3E99999A;
	mov.f32 	%f4446, %f4434;
$L__BB0_261:
	add.s32 	%r593, %r593, 1;
	setp.ne.s32 	%p583, %r593, %r85;
	@%p583 bra 	$L__BB0_257;
$L__BB0_262:
	fma.rn.f32 	%f3032, %f4305, 0f00000000, %f4708;
	fma.rn.f32 	%f1148, %f4303, 0f00000000, %f3032;
	abs.f32 	%f3033, %f1148;
	setp.lt.f32 	%p584, %f3033, 0f358637BD;
	@%p584 bra 	$L__BB0_239;
	fma.rn.f32 	%f3035, %f872, 0f00000000, %f871;
	fma.rn.f32 	%f3036, %f870, 0f00000000, %f3035;
	add.f32 	%f3037, %f3036, 0f00000000;
	neg.f32 	%f3038, %f3037;
	div.rn.f32 	%f4460, %f3038, %f1148;
	setp.lt.f32 	%p585, %f4460, 0f3A83126F;
	setp.gt.f32 	%p586, %f4460, %f4446;
	or.pred  	%p587, %p585, %p586;
	mov.f32 	%f4459, 0f3F800000;
	@%p587 bra 	$L__BB0_239;
$L__BB0_264:
	fma.rn.f32 	%f4072, %f4303, %f4460, %f870;
	fma.rn.f32 	%f4070, %f4305, %f4460, %f872;
	fma.rn.f32 	%f4071, %f4708, %f4460, %f871;
	add.f32 	%f3042, %f4072, %f4072;
	cvt.rmi.f32.f32 	%f3043, %f3042;
	cvt.rzi.s32.f32 	%r380, %f3043;
	add.f32 	%f3044, %f4070, %f4070;
	cvt.rmi.f32.f32 	%f3045, %f3044;
	cvt.rzi.s32.f32 	%r381, %f3045;
	add.s32 	%r382, %r380, %r381;
	and.b32  	%r383, %r382, 1;
	setp.eq.b32 	%p588, %r383, 1;
	selp.f32 	%f4066, 0f3F666666, 0f3E4CCCCD, %p588;
	selp.f32 	%f4065, 0f3F666666, 0f3E800000, %p588;
	selp.f32 	%f4064, 0f3F666666, 0f3E99999A, %p588;
	mov.f32 	%f4062, 0f3F666666;
	mov.f32 	%f4069, 0f00000000;
	mov.f32 	%f4068, %f4459;
	mov.f32 	%f4067, %f4069;
	mov.f32 	%f4063, %f4069;
$L__BB0_265:
	fma.rn.f32 	%f1180, %f8, 0f3C23D70A, %f4072;
	add.f32 	%f1181, %f11, %f4071;
	add.f32 	%f1182, %f12, %f4070;
	@%p507 bra 	$L__BB0_284;
	setp.ne.s32 	%p591, %r82, 1;
	@%p591 bra 	$L__BB0_295;
	add.f32 	%f3046, %f1180, 0f3F000000;
	add.f32 	%f3047, %f1181, 0fBF800000;
	add.f32 	%f3048, %f1182, 0f40000000;
	mul.f32 	%f3049, %f10, %f3048;
	fma.rn.f32 	%f3050, %f3047, %f9, %f3049;
	fma.rn.f32 	%f1183, %f3046, %f8, %f3050;
	mul.f32 	%f3051, %f3048, %f3048;
	fma.rn.f32 	%f3052, %f3047, %f3047, %f3051;
	fma.rn.f32 	%f3053, %f3046, %f3046, %f3052;
	add.f32 	%f3054, %f3053, 0fBE800000;
	mul.f32 	%f3055, %f1183, %f1183;
	mul.f32 	%f3056, %f13, %f3054;
	sub.f32 	%f1184, %f3055, %f3056;
	setp.lt.f32 	%p593, %f1184, 0f00000000;
	mov.pred 	%p927, -1;
	mov.f32 	%f4483, %f4707;
	@%p593 bra 	$L__BB0_270;
	sqrt.rn.f32 	%f1185, %f1184;
	neg.f32 	%f3057, %f1183;
	sub.f32 	%f3058, %f3057, %f1185;
	div.rn.f32 	%f4483, %f3058, %f13;
	setp.geu.f32 	%p595, %f4483, 0f3A83126F;
	setp.leu.f32 	%p596, %f4483, 0f7149F2CA;
	mov.pred 	%p927, 0;
	and.pred  	%p597, %p595, %p596;
	@%p597 bra 	$L__BB0_270;
	sub.f32 	%f3059, %f1185, %f1183;
	div.rn.f32 	%f3060, %f3059, %f13;
	setp.lt.f32 	%p598, %f3060, 0f3A83126F;
	setp.gt.f32 	%p599, %f3060, 0f7149F2CA;
	or.pred  	%p927, %p598, %p599;
	selp.f32 	%f4483, %f4707, %f3060, %p927;
$L__BB0_270:
	selp.f32 	%f1189, 0f7149F2CA, %f4483, %p927;
	add.f32 	%f3061, %f1180, 0fBF000000;
	add.f32 	%f3062, %f1181, 0fBF000000;
	add.f32 	%f3063, %f1182, 0f3FC00000;
	mul.f32 	%f3064, %f10, %f3063;
	fma.rn.f32 	%f3065, %f3062, %f9, %f3064;
	fma.rn.f32 	%f1190, %f3061, %f8, %f3065;
	mul.f32 	%f3066, %f3063, %f3063;
	fma.rn.f32 	%f3067, %f3062, %f3062, %f3066;
	fma.rn.f32 	%f3068, %f3061, %f3061, %f3067;
	add.f32 	%f3069, %f3068, 0fBE800000;
	mul.f32 	%f3070, %f1190, %f1190;
	mul.f32 	%f3071, %f13, %f3069;
	sub.f32 	%f1191, %f3070, %f3071;
	setp.lt.f32 	%p601, %f1191, 0f00000000;
	mov.pred 	%p928, -1;
	mov.f32 	%f4707, %f4483;
	@%p601 bra 	$L__BB0_273;
	sqrt.rn.f32 	%f1192, %f1191;
	neg.f32 	%f3072, %f1190;
	sub.f32 	%f3073, %f3072, %f1192;
	div.rn.f32 	%f4707, %f3073, %f13;
	setp.geu.f32 	%p603, %f4707, 0f3A83126F;
	setp.leu.f32 	%p604, %f4707, %f1189;
	mov.pred 	%p928, 0;
	and.pred  	%p605, %p603, %p604;
	@%p605 bra 	$L__BB0_273;
	sub.f32 	%f3075, %f1192, %f1190;
	div.rn.f32 	%f3076, %f3075, %f13;
	setp.lt.f32 	%p606, %f3076, 0f3A83126F;
	setp.gt.f32 	%p607, %f3076, %f1189;
	or.pred  	%p928, %p606, %p607;
	selp.f32 	%f4707, %f4483, %f3076, %p928;
$L__BB0_273:
	setp.lt.f32 	%p609, %f16, 0f358637BD;
	selp.f32 	%f1196, %f1189, %f4707, %p928;
	mov.pred 	%p929, -1;
	@%p609 bra 	$L__BB0_275;
	fma.rn.f32 	%f3078, %f1182, 0f00000000, %f1181;
	fma.rn.f32 	%f3079, %f1180, 0f00000000, %f3078;
	add.f32 	%f3080, %f3079, 0f00000000;
	neg.f32 	%f3081, %f3080;
	div.rn.f32 	%f3082, %f3081, %f15;
	setp.lt.f32 	%p610, %f3082, 0f3A83126F;
	setp.gt.f32 	%p611, %f3082, %f1196;
	or.pred  	%p929, %p610, %p611;
	selp.f32 	%f4707, %f4707, %f3082, %p929;
$L__BB0_275:
	setp.lt.f32 	%p613, %f18, 0f358637BD;
	selp.f32 	%f1199, %f1196, %f4707, %p929;
	mov.pred 	%p930, -1;
	@%p613 bra 	$L__BB0_277;
	mul.f32 	%f3084, %f1182, 0f00000000;
	sub.f32 	%f3085, %f3084, %f1181;
	fma.rn.f32 	%f3086, %f1180, 0f00000000, %f3085;
	add.f32 	%f3087, %f3086, 0fC0A00000;
	neg.f32 	%f3088, %f3087;
	div.rn.f32 	%f3089, %f3088, %f17;
	setp.lt.f32 	%p614, %f3089, 0f3A83126F;
	setp.gt.f32 	%p615, %f3089, %f1199;
	or.pred  	%p930, %p614, %p615;
	selp.f32 	%f4707, %f4707, %f3089, %p930;
$L__BB0_277:
	setp.lt.f32 	%p617, %f20, 0f358637BD;
	selp.f32 	%f1202, %f1199, %f4707, %p930;
	mov.pred 	%p931, -1;
	@%p617 bra 	$L__BB0_279;
	mul.f32 	%f3091, %f1182, 0f00000000;
	fma.rn.f32 	%f3092, %f1181, 0f00000000, %f3091;
	add.f32 	%f3093, %f1180, %f3092;
	add.f32 	%f3094, %f3093, 0f40200000;
	neg.f32 	%f3095, %f3094;
	div.rn.f32 	%f3096, %f3095, %f19;
	setp.lt.f32 	%p618, %f3096, 0f3A83126F;
	setp.gt.f32 	%p619, %f3096, %f1202;
	or.pred  	%p931, %p618, %p619;
	selp.f32 	%f4707, %f4707, %f3096, %p931;
$L__BB0_279:
	setp.lt.f32 	%p621, %f22, 0f358637BD;
	selp.f32 	%f1205, %f1202, %f4707, %p931;
	mov.pred 	%p932, -1;
	@%p621 bra 	$L__BB0_281;
	mul.f32 	%f3098, %f1182, 0f00000000;
	fma.rn.f32 	%f3099, %f1181, 0f00000000, %f3098;
	sub.f32 	%f3100, %f3099, %f1180;
	add.f32 	%f3101, %f3100, 0f40200000;
	neg.f32 	%f3102, %f3101;
	div.rn.f32 	%f3103, %f3102, %f21;
	setp.lt.f32 	%p622, %f3103, 0f3A83126F;
	setp.gt.f32 	%p623, %f3103, %f1205;
	or.pred  	%p932, %p622, %p623;
	selp.f32 	%f4707, %f4707, %f3103, %p932;
$L__BB0_281:
	setp.lt.f32 	%p624, %f24, 0f358637BD;
	and.pred  	%p625, %p932, %p931;
	and.pred  	%p626, %p625, %p930;
	and.pred  	%p627, %p626, %p929;
	and.pred  	%p628, %p627, %p928;
	and.pred  	%p629, %p628, %p927;
	not.pred 	%p933, %p629;
	selp.f32 	%f1208, %f1205, %f4707, %p932;
	@%p624 bra 	$L__BB0_283;
	fma.rn.f32 	%f3105, %f1181, 0f00000000, %f1182;
	fma.rn.f32 	%f3106, %f1180, 0f00000000, %f3105;
	add.f32 	%f3107, %f3106, 0f40A00000;
	neg.f32 	%f3108, %f3107;
	div.rn.f32 	%f3109, %f3108, %f23;
	setp.geu.f32 	%p630, %f3109, 0f3A83126F;
	setp.leu.f32 	%p631, %f3109, %f1208;
	and.pred  	%p632, %p630, %p631;
	selp.f32 	%f4707, %f3109, %f4707, %p632;
	or.pred  	%p933, %p632, %p933;
$L__BB0_283:
	selp.u16 	%rs244, 1, 0, %p933;
	bra.uni 	$L__BB0_312;
$L__BB0_284:
	add.f32 	%f3111, %f1181, 0fBF800000;
	add.f32 	%f3112, %f1182, 0f40600000;
	mul.f32 	%f3113, %f10, %f3112;
	fma.rn.f32 	%f3114, %f3111, %f9, %f3113;
	fma.rn.f32 	%f1211, %f1180, %f8, %f3114;
	mul.f32 	%f3115, %f3112, %f3112;
	fma.rn.f32 	%f3116, %f3111, %f3111, %f3115;
	fma.rn.f32 	%f3117, %f1180, %f1180, %f3116;
	add.f32 	%f3118, %f3117, 0fBF800000;
	mul.f32 	%f3119, %f1211, %f1211;
	mul.f32 	%f3120, %f13, %f3118;
	sub.f32 	%f1212, %f3119, %f3120;
	setp.lt.f32 	%p634, %f1212, 0f00000000;
	mov.pred 	%p934, -1;
	mov.f32 	%f4490, %f4707;
	@%p634 bra 	$L__BB0_287;
	sqrt.rn.f32 	%f1213, %f1212;
	neg.f32 	%f3121, %f1211;
	sub.f32 	%f3122, %f3121, %f1213;
	div.rn.f32 	%f4490, %f3122, %f13;
	setp.geu.f32 	%p636, %f4490, 0f3A83126F;
	setp.leu.f32 	%p637, %f4490, 0f7149F2CA;
	mov.pred 	%p934, 0;
	and.pred  	%p638, %p636, %p637;
	@%p638 bra 	$L__BB0_287;
	sub.f32 	%f3123, %f1213, %f1211;
	div.rn.f32 	%f3124, %f3123, %f13;
	setp.lt.f32 	%p639, %f3124, 0f3A83126F;
	setp.gt.f32 	%p640, %f3124, 0f7149F2CA;
	or.pred  	%p934, %p639, %p640;
	selp.f32 	%f4490, %f4707, %f3124, %p934;
$L__BB0_287:
	selp.f32 	%f1217, 0f7149F2CA, %f4490, %p934;
	add.f32 	%f3125, %f1180, 0f3FE66666;
	add.f32 	%f3126, %f1181, 0fBF666666;
	add.f32 	%f3127, %f1182, 0f4019999A;
	mul.f32 	%f3128, %f10, %f3127;
	fma.rn.f32 	%f3129, %f3126, %f9, %f3128;
	fma.rn.f32 	%f1218, %f3125, %f8, %f3129;
	mul.f32 	%f3130, %f3127, %f3127;
	fma.rn.f32 	%f3131, %f3126, %f3126, %f3130;
	fma.rn.f32 	%f3132, %f3125, %f3125, %f3131;
	add.f32 	%f3133, %f3132, 0fBF4F5C28;
	mul.f32 	%f3134, %f1218, %f1218;
	mul.f32 	%f3135, %f13, %f3133;
	sub.f32 	%f1219, %f3134, %f3135;
	setp.lt.f32 	%p642, %f1219, 0f00000000;
	mov.pred 	%p935, -1;
	mov.f32 	%f4491, %f4490;
	@%p642 bra 	$L__BB0_290;
	sqrt.rn.f32 	%f1220, %f1219;
	neg.f32 	%f3136, %f1218;
	sub.f32 	%f3137, %f3136, %f1220;
	div.rn.f32 	%f4491, %f3137, %f13;
	setp.geu.f32 	%p644, %f4491, 0f3A83126F;
	setp.leu.f32 	%p645, %f4491, %f1217;
	mov.pred 	%p935, 0;
	and.pred  	%p646, %p644, %p645;
	@%p646 bra 	$L__BB0_290;
	sub.f32 	%f3139, %f1220, %f1218;
	div.rn.f32 	%f3140, %f3139, %f13;
	setp.lt.f32 	%p647, %f3140, 0f3A83126F;
	setp.gt.f32 	%p648, %f3140, %f1217;
	or.pred  	%p935, %p647, %p648;
	selp.f32 	%f4491, %f4490, %f3140, %p935;
$L__BB0_290:
	selp.f32 	%f1224, %f1217, %f4491, %p935;
	add.f32 	%f3142, %f1180, 0fBFD9999A;
	add.f32 	%f3143, %f1181, 0fBF4CCCCD;
	add.f32 	%f3144, %f1182, 0f40000000;
	mul.f32 	%f3145, %f10, %f3144;
	fma.rn.f32 	%f3146, %f3143, %f9, %f3145;
	fma.rn.f32 	%f1225, %f3142, %f8, %f3146;
	mul.f32 	%f3147, %f3144, %f3144;
	fma.rn.f32 	%f3148, %f3143, %f3143, %f3147;
	fma.rn.f32 	%f3149, %f3142, %f3142, %f3148;
	add.f32 	%f3150, %f3149, 0fBF23D70B;
	mul.f32 	%f3151, %f1225, %f1225;
	mul.f32 	%f3152, %f13, %f3150;
	sub.f32 	%f1226, %f3151, %f3152;
	setp.lt.f32 	%p650, %f1226, 0f00000000;
	mov.pred 	%p936, -1;
	mov.f32 	%f4707, %f4491;
	@%p650 bra 	$L__BB0_293;
	sqrt.rn.f32 	%f1227, %f1226;
	neg.f32 	%f3153, %f1225;
	sub.f32 	%f3154, %f3153, %f1227;
	div.rn.f32 	%f4707, %f3154, %f13;
	setp.geu.f32 	%p652, %f4707, 0f3A83126F;
	setp.leu.f32 	%p653, %f4707, %f1224;
	mov.pred 	%p936, 0;
	and.pred  	%p654, %p652, %p653;
	@%p654 bra 	$L__BB0_293;
	sub.f32 	%f3156, %f1227, %f1225;
	div.rn.f32 	%f3157, %f3156, %f13;
	setp.lt.f32 	%p655, %f3157, 0f3A83126F;
	setp.gt.f32 	%p656, %f3157, %f1224;
	or.pred  	%p936, %p655, %p656;
	selp.f32 	%f4707, %f4491, %f3157, %p936;
$L__BB0_293:
	setp.lt.f32 	%p657, %f16, 0f358637BD;
	and.pred  	%p658, %p936, %p935;
	and.pred  	%p659, %p658, %p934;
	not.pred 	%p660, %p659;
	selp.u16 	%rs244, 1, 0, %p660;
	selp.f32 	%f1231, %f1224, %f4707, %p936;
	@%p657 bra 	$L__BB0_312;
	fma.rn.f32 	%f3159, %f1182, 0f00000000, %f1181;
	fma.rn.f32 	%f3160, %f1180, 0f00000000, %f3159;
	add.f32 	%f3161, %f3160, 0f00000000;
	neg.f32 	%f3162, %f3161;
	div.rn.f32 	%f3163, %f3162, %f15;
	setp.lt.f32 	%p661, %f3163, 0f3A83126F;
	setp.gt.f32 	%p662, %f3163, %f1231;
	or.pred  	%p663, %p661, %p662;
	selp.f32 	%f4707, %f4707, %f3163, %p663;
	selp.b16 	%rs244, %rs244, 1, %p663;
	bra.uni 	$L__BB0_312;
$L__BB0_295:
	setp.lt.s32 	%p664, %r85, 1;
	mov.f32 	%f4498, 0f7149F2CA;
	mov.b16 	%rs244, 0;
	@%p664 bra 	$L__BB0_310;
	setp.eq.s32 	%p665, %r5, 0;
	mov.b16 	%rs244, 0;
	mov.f32 	%f4498, 0f7149F2CA;
	mov.b32 	%r595, 0;
	@%p665 bra 	$L__BB0_305;
	mov.b16 	%rs244, 0;
	mov.f32 	%f4498, 0f7149F2CA;
	mov.b32 	%r594, 0;
$L__BB0_298:
	mul.hi.u32 	%r386, %r594, -858993459;
	shr.u32 	%r387, %r386, 3;
	mul.lo.s32 	%r388, %r387, 10;
	sub.s32 	%r389, %r594, %r388;
	cvt.rn.f32.u32 	%f3169, %r389;
	add.f32 	%f3170, %f3169, 0fC0900000;
	cvt.rn.f32.u32 	%f3171, %r387;
	fma.rn.f32 	%f3172, %f3171, 0fBFC00000, 0fC0000000;
	mul.lo.s32 	%r52, %r594, 7;
	mul.hi.u32 	%r390, %r52, -858993459;
	shr.u32 	%r391, %r390, 2;
	mul.lo.s32 	%r392, %r391, 5;
	sub.s32 	%r393, %r52, %r392;
	cvt.rn.f32.u32 	%f3173, %r393;
	fma.rn.f32 	%f3174, %f3173, 0f3DCCCCCD, 0f3E99999A;
	sub.f32 	%f3175, %f1180, %f3170;
	sub.f32 	%f3176, %f1181, %f3174;
	sub.f32 	%f3177, %f1182, %f3172;
	mul.f32 	%f1235, %f10, %f3177;
	fma.rn.f32 	%f3178, %f3176, %f9, %f1235;
	fma.rn.f32 	%f1236, %f3175, %f8, %f3178;
	mul.f32 	%f1237, %f3177, %f3177;
	fma.rn.f32 	%f3179, %f3176, %f3176, %f1237;
	fma.rn.f32 	%f3180, %f3175, %f3175, %f3179;
	mul.f32 	%f3181, %f3174, %f3174;
	sub.f32 	%f3182, %f3180, %f3181;
	mul.f32 	%f3183, %f1236, %f1236;
	mul.f32 	%f3184, %f13, %f3182;
	sub.f32 	%f1238, %f3183, %f3184;
	setp.lt.f32 	%p667, %f1238, 0f00000000;
	mov.pred 	%p937, -1;
	mov.f32 	%f4495, %f4707;
	@%p667 bra 	$L__BB0_301;
	sqrt.rn.f32 	%f1239, %f1238;
	neg.f32 	%f3185, %f1236;
	sub.f32 	%f3186, %f3185, %f1239;
	div.rn.f32 	%f4495, %f3186, %f13;
	setp.geu.f32 	%p669, %f4495, 0f3A83126F;
	setp.leu.f32 	%p670, %f4495, %f4498;
	mov.pred 	%p937, 0;
	and.pred  	%p671, %p669, %p670;
	@%p671 bra 	$L__BB0_301;
	sub.f32 	%f3188, %f1239, %f1236;
	div.rn.f32 	%f3189, %f3188, %f13;
	setp.lt.f32 	%p672, %f3189, 0f3A83126F;
	setp.gt.f32 	%p673, %f3189, %f4498;
	or.pred  	%p937, %p672, %p673;
	selp.f32 	%f4495, %f4707, %f3189, %p937;
$L__BB0_301:
	selp.f32 	%f1243, %f4498, %f4495, %p937;
	add.s32 	%r394, %r594, 1;
	mul.hi.u32 	%r395, %r394, -858993459;
	shr.u32 	%r396, %r395, 3;
	mul.lo.s32 	%r397, %r396, 10;
	sub.s32 	%r398, %r394, %r397;
	cvt.rn.f32.u32 	%f3191, %r398;
	add.f32 	%f3192, %f3191, 0fC0900000;
	add.s32 	%r399, %r52, 7;
	mul.hi.u32 	%r400, %r399, -858993459;
	shr.u32 	%r401, %r400, 2;
	mul.lo.s32 	%r402, %r401, 5;
	sub.s32 	%r403, %r399, %r402;
	cvt.rn.f32.u32 	%f3193, %r403;
	fma.rn.f32 	%f3194, %f3193, 0f3DCCCCCD, 0f3E99999A;
	sub.f32 	%f3195, %f1180, %f3192;
	sub.f32 	%f3196, %f1181, %f3194;
	fma.rn.f32 	%f3197, %f3196, %f9, %f1235;
	fma.rn.f32 	%f1244, %f3195, %f8, %f3197;
	fma.rn.f32 	%f3198, %f3196, %f3196, %f1237;
	fma.rn.f32 	%f3199, %f3195, %f3195, %f3198;
	mul.f32 	%f3200, %f3194, %f3194;
	sub.f32 	%f3201, %f3199, %f3200;
	mul.f32 	%f3202, %f1244, %f1244;
	mul.f32 	%f3203, %f13, %f3201;
	sub.f32 	%f1245, %f3202, %f3203;
	setp.lt.f32 	%p675, %f1245, 0f00000000;
	mov.pred 	%p938, -1;
	mov.f32 	%f4707, %f4495;
	@%p675 bra 	$L__BB0_304;
	sqrt.rn.f32 	%f1246, %f1245;
	neg.f32 	%f3204, %f1244;
	sub.f32 	%f3205, %f3204, %f1246;
	div.rn.f32 	%f4707, %f3205, %f13;
	setp.geu.f32 	%p677, %f4707, 0f3A83126F;
	setp.leu.f32 	%p678, %f4707, %f1243;
	mov.pred 	%p938, 0;
	and.pred  	%p679, %p677, %p678;
	@%p679 bra 	$L__BB0_304;
	sub.f32 	%f3207, %f1246, %f1244;
	div.rn.f32 	%f3208, %f3207, %f13;
	setp.lt.f32 	%p680, %f3208, 0f3A83126F;
	setp.gt.f32 	%p681, %f3208, %f1243;
	or.pred  	%p938, %p680, %p681;
	selp.f32 	%f4707, %f4495, %f3208, %p938;
$L__BB0_304:
	selp.b16 	%rs167, %rs244, 1, %p937;
	selp.b16 	%rs244, %rs167, 1, %p938;
	selp.f32 	%f4498, %f1243, %f4707, %p938;
	add.s32 	%r594, %r594, 2;
	setp.ne.s32 	%p682, %r594, %r7;
	mov.u32 	%r595, %r7;
	@%p682 bra 	$L__BB0_298;
$L__BB0_305:
	setp.eq.s32 	%p683, %r6, 0;
	@%p683 bra 	$L__BB0_310;
	mul.hi.u32 	%r404, %r595, 1717986919;
	shr.u32 	%r405, %r404, 2;
	mul.lo.s32 	%r406, %r405, 10;
	sub.s32 	%r407, %r595, %r406;
	cvt.rn.f32.u32 	%f3210, %r407;
	add.f32 	%f3211, %f3210, 0fC0900000;
	cvt.rn.f32.u32 	%f3212, %r405;
	fma.rn.f32 	%f3213, %f3212, 0fBFC00000, 0fC0000000;
	mul.lo.s32 	%r408, %r595, 7;
	mul.hi.u32 	%r409, %r408, -858993459;
	shr.u32 	%r410, %r409, 2;
	mul.lo.s32 	%r411, %r410, 5;
	sub.s32 	%r412, %r408, %r411;
	cvt.rn.f32.u32 	%f3214, %r412;
	fma.rn.f32 	%f3215, %f3214, 0f3DCCCCCD, 0f3E99999A;
	sub.f32 	%f3216, %f1180, %f3211;
	sub.f32 	%f3217, %f1181, %f3215;
	sub.f32 	%f3218, %f1182, %f3213;
	mul.f32 	%f3219, %f10, %f3218;
	fma.rn.f32 	%f3220, %f3217, %f9, %f3219;
	fma.rn.f32 	%f1255, %f3216, %f8, %f3220;
	mul.f32 	%f3221, %f3218, %f3218;
	fma.rn.f32 	%f3222, %f3217, %f3217, %f3221;
	fma.rn.f32 	%f3223, %f3216, %f3216, %f3222;
	mul.f32 	%f3224, %f3215, %f3215;
	sub.f32 	%f3225, %f3223, %f3224;
	mul.f32 	%f3226, %f1255, %f1255;
	mul.f32 	%f3227, %f13, %f3225;
	sub.f32 	%f1256, %f3226, %f3227;
	setp.lt.f32 	%p685, %f1256, 0f00000000;
	mov.pred 	%p939, -1;
	mov.f32 	%f4501, %f4707;
	@%p685 bra 	$L__BB0_309;
	sqrt.rn.f32 	%f1257, %f1256;
	neg.f32 	%f3228, %f1255;
	sub.f32 	%f3229, %f3228, %f1257;
	div.rn.f32 	%f4501, %f3229, %f13;
	setp.geu.f32 	%p687, %f4501, 0f3A83126F;
	setp.leu.f32 	%p688, %f4501, %f4498;
	mov.pred 	%p939, 0;
	and.pred  	%p689, %p687, %p688;
	@%p689 bra 	$L__BB0_309;
	sub.f32 	%f3231, %f1257, %f1255;
	div.rn.f32 	%f3232, %f3231, %f13;
	setp.lt.f32 	%p690, %f3232, 0f3A83126F;
	setp.gt.f32 	%p691, %f3232, %f4498;
	or.pred  	%p939, %p690, %p691;
	selp.f32 	%f4501, %f4707, %f3232, %p939;
$L__BB0_309:
	selp.b16 	%rs244, %rs244, 1, %p939;
	selp.f32 	%f4498, %f4498, %f4501, %p939;
	mov.f32 	%f4707, %f4501;
$L__BB0_310:
	setp.lt.f32 	%p692, %f16, 0f358637BD;
	@%p692 bra 	$L__BB0_312;
	fma.rn.f32 	%f3234, %f1182, 0f00000000, %f1181;
	fma.rn.f32 	%f3235, %f1180, 0f00000000, %f3234;
	add.f32 	%f3236, %f3235, 0f00000000;
	neg.f32 	%f3237, %f3236;
	div.rn.f32 	%f3238, %f3237, %f15;
	setp.lt.f32 	%p693, %f3238, 0f3A83126F;
	setp.gt.f32 	%p694, %f3238, %f4498;
	or.pred  	%p695, %p693, %p694;
	selp.f32 	%f4707, %f4707, %f3238, %p695;
	selp.b16 	%rs244, %rs244, 1, %p695;
$L__BB0_312:
	and.b16  	%rs168, %rs244, 255;
	setp.eq.s16 	%p696, %rs168, 0;
	selp.f32 	%f3240, 0f3F800000, 0f00000000, %p696;
	mul.f32 	%f3241, %f10, %f4067;
	fma.rn.f32 	%f3242, %f4068, %f9, %f3241;
	fma.rn.f32 	%f3243, %f4069, %f8, %f3242;
	max.f32 	%f3244, %f3243, 0f00000000;
	mul.f32 	%f3245, %f3244, %f3240;
	mul.f32 	%f3246, %f3245, 0f40400000;
	mul.f32 	%f3247, %f3245, 0f40333333;
	mul.f32 	%f3248, %f3245, 0f40200000;
	mul.f32 	%f3249, %f4066, %f3246;
	mul.f32 	%f3250, %f4065, %f3247;
	mul.f32 	%f3251, %f4064, %f3248;
	fma.rn.f32 	%f4737, %f4711, %f3249, %f4737;
	fma.rn.f32 	%f4738, %f4710, %f3250, %f4738;
	fma.rn.f32 	%f4739, %f4709, %f3251, %f4739;
	setp.gt.f32 	%p697, %f4063, 0f3F000000;
	@%p697 bra 	$L__BB0_314;
	shl.b32 	%r413, %r601, 13;
	xor.b32  	%r414, %r413, %r601;
	shr.u32 	%r415, %r414, 17;
	xor.b32  	%r416, %r415, %r414;
	shl.b32 	%r417, %r416, 5;
	xor.b32  	%r418, %r417, %r416;
	shr.u32 	%r419, %r418, 9;
	or.b32  	%r420, %r419, 1065353216;
	mov.b32 	%f3252, %r420;
	add.f32 	%f3253, %f3252, 0fBF800000;
	fma.rn.f32 	%f3254, %f3253, 0f40000000, 0fBF800000;
	shl.b32 	%r421, %r418, 13;
	xor.b32  	%r422, %r421, %r418;
	shr.u32 	%r423, %r422, 17;
	xor.b32  	%r424, %r423, %r422;
	shl.b32 	%r425, %r424, 5;
	xor.b32  	%r596, %r425, %r424;
	shr.u32 	%r426, %r596, 9;
	or.b32  	%r427, %r426, 1065353216;
	mov.b32 	%f3255, %r427;
	add.f32 	%f3256, %f3255, 0fBF800000;
	mul.f32 	%f3257, %f3256, 0f40C90FDB;
	mul.f32 	%f3258, %f3254, %f3254;
	mov.f32 	%f3259, 0f3F800000;
	sub.f32 	%f3260, %f3259, %f3258;
	sqrt.rn.f32 	%f3261, %f3260;
	sin.approx.f32 	%f3262, %f3257;
	cos.approx.f32 	%f3263, %f3257;
	mul.f32 	%f3264, %f3261, %f3263;
	mul.f32 	%f3265, %f3261, %f3262;
	mul.f32 	%f3266, %f3254, %f4067;
	fma.rn.f32 	%f3267, %f3265, %f4068, %f3266;
	fma.rn.f32 	%f3268, %f3264, %f4069, %f3267;
	setp.lt.f32 	%p698, %f3268, 0f00000000;
	neg.f32 	%f3269, %f3264;
	neg.f32 	%f3270, %f3265;
	neg.f32 	%f3271, %f3254;
	selp.f32 	%f3272, %f3269, %f3264, %p698;
	selp.f32 	%f3273, %f3270, %f3265, %p698;
	selp.f32 	%f3274, %f3271, %f3254, %p698;
	add.f32 	%f3275, %f4069, %f3272;
	add.f32 	%f3276, %f4068, %f3273;
	add.f32 	%f3277, %f4067, %f3274;
	mul.f32 	%f3278, %f3277, %f3277;
	fma.rn.f32 	%f3279, %f3276, %f3276, %f3278;
	fma.rn.f32 	%f3280, %f3275, %f3275, %f3279;
	add.f32 	%f3281, %f3280, 0f322BCC77;
	rsqrt.approx.f32 	%f3282, %f3281;
	mul.f32 	%f4505, %f3282, %f3275;
	mul.f32 	%f4708, %f3282, %f3276;
	mul.f32 	%f4507, %f3282, %f3277;
	bra.uni 	$L__BB0_315;
$L__BB0_314:
	mul.f32 	%f3283, %f4305, %f4067;
	fma.rn.f32 	%f3284, %f4708, %f4068, %f3283;
	fma.rn.f32 	%f3285, %f4303, %f4069, %f3284;
	add.f32 	%f3286, %f3285, %f3285;
	mul.f32 	%f3287, %f4069, %f3286;
	mul.f32 	%f3288, %f4068, %f3286;
	mul.f32 	%f3289, %f4067, %f3286;
	sub.f32 	%f3290, %f4303, %f3287;
	sub.f32 	%f3291, %f4708, %f3288;
	sub.f32 	%f3292, %f4305, %f3289;
	shl.b32 	%r428, %r601, 13;
	xor.b32  	%r429, %r428, %r601;
	shr.u32 	%r430, %r429, 17;
	xor.b32  	%r431, %r430, %r429;
	shl.b32 	%r432, %r431, 5;
	xor.b32  	%r433, %r432, %r431;
	shr.u32 	%r434, %r433, 9;
	or.b32  	%r435, %r434, 1065353216;
	mov.b32 	%f3293, %r435;
	add.f32 	%f3294, %f3293, 0fBF800000;
	fma.rn.f32 	%f3295, %f3294, 0f40000000, 0fBF800000;
	shl.b32 	%r436, %r433, 13;
	xor.b32  	%r437, %r436, %r433;
	shr.u32 	%r438, %r437, 17;
	xor.b32  	%r439, %r438, %r437;
	shl.b32 	%r440, %r439, 5;
	xor.b32  	%r596, %r440, %r439;
	shr.u32 	%r441, %r596, 9;
	or.b32  	%r442, %r441, 1065353216;
	mov.b32 	%f3296, %r442;
	add.f32 	%f3297, %f3296, 0fBF800000;
	mul.f32 	%f3298, %f3297, 0f40C90FDB;
	mul.f32 	%f3299, %f3295, %f3295;
	mov.f32 	%f3300, 0f3F800000;
	sub.f32 	%f3301, %f3300, %f3299;
	sqrt.rn.f32 	%f3302, %f3301;
	sin.approx.f32 	%f3303, %f3298;
	cos.approx.f32 	%f3304, %f3298;
	mul.f32 	%f3305, %f3302, %f3304;
	mul.f32 	%f3306, %f3302, %f3303;
	fma.rn.f32 	%f3307, %f4062, %f3305, %f3290;
	fma.rn.f32 	%f3308, %f4062, %f3306, %f3291;
	fma.rn.f32 	%f3309, %f3295, %f4062, %f3292;
	mul.f32 	%f3310, %f3309, %f3309;
	fma.rn.f32 	%f3311, %f3308, %f3308, %f3310;
	fma.rn.f32 	%f3312, %f3307, %f3307, %f3311;
	add.f32 	%f3313, %f3312, 0f322BCC77;
	rsqrt.approx.f32 	%f3314, %f3313;
	mul.f32 	%f4505, %f3314, %f3307;
	mul.f32 	%f4708, %f3314, %f3308;
	mul.f32 	%f4507, %f3309, %f3314;
$L__BB0_315:
	fma.rn.f32 	%f1278, %f4069, 0f3B03126F, %f4072;
	fma.rn.f32 	%f1279, %f4068, 0f3B03126F, %f4071;
	fma.rn.f32 	%f1280, %f4067, 0f3B03126F, %f4070;
	mul.f32 	%f1281, %f4711, %f4066;
	mul.f32 	%f1282, %f4710, %f4065;
	mul.f32 	%f1283, %f4709, %f4064;
	max.f32 	%f3315, %f1282, %f1283;
	max.f32 	%f3316, %f1281, %f3315;
	min.f32 	%f1284, %f3316, 0f3F733333;
	shl.b32 	%r443, %r596, 13;
	xor.b32  	%r444, %r443, %r596;
	shr.u32 	%r445, %r444, 17;
	xor.b32  	%r446, %r445, %r444;
	shl.b32 	%r447, %r446, 5;
	xor.b32  	%r601, %r447, %r446;
	shr.u32 	%r448, %r601, 9;
	or.b32  	%r449, %r448, 1065353216;
	mov.b32 	%f3317, %r449;
	add.f32 	%f3318, %f3317, 0fBF800000;
	setp.gt.f32 	%p699, %f3318, %f1284;
	@%p699 bra 	$L__BB0_420;
	rcp.rn.f32 	%f3319, %f1284;
	mul.f32 	%f4711, %f1281, %f3319;
	mul.f32 	%f4710, %f1282, %f3319;
	mul.f32 	%f4709, %f1283, %f3319;
	add.s32 	%r450, %r575, 3;
	setp.eq.s32 	%p700, %r450, %r83;
	@%p700 bra 	$L__BB0_420;
	setp.eq.s32 	%p701, %r82, 0;
	mov.f32 	%f4607, 0f7149F2CA;
	@%p701 bra 	$L__BB0_343;
	setp.ne.s32 	%p702, %r82, 1;
	mov.f32 	%f4533, 0f7149F2CA;
	@%p702 bra 	$L__BB0_358;
	mul.f32 	%f3321, %f4507, %f4507;
	fma.rn.f32 	%f3322, %f4708, %f4708, %f3321;
	fma.rn.f32 	%f1288, %f4505, %f4505, %f3322;
	add.f32 	%f3323, %f1278, 0f3F000000;
	add.f32 	%f3324, %f1279, 0fBF800000;
	add.f32 	%f3325, %f1280, 0f40000000;
	mul.f32 	%f3326, %f4507, %f3325;
	fma.rn.f32 	%f3327, %f3324, %f4708, %f3326;
	fma.rn.f32 	%f1289, %f3323, %f4505, %f3327;
	mul.f32 	%f3328, %f3325, %f3325;
	fma.rn.f32 	%f3329, %f3324, %f3324, %f3328;
	fma.rn.f32 	%f3330, %f3323, %f3323, %f3329;
	add.f32 	%f3331, %f3330, 0fBE800000;
	mul.f32 	%f3332, %f1289, %f1289;
	mul.f32 	%f3333, %f1288, %f3331;
	sub.f32 	%f1290, %f3332, %f3333;
	setp.lt.f32 	%p703, %f1290, 0f00000000;
	mov.b16 	%rs246, 0;
	@%p703 bra 	$L__BB0_323;
	sqrt.rn.f32 	%f1291, %f1290;
	neg.f32 	%f3334, %f1289;
	sub.f32 	%f3335, %f3334, %f1291;
	div.rn.f32 	%f4508, %f3335, %f1288;
	setp.geu.f32 	%p704, %f4508, 0f3A83126F;
	setp.leu.f32 	%p705, %f4508, 0f7149F2CA;
	and.pred  	%p706, %p704, %p705;
	@%p706 bra 	$L__BB0_322;
	sub.f32 	%f3337, %f1291, %f1289;
	div.rn.f32 	%f4508, %f3337, %f1288;
	setp.lt.f32 	%p707, %f4508, 0f3A83126F;
	setp.gt.f32 	%p708, %f4508, 0f7149F2CA;
	or.pred  	%p709, %p707, %p708;
	@%p709 bra 	$L__BB0_323;
$L__BB0_322:
	fma.rn.f32 	%f4072, %f4505, %f4508, %f1278;
	fma.rn.f32 	%f4071, %f4708, %f4508, %f1279;
	fma.rn.f32 	%f4070, %f4507, %f4508, %f1280;
	add.f32 	%f3341, %f4072, 0f3F000000;
	add.f32 	%f3342, %f4071, 0fBF800000;
	add.f32 	%f3343, %f4070, 0f40000000;
	add.f32 	%f4069, %f3341, %f3341;
	add.f32 	%f4068, %f3342, %f3342;
	add.f32 	%f4067, %f3343, %f3343;
	mov.b16 	%rs246, 1;
	mov.f32 	%f4064, 0f3F666666;
	mov.f32 	%f4063, 0f00000000;
	mov.f32 	%f4062, 0f3DCCCCCD;
	mov.f32 	%f4065, %f4064;
	mov.f32 	%f4066, %f4064;
	mov.f32 	%f4533, %f4508;
$L__BB0_323:
	add.f32 	%f3344, %f1278, 0fBF000000;
	add.f32 	%f3345, %f1279, 0fBF000000;
	add.f32 	%f3346, %f1280, 0f3FC00000;
	mul.f32 	%f3347, %f4507, %f3346;
	fma.rn.f32 	%f3348, %f3345, %f4708, %f3347;
	fma.rn.f32 	%f1313, %f3344, %f4505, %f3348;
	mul.f32 	%f3349, %f3346, %f3346;
	fma.rn.f32 	%f3350, %f3345, %f3345, %f3349;
	fma.rn.f32 	%f3351, %f3344, %f3344, %f3350;
	add.f32 	%f3352, %f3351, 0fBE800000;
	mul.f32 	%f3353, %f1313, %f1313;
	mul.f32 	%f3354, %f1288, %f3352;
	sub.f32 	%f1314, %f3353, %f3354;
	setp.lt.f32 	%p710, %f1314, 0f00000000;
	@%p710 bra 	$L__BB0_327;
	sqrt.rn.f32 	%f1315, %f1314;
	neg.f32 	%f3355, %f1313;
	sub.f32 	%f3356, %f3355, %f1315;
	div.rn.f32 	%f4521, %f3356, %f1288;
	setp.geu.f32 	%p711, %f4521, 0f3A83126F;
	setp.leu.f32 	%p712, %f4521, %f4533;
	and.pred  	%p713, %p711, %p712;
	@%p713 bra 	$L__BB0_326;
	sub.f32 	%f3357, %f1315, %f1313;
	div.rn.f32 	%f4521, %f3357, %f1288;
	setp.lt.f32 	%p714, %f4521, 0f3A83126F;
	setp.gt.f32 	%p715, %f4521, %f4533;
	or.pred  	%p716, %p714, %p715;
	@%p716 bra 	$L__BB0_327;
$L__BB0_326:
	fma.rn.f32 	%f4072, %f4505, %f4521, %f1278;
	fma.rn.f32 	%f4071, %f4708, %f4521, %f1279;
	fma.rn.f32 	%f4070, %f4507, %f4521, %f1280;
	add.f32 	%f3361, %f4072, 0fBF000000;
	add.f32 	%f3362, %f4071, 0fBF000000;
	add.f32 	%f3363, %f4070, 0f3FC00000;
	add.f32 	%f4069, %f3361, %f3361;
	add.f32 	%f4068, %f3362, %f3362;
	add.f32 	%f4067, %f3363, %f3363;
	mov.b16 	%rs246, 1;
	mov.f32 	%f4064, 0f3F666666;
	mov.f32 	%f4063, 0f3F800000;
	mov.f32 	%f4062, 0f00000000;
	mov.f32 	%f4065, %f4064;
	mov.f32 	%f4066, %f4064;
	mov.f32 	%f4533, %f4521;
$L__BB0_327:
	mul.f32 	%f1337, %f4507, 0f00000000;
	add.f32 	%f3364, %f4708, %f1337;
	fma.rn.f32 	%f1338, %f4505, 0f00000000, %f3364;
	abs.f32 	%f3365, %f1338;
	setp.lt.f32 	%p717, %f3365, 0f358637BD;
	@%p717 bra 	$L__BB0_330;
	fma.rn.f32 	%f3366, %f1280, 0f00000000, %f1279;
	fma.rn.f32 	%f3367, %f1278, 0f00000000, %f3366;
	add.f32 	%f3368, %f3367, 0f00000000;
	neg.f32 	%f3369, %f3368;
	div.rn.f32 	%f1339, %f3369, %f1338;
	setp.lt.f32 	%p718, %f1339, 0f3A83126F;
	setp.gt.f32 	%p719, %f1339, %f4533;
	or.pred  	%p720, %p718, %p719;
	@%p720 bra 	$L__BB0_330;
	fma.rn.f32 	%f4072, %f4505, %f1339, %f1278;
	fma.rn.f32 	%f4071, %f4708, %f1339, %f1279;
	fma.rn.f32 	%f4070, %f4507, %f1339, %f1280;
	setp.lt.f32 	%p721, %f1338, 0f00000000;
	selp.f32 	%f4067, 0f00000000, 0f80000000, %p721;
	selp.f32 	%f4068, 0f3F800000, 0fBF800000, %p721;
	mov.b16 	%rs246, 1;
	mov.f32 	%f4064, 0f3F3AE148;
	mov.f32 	%f4063, 0f00000000;
	mov.f32 	%f4062, 0f3F666666;
	mov.f32 	%f4065, %f4064;
	mov.f32 	%f4066, %f4064;
	mov.f32 	%f4069, %f4067;
	mov.f32 	%f4533, %f1339;
$L__BB0_330:
	sub.f32 	%f3373, %f1337, %f4708;
	fma.rn.f32 	%f1357, %f4505, 0f00000000, %f3373;
	abs.f32 	%f3374, %f1357;
	setp.lt.f32 	%p722, %f3374, 0f358637BD;
	@%p722 bra 	$L__BB0_333;
	mul.f32 	%f3375, %f1280, 0f00000000;
	sub.f32 	%f3376, %f3375, %f1279;
	fma.rn.f32 	%f3377, %f1278, 0f00000000, %f3376;
	add.f32 	%f3378, %f3377, 0fC0A00000;
	neg.f32 	%f3379, %f3378;
	div.rn.f32 	%f1358, %f3379, %f1357;
	setp.lt.f32 	%p723, %f1358, 0f3A83126F;
	setp.gt.f32 	%p724, %f1358, %f4533;
	or.pred  	%p725, %p723, %p724;
	@%p725 bra 	$L__BB0_333;
	fma.rn.f32 	%f4072, %f4505, %f1358, %f1278;
	fma.rn.f32 	%f4071, %f4708, %f1358, %f1279;
	fma.rn.f32 	%f4070, %f4507, %f1358, %f1280;
	setp.lt.f32 	%p726, %f1357, 0f00000000;
	selp.f32 	%f4067, 0f00000000, 0f80000000, %p726;
	selp.f32 	%f4068, 0fBF800000, 0f3F800000, %p726;
	mov.b16 	%rs246, 1;
	mov.f32 	%f4064, 0f3F3AE148;
	mov.f32 	%f4063, 0f00000000;
	mov.f32 	%f4062, 0f3F666666;
	mov.f32 	%f4065, %f4064;
	mov.f32 	%f4066, %f4064;
	mov.f32 	%f4069, %f4067;
	mov.f32 	%f4533, %f1358;
$L__BB0_333:
	fma.rn.f32 	%f1376, %f4708, 0f00000000, %f1337;
	add.f32 	%f1377, %f4505, %f1376;
	abs.f32 	%f3383, %f1377;
	setp.lt.f32 	%p727, %f3383, 0f358637BD;
	@%p727 bra 	$L__BB0_336;
	mul.f32 	%f3384, %f1280, 0f00000000;
	fma.rn.f32 	%f3385, %f1279, 0f00000000, %f3384;
	add.f32 	%f3386, %f1278, %f3385;
	add.f32 	%f3387, %f3386, 0f40200000;
	neg.f32 	%f3388, %f3387;
	div.rn.f32 	%f1378, %f3388, %f1377;
	setp.lt.f32 	%p728, %f1378, 0f3A83126F;
	setp.gt.f32 	%p729, %f1378, %f4533;
	or.pred  	%p730, %p728, %p729;
	@%p730 bra 	$L__BB0_336;
	fma.rn.f32 	%f4072, %f4505, %f1378, %f1278;
	fma.rn.f32 	%f4071, %f4708, %f1378, %f1279;
	fma.rn.f32 	%f4070, %f4507, %f1378, %f1280;
	setp.lt.f32 	%p731, %f1377, 0f00000000;
	selp.f32 	%f4069, 0f3F800000, 0fBF800000, %p731;
	selp.f32 	%f4067, 0f00000000, 0f80000000, %p731;
	mov.b16 	%rs246, 1;
	mov.f32 	%f4066, 0f3F266666;
	mov.f32 	%f4064, 0f3D4CCCCD;
	mov.f32 	%f4063, 0f00000000;
	mov.f32 	%f4062, 0f3F666666;
	mov.f32 	%f4065, %f4064;
	mov.f32 	%f4068, %f4067;
	mov.f32 	%f4533, %f1378;
$L__BB0_336:
	sub.f32 	%f1396, %f1376, %f4505;
	abs.f32 	%f3393, %f1396;
	setp.lt.f32 	%p732, %f3393, 0f358637BD;
	@%p732 bra 	$L__BB0_339;
	mul.f32 	%f3394, %f1280, 0f00000000;
	fma.rn.f32 	%f3395, %f1279, 0f00000000, %f3394;
	sub.f32 	%f3396, %f3395, %f1278;
	add.f32 	%f3397, %f3396, 0f40200000;
	neg.f32 	%f3398, %f3397;
	div.rn.f32 	%f1397, %f3398, %f1396;
	setp.lt.f32 	%p733, %f1397, 0f3A83126F;
	setp.gt.f32 	%p734, %f1397, %f4533;
	or.pred  	%p735, %p733, %p734;
	@%p735 bra 	$L__BB0_339;
	fma.rn.f32 	%f4072, %f4505, %f1397, %f1278;
	fma.rn.f32 	%f4071, %f4708, %f1397, %f1279;
	fma.rn.f32 	%f4070, %f4507, %f1397, %f1280;
	setp.lt.f32 	%p736, %f1396, 0f00000000;
	selp.f32 	%f4069, 0fBF800000, 0f3F800000, %p736;
	selp.f32 	%f4067, 0f00000000, 0f80000000, %p736;
	mov.b16 	%rs246, 1;
	mov.f32 	%f4066, 0f3DF5C28F;
	mov.f32 	%f4065, 0f3EE66666;
	mov.f32 	%f4064, 0f3E19999A;
	mov.f32 	%f4063, 0f00000000;
	mov.f32 	%f4062, 0f3F666666;
	mov.f32 	%f4068, %f4067;
	mov.f32 	%f4533, %f1397;
$L__BB0_339:
	fma.rn.f32 	%f3404, %f4708, 0f00000000, %f4507;
	fma.rn.f32 	%f1415, %f4505, 0f00000000, %f3404;
	abs.f32 	%f3405, %f1415;
	setp.lt.f32 	%p737, %f3405, 0f358637BD;
	@%p737 bra 	$L__BB0_342;
	fma.rn.f32 	%f3406, %f1279, 0f00000000, %f1280;
	fma.rn.f32 	%f3407, %f1278, 0f00000000, %f3406;
	add.f32 	%f3408, %f3407, 0f40A00000;
	neg.f32 	%f3409, %f3408;
	div.rn.f32 	%f3410, %f3409, %f1415;
	setp.lt.f32 	%p738, %f3410, 0f3A83126F;
	setp.gt.f32 	%p739, %f3410, %f4533;
	or.pred  	%p740, %p738, %p739;
	@%p740 bra 	$L__BB0_342;
	fma.rn.f32 	%f4072, %f4505, %f3410, %f1278;
	fma.rn.f32 	%f4071, %f4708, %f3410, %f1279;
	fma.rn.f32 	%f4070, %f4507, %f3410, %f1280;
	setp.lt.f32 	%p741, %f1415, 0f00000000;
	selp.f32 	%f4068, 0f00000000, 0f80000000, %p741;
	selp.f32 	%f4067, 0f3F800000, 0fBF800000, %p741;
	mov.b16 	%rs246, 1;
	mov.f32 	%f4064, 0f3F3AE148;
	mov.f32 	%f4063, 0f00000000;
	mov.f32 	%f4062, 0f3F666666;
	mov.f32 	%f4065, %f4064;
	mov.f32 	%f4066, %f4064;
	mov.f32 	%f4069, %f4068;
$L__BB0_342:
	and.b16  	%rs186, %rs246, 255;
	setp.eq.s16 	%p783, %rs186, 0;
	@%p783 bra 	$L__BB0_33;
	bra.uni 	$L__BB0_368;
$L__BB0_343:
	mul.f32 	%f3415, %f4507, %f4507;
	fma.rn.f32 	%f3416, %f4708, %f4708, %f3415;
	fma.rn.f32 	%f1422, %f4505, %f4505, %f3416;
	add.f32 	%f3417, %f1279, 0fBF800000;
	add.f32 	%f3418, %f1280, 0f40600000;
	mul.f32 	%f3419, %f4507, %f3418;
	fma.rn.f32 	%f3420, %f3417, %f4708, %f3419;
	fma.rn.f32 	%f1423, %f1278, %f4505, %f3420;
	mul.f32 	%f3421, %f3418, %f3418;
	fma.rn.f32 	%f3422, %f3417, %f3417, %f3421;
	fma.rn.f32 	%f3423, %f1278, %f1278, %f3422;
	add.f32 	%f3424, %f3423, 0fBF800000;
	mul.f32 	%f3425, %f1423, %f1423;
	mul.f32 	%f3426, %f1422, %f3424;
	sub.f32 	%f1424, %f3425, %f3426;
	setp.lt.f32 	%p742, %f1424, 0f00000000;
	mov.b16 	%rs246, 0;
	@%p742 bra 	$L__BB0_347;
	sqrt.rn.f32 	%f1425, %f1424;
	neg.f32 	%f3427, %f1423;
	sub.f32 	%f3428, %f3427, %f1425;
	div.rn.f32 	%f4582, %f3428, %f1422;
	setp.geu.f32 	%p743, %f4582, 0f3A83126F;
	setp.leu.f32 	%p744, %f4582, 0f7149F2CA;
	and.pred  	%p745, %p743, %p744;
	@%p745 bra 	$L__BB0_346;
	sub.f32 	%f3430, %f1425, %f1423;
	div.rn.f32 	%f4582, %f3430, %f1422;
	setp.lt.f32 	%p746, %f4582, 0f3A83126F;
	setp.gt.f32 	%p747, %f4582, 0f7149F2CA;
	or.pred  	%p748, %p746, %p747;
	@%p748 bra 	$L__BB0_347;
$L__BB0_346:
	fma.rn.f32 	%f4069, %f4505, %f4582, %f1278;
	fma.rn.f32 	%f4071, %f4708, %f4582, %f1279;
	fma.rn.f32 	%f4070, %f4507, %f4582, %f1280;
	add.f32 	%f4068, %f4071, 0fBF800000;
	add.f32 	%f4067, %f4070, 0f40600000;
	mov.b16 	%rs246, 1;
	mov.f32 	%f4065, 0f3E99999A;
	mov.f32 	%f4064, 0f3E4CCCCD;
	mov.f32 	%f4063, 0f00000000;
	mov.f32 	%f4062, 0f3F4CCCCD;
	mov.f32 	%f4066, %f4062;
	mov.f32 	%f4072, %f4069;
	mov.f32 	%f4607, %f4582;
$L__BB0_347:
	add.f32 	%f3435, %f1278, 0f3FE66666;
	add.f32 	%f3436, %f1279, 0fBF666666;
	add.f32 	%f3437, %f1280, 0f4019999A;
	mul.f32 	%f3438, %f4507, %f3437;
	fma.rn.f32 	%f3439, %f3436, %f4708, %f3438;
	fma.rn.f32 	%f1446, %f3435, %f4505, %f3439;
	mul.f32 	%f3440, %f3437, %f3437;
	fma.rn.f32 	%f3441, %f3436, %f3436, %f3440;
	fma.rn.f32 	%f3442, %f3435, %f3435, %f3441;
	add.f32 	%f3443, %f3442, 0fBF4F5C28;
	mul.f32 	%f3444, %f1446, %f1446;
	mul.f32 	%f3445, %f1422, %f3443;
	sub.f32 	%f1447, %f3444, %f3445;
	setp.lt.f32 	%p749, %f1447, 0f00000000;
	@%p749 bra 	$L__BB0_351;
	sqrt.rn.f32 	%f1448, %f1447;
	neg.f32 	%f3446, %f1446;
	sub.f32 	%f3447, %f3446, %f1448;
	div.rn.f32 	%f4595, %f3447, %f1422;
	setp.geu.f32 	%p750, %f4595, 0f3A83126F;
	setp.leu.f32 	%p751, %f4595, %f4607;
	and.pred  	%p752, %p750, %p751;
	@%p752 bra 	$L__BB0_350;
	sub.f32 	%f3448, %f1448, %f1446;
	div.rn.f32 	%f4595, %f3448, %f1422;
	setp.lt.f32 	%p753, %f4595, 0f3A83126F;
	setp.gt.f32 	%p754, %f4595, %f4607;
	or.pred  	%p755, %p753, %p754;
	@%p755 bra 	$L__BB0_351;
$L__BB0_350:
	fma.rn.f32 	%f4072, %f4505, %f4595, %f1278;
	fma.rn.f32 	%f4071, %f4708, %f4595, %f1279;
	fma.rn.f32 	%f4070, %f4507, %f4595, %f1280;
	add.f32 	%f3454, %f4072, 0f3FE66666;
	add.f32 	%f3455, %f4071, 0fBF666666;
	add.f32 	%f3456, %f4070, 0f4019999A;
	mul.f32 	%f4069, %f3454, 0f3F8E38E4;
	mul.f32 	%f4068, %f3455, 0f3F8E38E4;
	mul.f32 	%f4067, %f3456, 0f3F8E38E4;
	mov.b16 	%rs246, 1;
	mov.f32 	%f4066, 0f3E4CCCCD;
	mov.f32 	%f4065, 0f3F333333;
	mov.f32 	%f4064, 0f3F666666;
	mov.f32 	%f4063, 0f00000000;
	mov.f32 	%f4062, 0f3F19999A;
	mov.f32 	%f4607, %f4595;
$L__BB0_351:
	add.f32 	%f3457, %f1278, 0fBFD9999A;
	add.f32 	%f3458, %f1279, 0fBF4CCCCD;
	add.f32 	%f3459, %f1280, 0f40000000;
	mul.f32 	%f3460, %f4507, %f3459;
	fma.rn.f32 	%f3461, %f3458, %f4708, %f3460;
	fma.rn.f32 	%f1470, %f3457, %f4505, %f3461;
	mul.f32 	%f3462, %f3459, %f3459;
	fma.rn.f32 	%f3463, %f3458, %f3458, %f3462;
	fma.rn.f32 	%f3464, %f3457, %f3457, %f3463;
	add.f32 	%f3465, %f3464, 0fBF23D70B;
	mul.f32 	%f3466, %f1470, %f1470;
	mul.f32 	%f3467, %f1422, %f3465;
	sub.f32 	%f1471, %f3466, %f3467;
	setp.lt.f32 	%p756, %f1471, 0f00000000;
	@%p756 bra 	$L__BB0_355;
	sqrt.rn.f32 	%f1472, %f1471;
	neg.f32 	%f3468, %f1470;
	sub.f32 	%f3469, %f3468, %f1472;
	div.rn.f32 	%f4608, %f3469, %f1422;
	setp.geu.f32 	%p757, %f4608, 0f3A83126F;
	setp.leu.f32 	%p758, %f4608, %f4607;
	and.pred  	%p759, %p757, %p758;
	@%p759 bra 	$L__BB0_354;
	sub.f32 	%f3470, %f1472, %f1470;
	div.rn.f32 	%f4608, %f3470, %f1422;
	setp.lt.f32 	%p760, %f4608, 0f3A83126F;
	setp.gt.f32 	%p761, %f4608, %f4607;
	or.pred  	%p762, %p760, %p761;
	@%p762 bra 	$L__BB0_355;
$L__BB0_354:
	fma.rn.f32 	%f4072, %f4505, %f4608, %f1278;
	fma.rn.f32 	%f4071, %f4708, %f4608, %f1279;
	fma.rn.f32 	%f4070, %f4507, %f4608, %f1280;
	add.f32 	%f3476, %f4072, 0fBFD9999A;
	add.f32 	%f3477, %f4071, 0fBF4CCCCD;
	add.f32 	%f3478, %f4070, 0f40000000;
	mul.f32 	%f4069, %f3476, 0f3FA00000;
	mul.f32 	%f4068, %f3477, 0f3FA00000;
	mul.f32 	%f4067, %f3478, 0f3FA00000;
	mov.b16 	%rs246, 1;
	mov.f32 	%f4066, 0f3F666666;
	mov.f32 	%f4065, 0f3F59999A;
	mov.f32 	%f4064, 0f3F333333;
	mov.f32 	%f4063, 0f3F800000;
	mov.f32 	%f4062, 0f3E19999A;
	mov.f32 	%f4607, %f4608;
$L__BB0_355:
	fma.rn.f32 	%f3479, %f4507, 0f00000000, %f4708;
	fma.rn.f32 	%f1494, %f4505, 0f00000000, %f3479;
	abs.f32 	%f3480, %f1494;
	setp.lt.f32 	%p763, %f3480, 0f358637BD;
	@%p763 bra 	$L__BB0_342;
	fma.rn.f32 	%f3481, %f1280, 0f00000000, %f1279;
	fma.rn.f32 	%f3482, %f1278, 0f00000000, %f3481;
	add.f32 	%f3483, %f3482, 0f00000000;
	neg.f32 	%f3484, %f3483;
	div.rn.f32 	%f4659, %f3484, %f1494;
	setp.lt.f32 	%p764, %f4659, 0f3A83126F;
	setp.gt.f32 	%p765, %f4659, %f4607;
	or.pred  	%p766, %p764, %p765;
	@%p766 bra 	$L__BB0_342;
	setp.lt.f32 	%p767, %f1494, 0f00000000;
	selp.f32 	%f4658, 0f3F800000, 0fBF800000, %p767;
	bra.uni 	$L__BB0_367;
$L__BB0_358:
	setp.lt.s32 	%p768, %r85, 1;
	mov.b16 	%rs246, 0;
	mov.f32 	%f4645, 0f7149F2CA;
	@%p768 bra 	$L__BB0_365;
	mul.f32 	%f3487, %f4507, %f4507;
	fma.rn.f32 	%f3488, %f4708, %f4708, %f3487;
	fma.rn.f32 	%f1497, %f4505, %f4505, %f3488;
	mov.f32 	%f4645, 0f7149F2CA;
	mov.b16 	%rs246, 0;
	mov.b32 	%r597, 0;
$L__BB0_360:
	mul.hi.u32 	%r452, %r597, -858993459;
	shr.u32 	%r453, %r452, 3;
	mul.lo.s32 	%r454, %r453, 10;
	sub.s32 	%r455, %r597, %r454;
	cvt.rn.f32.u32 	%f3489, %r455;
	add.f32 	%f1510, %f3489, 0fC0900000;
	cvt.rn.f32.u32 	%f3490, %r453;
	fma.rn.f32 	%f1511, %f3490, 0fBFC00000, 0fC0000000;
	mul.lo.s32 	%r456, %r597, 7;
	mul.hi.u32 	%r457, %r456, -858993459;
	shr.u32 	%r458, %r457, 2;
	mul.lo.s32 	%r459, %r458, 5;
	sub.s32 	%r460, %r456, %r459;
	cvt.rn.f32.u32 	%f3491, %r460;
	fma.rn.f32 	%f1512, %f3491, 0f3DCCCCCD, 0f3E99999A;
	sub.f32 	%f3492, %f1278, %f1510;
	sub.f32 	%f3493, %f1279, %f1512;
	sub.f32 	%f3494, %f1280, %f1511;
	mul.f32 	%f3495, %f4507, %f3494;
	fma.rn.f32 	%f3496, %f3493, %f4708, %f3495;
	fma.rn.f32 	%f1513, %f3492, %f4505, %f3496;
	mul.f32 	%f3497, %f3494, %f3494;
	fma.rn.f32 	%f3498, %f3493, %f3493, %f3497;
	fma.rn.f32 	%f3499, %f3492, %f3492, %f3498;
	mul.f32 	%f3500, %f1512, %f1512;
	sub.f32 	%f3501, %f3499, %f3500;
	mul.f32 	%f3502, %f1513, %f1513;
	mul.f32 	%f3503, %f1497, %f3501;
	sub.f32 	%f1514, %f3502, %f3503;
	setp.lt.f32 	%p769, %f1514, 0f00000000;
	@%p769 bra 	$L__BB0_364;
	sqrt.rn.f32 	%f1515, %f1514;
	neg.f32 	%f3504, %f1513;
	sub.f32 	%f3505, %f3504, %f1515;
	div.rn.f32 	%f4633, %f3505, %f1497;
	setp.geu.f32 	%p770, %f4633, 0f3A83126F;
	setp.leu.f32 	%p771, %f4633, %f4645;
	and.pred  	%p772, %p770, %p771;
	@%p772 bra 	$L__BB0_363;
	sub.f32 	%f3507, %f1515, %f1513;
	div.rn.f32 	%f4633, %f3507, %f1497;
	setp.lt.f32 	%p773, %f4633, 0f3A83126F;
	setp.gt.f32 	%p774, %f4633, %f4645;
	or.pred  	%p775, %p773, %p774;
	@%p775 bra 	$L__BB0_364;
$L__BB0_363:
	fma.rn.f32 	%f4072, %f4505, %f4633, %f1278;
	fma.rn.f32 	%f4071, %f4708, %f4633, %f1279;
	fma.rn.f32 	%f4070, %f4507, %f4633, %f1280;
	sub.f32 	%f3510, %f4072, %f1510;
	sub.f32 	%f3511, %f4071, %f1512;
	sub.f32 	%f3512, %f4070, %f1511;
	rcp.rn.f32 	%f3513, %f1512;
	mul.f32 	%f4069, %f3513, %f3510;
	mul.f32 	%f4068, %f3513, %f3511;
	mul.f32 	%f4067, %f3513, %f3512;
	mul.lo.s32 	%r461, %r597, 13;
	mul.hi.u32 	%r462, %r461, 613566757;
	sub.s32 	%r463, %r461, %r462;
	shr.u32 	%r464, %r463, 1;
	add.s32 	%r465, %r464, %r462;
	shr.u32 	%r466, %r465, 2;
	mul.lo.s32 	%r467, %r466, 7;
	sub.s32 	%r468, %r461, %r467;
	cvt.rn.f32.u32 	%f3514, %r468;
	mul.f32 	%f3515, %f3514, 0f3F333333;
	div.rn.f32 	%f3516, %f3515, 0f40C00000;
	add.f32 	%f4066, %f3516, 0f3E99999A;
	mul.lo.s32 	%r469, %r597, 17;
	mul.hi.u32 	%r470, %r469, 613566757;
	sub.s32 	%r471, %r469, %r470;
	shr.u32 	%r472, %r471, 1;
	add.s32 	%r473, %r472, %r470;
	shr.u32 	%r474, %r473, 2;
	mul.lo.s32 	%r475, %r474, 7;
	sub.s32 	%r476, %r469, %r475;
	cvt.rn.f32.u32 	%f3517, %r476;
	mul.f32 	%f3518, %f3517, 0f3F333333;
	div.rn.f32 	%f3519, %f3518, 0f40C00000;
	add.f32 	%f4065, %f3519, 0f3E99999A;
	mul.lo.s32 	%r477, %r597, 19;
	mul.hi.u32 	%r478, %r477, 613566757;
	sub.s32 	%r479, %r477, %r478;
	shr.u32 	%r480, %r479, 1;
	add.s32 	%r481, %r480, %r478;
	shr.u32 	%r482, %r481, 2;
	mul.lo.s32 	%r483, %r482, 7;
	sub.s32 	%r484, %r477, %r483;
	cvt.rn.f32.u32 	%f3520, %r484;
	mul.f32 	%f3521, %f3520, 0f3F333333;
	div.rn.f32 	%f3522, %f3521, 0f40C00000;
	add.f32 	%f4064, %f3522, 0f3E99999A;
	mul.lo.s32 	%r485, %r597, 1431655773;
	setp.lt.u32 	%p776, %r485, 1431655766;
	selp.f32 	%f4063, 0f3F800000, 0f00000000, %p776;
	mov.b16 	%rs246, 1;
	mov.f32 	%f4062, 0f3E99999A;
	mov.f32 	%f4645, %f4633;
$L__BB0_364:
	add.s32 	%r597, %r597, 1;
	setp.ne.s32 	%p777, %r597, %r85;
	@%p777 bra 	$L__BB0_360;
$L__BB0_365:
	fma.rn.f32 	%f3523, %f4507, 0f00000000, %f4708;
	fma.rn.f32 	%f1553, %f4505, 0f00000000, %f3523;
	abs.f32 	%f3524, %f1553;
	setp.lt.f32 	%p778, %f3524, 0f358637BD;
	@%p778 bra 	$L__BB0_342;
	fma.rn.f32 	%f3526, %f1280, 0f00000000, %f1279;
	fma.rn.f32 	%f3527, %f1278, 0f00000000, %f3526;
	add.f32 	%f3528, %f3527, 0f00000000;
	neg.f32 	%f3529, %f3528;
	div.rn.f32 	%f4659, %f3529, %f1553;
	setp.lt.f32 	%p779, %f4659, 0f3A83126F;
	setp.gt.f32 	%p780, %f4659, %f4645;
	or.pred  	%p781, %p779, %p780;
	mov.f32 	%f4658, 0f3F800000;
	@%p781 bra 	$L__BB0_342;
$L__BB0_367:
	fma.rn.f32 	%f4072, %f4505, %f4659, %f1278;
	fma.rn.f32 	%f4070, %f4507, %f4659, %f1280;
	fma.rn.f32 	%f4071, %f4708, %f4659, %f1279;
	add.f32 	%f3533, %f4072, %f4072;
	cvt.rmi.f32.f32 	%f3534, %f3533;
	cvt.rzi.s32.f32 	%r486, %f3534;
	add.f32 	%f3535, %f4070, %f4070;
	cvt.rmi.f32.f32 	%f3536, %f3535;
	cvt.rzi.s32.f32 	%r487, %f3536;
	add.s32 	%r488, %r486, %r487;
	and.b32  	%r489, %r488, 1;
	setp.eq.b32 	%p782, %r489, 1;
	selp.f32 	%f4066, 0f3F666666, 0f3E4CCCCD, %p782;
	selp.f32 	%f4065, 0f3F666666, 0f3E800000, %p782;
	selp.f32 	%f4064, 0f3F666666, 0f3E99999A, %p782;
	mov.f32 	%f4062, 0f3F666666;
	mov.f32 	%f4069, 0f00000000;
	mov.f32 	%f4068, %f4658;
	mov.f32 	%f4067, %f4069;
	mov.f32 	%f4063, %f4069;
$L__BB0_368:
	fma.rn.f32 	%f1585, %f8, 0f3C23D70A, %f4072;
	add.f32 	%f1586, %f11, %f4071;
	add.f32 	%f1587, %f12, %f4070;
	@%p701 bra 	$L__BB0_387;
	setp.ne.s32 	%p785, %r82, 1;
	@%p785 bra 	$L__BB0_398;
	add.f32 	%f3537, %f1585, 0f3F000000;
	add.f32 	%f3538, %f1586, 0fBF800000;
	add.f32 	%f3539, %f1587, 0f40000000;
	mul.f32 	%f3540, %f10, %f3539;
	fma.rn.f32 	%f3541, %f3538, %f9, %f3540;
	fma.rn.f32 	%f1588, %f3537, %f8, %f3541;
	mul.f32 	%f3542, %f3539, %f3539;
	fma.rn.f32 	%f3543, %f3538, %f3538, %f3542;
	fma.rn.f32 	%f3544, %f3537, %f3537, %f3543;
	add.f32 	%f3545, %f3544, 0fBE800000;
	mul.f32 	%f3546, %f1588, %f1588;
	mul.f32 	%f3547, %f13, %f3545;
	sub.f32 	%f1589, %f3546, %f3547;
	setp.lt.f32 	%p787, %f1589, 0f00000000;
	mov.pred 	%p940, -1;
	mov.f32 	%f4682, %f4707;
	@%p787 bra 	$L__BB0_373;
	sqrt.rn.f32 	%f1590, %f1589;
	neg.f32 	%f3548, %f1588;
	sub.f32 	%f3549, %f3548, %f1590;
	div.rn.f32 	%f4682, %f3549, %f13;
	setp.geu.f32 	%p789, %f4682, 0f3A83126F;
	setp.leu.f32 	%p790, %f4682, 0f7149F2CA;
	mov.pred 	%p940, 0;
	and.pred  	%p791, %p789, %p790;
	@%p791 bra 	$L__BB0_373;
	sub.f32 	%f3550, %f1590, %f1588;
	div.rn.f32 	%f3551, %f3550, %f13;
	setp.lt.f32 	%p792, %f3551, 0f3A83126F;
	setp.gt.f32 	%p793, %f3551, 0f7149F2CA;
	or.pred  	%p940, %p792, %p793;
	selp.f32 	%f4682, %f4707, %f3551, %p940;
$L__BB0_373:
	selp.f32 	%f1594, 0f7149F2CA, %f4682, %p940;
	add.f32 	%f3552, %f1585, 0fBF000000;
	add.f32 	%f3553, %f1586, 0fBF000000;
	add.f32 	%f3554, %f1587, 0f3FC00000;
	mul.f32 	%f3555, %f10, %f3554;
	fma.rn.f32 	%f3556, %f3553, %f9, %f3555;
	fma.rn.f32 	%f1595, %f3552, %f8, %f3556;
	mul.f32 	%f3557, %f3554, %f3554;
	fma.rn.f32 	%f3558, %f3553, %f3553, %f3557;
	fma.rn.f32 	%f3559, %f3552, %f3552, %f3558;
	add.f32 	%f3560, %f3559, 0fBE800000;
	mul.f32 	%f3561, %f1595, %f1595;
	mul.f32 	%f3562, %f13, %f3560;
	sub.f32 	%f1596, %f3561, %f3562;
	setp.lt.f32 	%p795, %f1596, 0f00000000;
	mov.pred 	%p941, -1;
	mov.f32 	%f4707, %f4682;
	@%p795 bra 	$L__BB0_376;
	sqrt.rn.f32 	%f1597, %f1596;
	neg.f32 	%f3563, %f1595;
	sub.f32 	%f3564, %f3563, %f1597;
	div.rn.f32 	%f4707, %f3564, %f13;
	setp.geu.f32 	%p797, %f4707, 0f3A83126F;
	setp.leu.f32 	%p798, %f4707, %f1594;
	mov.pred 	%p941, 0;
	and.pred  	%p799, %p797, %p798;
	@%p799 bra 	$L__BB0_376;
	sub.f32 	%f3566, %f1597, %f1595;
	div.rn.f32 	%f3567, %f3566, %f13;
	setp.lt.f32 	%p800, %f3567, 0f3A83126F;
	setp.gt.f32 	%p801, %f3567, %f1594;
	or.pred  	%p941, %p800, %p801;
	selp.f32 	%f4707, %f4682, %f3567, %p941;
$L__BB0_376:
	setp.lt.f32 	%p803, %f16, 0f358637BD;
	selp.f32 	%f1601, %f1594, %f4707, %p941;
	mov.pred 	%p942, -1;
	@%p803 bra 	$L__BB0_378;
	fma.rn.f32 	%f3569, %f1587, 0f00000000, %f1586;
	fma.rn.f32 	%f3570, %f1585, 0f00000000, %f3569;
	add.f32 	%f3571, %f3570, 0f00000000;
	neg.f32 	%f3572, %f3571;
	div.rn.f32 	%f3573, %f3572, %f15;
	setp.lt.f32 	%p804, %f3573, 0f3A83126F;
	setp.gt.f32 	%p805, %f3573, %f1601;
	or.pred  	%p942, %p804, %p805;
	selp.f32 	%f4707, %f4707, %f3573, %p942;
$L__BB0_378:
	setp.lt.f32 	%p807, %f18, 0f358637BD;
	selp.f32 	%f1604, %f1601, %f4707, %p942;
	mov.pred 	%p943, -1;
	@%p807 bra 	$L__BB0_380;
	mul.f32 	%f3575, %f1587, 0f00000000;
	sub.f32 	%f3576, %f3575, %f1586;
	fma.rn.f32 	%f3577, %f1585, 0f00000000, %f3576;
	add.f32 	%f3578, %f3577, 0fC0A00000;
	neg.f32 	%f3579, %f3578;
	div.rn.f32 	%f3580, %f3579, %f17;
	setp.lt.f32 	%p808, %f3580, 0f3A83126F;
	setp.gt.f32 	%p809, %f3580, %f1604;
	or.pred  	%p943, %p808, %p809;
	selp.f32 	%f4707, %f4707, %f3580, %p943;
$L__BB0_380:
	setp.lt.f32 	%p811, %f20, 0f358637BD;
	selp.f32 	%f1607, %f1604, %f4707, %p943;
	mov.pred 	%p944, -1;
	@%p811 bra 	$L__BB0_382;
	mul.f32 	%f3582, %f1587, 0f00000000;
	fma.rn.f32 	%f3583, %f1586, 0f00000000, %f3582;
	add.f32 	%f3584, %f1585, %f3583;
	add.f32 	%f3585, %f3584, 0f40200000;
	neg.f32 	%f3586, %f3585;
	div.rn.f32 	%f3587, %f3586, %f19;
	setp.lt.f32 	%p812, %f3587, 0f3A83126F;
	setp.gt.f32 	%p813, %f3587, %f1607;
	or.pred  	%p944, %p812, %p813;
	selp.f32 	%f4707, %f4707, %f3587, %p944;
$L__BB0_382:
	setp.lt.f32 	%p815, %f22, 0f358637BD;
	selp.f32 	%f1610, %f1607, %f4707, %p944;
	mov.pred 	%p945, -1;
	@%p815 bra 	$L__BB0_384;
	mul.f32 	%f3589, %f1587, 0f00000000;
	fma.rn.f32 	%f3590, %f1586, 0f00000000, %f3589;
	sub.f32 	%f3591, %f3590, %f1585;
	add.f32 	%f3592, %f3591, 0f40200000;
	neg.f32 	%f3593, %f3592;
	div.rn.f32 	%f3594, %f3593, %f21;
	setp.lt.f32 	%p816, %f3594, 0f3A83126F;
	setp.gt.f32 	%p817, %f3594, %f1610;
	or.pred  	%p945, %p816, %p817;
	selp.f32 	%f4707, %f4707, %f3594, %p945;
$L__BB0_384:
	setp.lt.f32 	%p818, %f24, 0f358637BD;
	and.pred  	%p819, %p945, %p944;
	and.pred  	%p820, %p819, %p943;
	and.pred  	%p821, %p820, %p942;
	and.pred  	%p822, %p821, %p941;
	and.pred  	%p823, %p822, %p940;
	not.pred 	%p946, %p823;
	selp.f32 	%f1613, %f1610, %f4707, %p945;
	@%p818 bra 	$L__BB0_386;
	fma.rn.f32 	%f3596, %f1586, 0f00000000, %f1587;
	fma.rn.f32 	%f3597, %f1585, 0f00000000, %f3596;
	add.f32 	%f3598, %f3597, 0f40A00000;
	neg.f32 	%f3599, %f3598;
	div.rn.f32 	%f3600, %f3599, %f23;
	setp.geu.f32 	%p824, %f3600, 0f3A83126F;
	setp.leu.f32 	%p825, %f3600, %f1613;
	and.pred  	%p826, %p824, %p825;
	selp.f32 	%f4707, %f3600, %f4707, %p826;
	or.pred  	%p946, %p826, %p946;
$L__BB0_386:
	selp.u16 	%rs262, 1, 0, %p946;
	bra.uni 	$L__BB0_415;
$L__BB0_387:
	add.f32 	%f3602, %f1586, 0fBF800000;
	add.f32 	%f3603, %f1587, 0f40600000;
	mul.f32 	%f3604, %f10, %f3603;
	fma.rn.f32 	%f3605, %f3602, %f9, %f3604;
	fma.rn.f32 	%f1616, %f1585, %f8, %f3605;
	mul.f32 	%f3606, %f3603, %f3603;
	fma.rn.f32 	%f3607, %f3602, %f3602, %f3606;
	fma.rn.f32 	%f3608, %f1585, %f1585, %f3607;
	add.f32 	%f3609, %f3608, 0fBF800000;
	mul.f32 	%f3610, %f1616, %f1616;
	mul.f32 	%f3611, %f13, %f3609;
	sub.f32 	%f1617, %f3610, %f3611;
	setp.lt.f32 	%p828, %f1617, 0f00000000;
	mov.pred 	%p947, -1;
	mov.f32 	%f4689, %f4707;
	@%p828 bra 	$L__BB0_390;
	sqrt.rn.f32 	%f1618, %f1617;
	neg.f32 	%f3612, %f1616;
	sub.f32 	%f3613, %f3612, %f1618;
	div.rn.f32 	%f4689, %f3613, %f13;
	setp.geu.f32 	%p830, %f4689, 0f3A83126F;
	setp.leu.f32 	%p831, %f4689, 0f7149F2CA;
	mov.pred 	%p947, 0;
	and.pred  	%p832, %p830, %p831;
	@%p832 bra 	$L__BB0_390;
	sub.f32 	%f3614, %f1618, %f1616;
	div.rn.f32 	%f3615, %f3614, %f13;
	setp.lt.f32 	%p833, %f3615, 0f3A83126F;
	setp.gt.f32 	%p834, %f3615, 0f7149F2CA;
	or.pred  	%p947, %p833, %p834;
	selp.f32 	%f4689, %f4707, %f3615, %p947;
$L__BB0_390:
	selp.f32 	%f1622, 0f7149F2CA, %f4689, %p947;
	add.f32 	%f3616, %f1585, 0f3FE66666;
	add.f32 	%f3617, %f1586, 0fBF666666;
	add.f32 	%f3618, %f1587, 0f4019999A;
	mul.f32 	%f3619, %f10, %f3618;
	fma.rn.f32 	%f3620, %f3617, %f9, %f3619;
	fma.rn.f32 	%f1623, %f3616, %f8, %f3620;
	mul.f32 	%f3621, %f3618, %f3618;
	fma.rn.f32 	%f3622, %f3617, %f3617, %f3621;
	fma.rn.f32 	%f3623, %f3616, %f3616, %f3622;
	add.f32 	%f3624, %f3623, 0fBF4F5C28;
	mul.f32 	%f3625, %f1623, %f1623;
	mul.f32 	%f3626, %f13, %f3624;
	sub.f32 	%f1624, %f3625, %f3626;
	setp.lt.f32 	%p836, %f1624, 0f00000000;
	mov.pred 	%p948, -1;
	mov.f32 	%f4690, %f4689;
	@%p836 bra 	$L__BB0_393;
	sqrt.rn.f32 	%f1625, %f1624;
	neg.f32 	%f3627, %f1623;
	sub.f32 	%f3628, %f3627, %f1625;
	div.rn.f32 	%f4690, %f3628, %f13;
	setp.geu.f32 	%p838, %f4690, 0f3A83126F;
	setp.leu.f32 	%p839, %f4690, %f1622;
	mov.pred 	%p948, 0;
	and.pred  	%p840, %p838, %p839;
	@%p840 bra 	$L__BB0_393;
	sub.f32 	%f3630, %f1625, %f1623;
	div.rn.f32 	%f3631, %f3630, %f13;
	setp.lt.f32 	%p841, %f3631, 0f3A83126F;
	setp.gt.f32 	%p842, %f3631, %f1622;
	or.pred  	%p948, %p841, %p842;
	selp.f32 	%f4690, %f4689, %f3631, %p948;
$L__BB0_393:
	selp.f32 	%f1629, %f1622, %f4690, %p948;
	add.f32 	%f3633, %f1585, 0fBFD9999A;
	add.f32 	%f3634, %f1586, 0fBF4CCCCD;
	add.f32 	%f3635, %f1587, 0f40000000;
	mul.f32 	%f3636, %f10, %f3635;
	fma.rn.f32 	%f3637, %f3634, %f9, %f3636;
	fma.rn.f32 	%f1630, %f3633, %f8, %f3637;
	mul.f32 	%f3638, %f3635, %f3635;
	fma.rn.f32 	%f3639, %f3634, %f3634, %f3638;
	fma.rn.f32 	%f3640, %f3633, %f3633, %f3639;
	add.f32 	%f3641, %f3640, 0fBF23D70B;
	mul.f32 	%f3642, %f1630, %f1630;
	mul.f32 	%f3643, %f13, %f3641;
	sub.f32 	%f1631, %f3642, %f3643;
	setp.lt.f32 	%p844, %f1631, 0f00000000;
	mov.pred 	%p949, -1;
	mov.f32 	%f4707, %f4690;
	@%p844 bra 	$L__BB0_396;
	sqrt.rn.f32 	%f1632, %f1631;
	neg.f32 	%f3644, %f1630;
	sub.f32 	%f3645, %f3644, %f1632;
	div.rn.f32 	%f4707, %f3645, %f13;
	setp.geu.f32 	%p846, %f4707, 0f3A83126F;
	setp.leu.f32 	%p847, %f4707, %f1629;
	mov.pred 	%p949, 0;
	and.pred  	%p848, %p846, %p847;
	@%p848 bra 	$L__BB0_396;
	sub.f32 	%f3647, %f1632, %f1630;
	div.rn.f32 	%f3648, %f3647, %f13;
	setp.lt.f32 	%p849, %f3648, 0f3A83126F;
	setp.gt.f32 	%p850, %f3648, %f1629;
	or.pred  	%p949, %p849, %p850;
	selp.f32 	%f4707, %f4690, %f3648, %p949;
$L__BB0_396:
	setp.lt.f32 	%p851, %f16, 0f358637BD;
	and.pred  	%p852, %p949, %p948;
	and.pred  	%p853, %p852, %p947;
	not.pred 	%p854, %p853;
	selp.u16 	%rs262, 1, 0, %p854;
	selp.f32 	%f1636, %f1629, %f4707, %p949;
	@%p851 bra 	$L__BB0_415;
	fma.rn.f32 	%f3650, %f1587, 0f00000000, %f1586;
	fma.rn.f32 	%f3651, %f1585, 0f00000000, %f3650;
	add.f32 	%f3652, %f3651, 0f00000000;
	neg.f32 	%f3653, %f3652;
	div.rn.f32 	%f3654, %f3653, %f15;
	setp.lt.f32 	%p855, %f3654, 0f3A83126F;
	setp.gt.f32 	%p856, %f3654, %f1636;
	or.pred  	%p857, %p855, %p856;
	selp.f32 	%f4707, %f4707, %f3654, %p857;
	selp.b16 	%rs262, %rs262, 1, %p857;
	bra.uni 	$L__BB0_415;
$L__BB0_398:
	setp.lt.s32 	%p858, %r85, 1;
	mov.f32 	%f4697, 0f7149F2CA;
	mov.b16 	%rs262, 0;
	@%p858 bra 	$L__BB0_413;
	setp.eq.s32 	%p859, %r5, 0;
	mov.b16 	%rs262, 0;
	mov.f32 	%f4697, 0f7149F2CA;
	mov.b32 	%r599, 0;
	@%p859 bra 	$L__BB0_408;
	mov.b16 	%rs262, 0;
	mov.f32 	%f4697, 0f7149F2CA;
	mov.b32 	%r598, 0;
$L__BB0_401:
	mul.hi.u32 	%r492, %r598, -858993459;
	shr.u32 	%r493, %r492, 3;
	mul.lo.s32 	%r494, %r493, 10;
	sub.s32 	%r495, %r598, %r494;
	cvt.rn.f32.u32 	%f3660, %r495;
	add.f32 	%f3661, %f3660, 0fC0900000;
	cvt.rn.f32.u32 	%f3662, %r493;
	fma.rn.f32 	%f3663, %f3662, 0fBFC00000, 0fC0000000;
	mul.lo.s32 	%r62, %r598, 7;
	mul.hi.u32 	%r496, %r62, -858993459;
	shr.u32 	%r497, %r496, 2;
	mul.lo.s32 	%r498, %r497, 5;
	sub.s32 	%r499, %r62, %r498;
	cvt.rn.f32.u32 	%f3664, %r499;
	fma.rn.f32 	%f3665, %f3664, 0f3DCCCCCD, 0f3E99999A;
	sub.f32 	%f3666, %f1585, %f3661;
	sub.f32 	%f3667, %f1586, %f3665;
	sub.f32 	%f3668, %f1587, %f3663;
	mul.f32 	%f1640, %f10, %f3668;
	fma.rn.f32 	%f3669, %f3667, %f9, %f1640;
	fma.rn.f32 	%f1641, %f3666, %f8, %f3669;
	mul.f32 	%f1642, %f3668, %f3668;
	fma.rn.f32 	%f3670, %f3667, %f3667, %f1642;
	fma.rn.f32 	%f3671, %f3666, %f3666, %f3670;
	mul.f32 	%f3672, %f3665, %f3665;
	sub.f32 	%f3673, %f3671, %f3672;
	mul.f32 	%f3674, %f1641, %f1641;
	mul.f32 	%f3675, %f13, %f3673;
	sub.f32 	%f1643, %f3674, %f3675;
	setp.lt.f32 	%p861, %f1643, 0f00000000;
	mov.pred 	%p950, -1;
	mov.f32 	%f4694, %f4707;
	@%p861 bra 	$L__BB0_404;
	sqrt.rn.f32 	%f1644, %f1643;
	neg.f32 	%f3676, %f1641;
	sub.f32 	%f3677, %f3676, %f1644;
	div.rn.f32 	%f4694, %f3677, %f13;
	setp.geu.f32 	%p863, %f4694, 0f3A83126F;
	setp.leu.f32 	%p864, %f4694, %f4697;
	mov.pred 	%p950, 0;
	and.pred  	%p865, %p863, %p864;
	@%p865 bra 	$L__BB0_404;
	sub.f32 	%f3679, %f1644, %f1641;
	div.rn.f32 	%f3680, %f3679, %f13;
	setp.lt.f32 	%p866, %f3680, 0f3A83126F;
	setp.gt.f32 	%p867, %f3680, %f4697;
	or.pred  	%p950, %p866, %p867;
	selp.f32 	%f4694, %f4707, %f3680, %p950;
$L__BB0_404:
	selp.f32 	%f1648, %f4697, %f4694, %p950;
	add.s32 	%r500, %r598, 1;
	mul.hi.u32 	%r501, %r500, -858993459;
	shr.u32 	%r502, %r501, 3;
	mul.lo.s32 	%r503, %r502, 10;
	sub.s32 	%r504, %r500, %r503;
	cvt.rn.f32.u32 	%f3682, %r504;
	add.f32 	%f3683, %f3682, 0fC0900000;
	add.s32 	%r505, %r62, 7;
	mul.hi.u32 	%r506, %r505, -858993459;
	shr.u32 	%r507, %r506, 2;
	mul.lo.s32 	%r508, %r507, 5;
	sub.s32 	%r509, %r505, %r508;
	cvt.rn.f32.u32 	%f3684, %r509;
	fma.rn.f32 	%f3685, %f3684, 0f3DCCCCCD, 0f3E99999A;
	sub.f32 	%f3686, %f1585, %f3683;
	sub.f32 	%f3687, %f1586, %f3685;
	fma.rn.f32 	%f3688, %f3687, %f9, %f1640;
	fma.rn.f32 	%f1649, %f3686, %f8, %f3688;
	fma.rn.f32 	%f3689, %f3687, %f3687, %f1642;
	fma.rn.f32 	%f3690, %f3686, %f3686, %f3689;
	mul.f32 	%f3691, %f3685, %f3685;
	sub.f32 	%f3692, %f3690, %f3691;
	mul.f32 	%f3693, %f1649, %f1649;
	mul.f32 	%f3694, %f13, %f3692;
	sub.f32 	%f1650, %f3693, %f3694;
	setp.lt.f32 	%p869, %f1650, 0f00000000;
	mov.pred 	%p951, -1;
	mov.f32 	%f4707, %f4694;
	@%p869 bra 	$L__BB0_407;
	sqrt.rn.f32 	%f1651, %f1650;
	neg.f32 	%f3695, %f1649;
	sub.f32 	%f3696, %f3695, %f1651;
	div.rn.f32 	%f4707, %f3696, %f13;
	setp.geu.f32 	%p871, %f4707, 0f3A83126F;
	setp.leu.f32 	%p872, %f4707, %f1648;
	mov.pred 	%p951, 0;
	and.pred  	%p873, %p871, %p872;
	@%p873 bra 	$L__BB0_407;
	sub.f32 	%f3698, %f1651, %f1649;
	div.rn.f32 	%f3699, %f3698, %f13;
	setp.lt.f32 	%p874, %f3699, 0f3A83126F;
	setp.gt.f32 	%p875, %f3699, %f1648;
	or.pred  	%p951, %p874, %p875;
	selp.f32 	%f4707, %f4694, %f3699, %p951;
$L__BB0_407:
	selp.b16 	%rs191, %rs262, 1, %p950;
	selp.b16 	%rs262, %rs191, 1, %p951;
	selp.f32 	%f4697, %f1648, %f4707, %p951;
	add.s32 	%r598, %r598, 2;
	setp.ne.s32 	%p876, %r598, %r7;
	mov.u32 	%r599, %r7;
	@%p876 bra 	$L__BB0_401;
$L__BB0_408:
	setp.eq.s32 	%p877, %r6, 0;
	@%p877 bra 	$L__BB0_413;
	mul.hi.u32 	%r510, %r599, 1717986919;
	shr.u32 	%r511, %r510, 2;
	mul.lo.s32 	%r512, %r511, 10;
	sub.s32 	%r513, %r599, %r512;
	cvt.rn.f32.u32 	%f3701, %r513;
	add.f32 	%f3702, %f3701, 0fC0900000;
	cvt.rn.f32.u32 	%f3703, %r511;
	fma.rn.f32 	%f3704, %f3703, 0fBFC00000, 0fC0000000;
	mul.lo.s32 	%r514, %r599, 7;
	mul.hi.u32 	%r515, %r514, -858993459;
	shr.u32 	%r516, %r515, 2;
	mul.lo.s32 	%r517, %r516, 5;
	sub.s32 	%r518, %r514, %r517;
	cvt.rn.f32.u32 	%f3705, %r518;
	fma.rn.f32 	%f3706, %f3705, 0f3DCCCCCD, 0f3E99999A;
	sub.f32 	%f3707, %f1585, %f3702;
	sub.f32 	%f3708, %f1586, %f3706;
	sub.f32 	%f3709, %f1587, %f3704;
	mul.f32 	%f3710, %f10, %f3709;
	fma.rn.f32 	%f3711, %f3708, %f9, %f3710;
	fma.rn.f32 	%f1660, %f3707, %f8, %f3711;
	mul.f32 	%f3712, %f3709, %f3709;
	fma.rn.f32 	%f3713, %f3708, %f3708, %f3712;
	fma.rn.f32 	%f3714, %f3707, %f3707, %f3713;
	mul.f32 	%f3715, %f3706, %f3706;
	sub.f32 	%f3716, %f3714, %f3715;
	mul.f32 	%f3717, %f1660, %f1660;
	mul.f32 	%f3718, %f13, %f3716;
	sub.f32 	%f1661, %f3717, %f3718;
	setp.lt.f32 	%p879, %f1661, 0f00000000;
	mov.pred 	%p952, -1;
	mov.f32 	%f4700, %f4707;
	@%p879 bra 	$L__BB0_412;
	sqrt.rn.f32 	%f1662, %f1661;
	neg.f32 	%f3719, %f1660;
	sub.f32 	%f3720, %f3719, %f1662;
	div.rn.f32 	%f4700, %f3720, %f13;
	setp.geu.f32 	%p881, %f4700, 0f3A83126F;
	setp.leu.f32 	%p882, %f4700, %f4697;
	mov.pred 	%p952, 0;
	and.pred  	%p883, %p881, %p882;
	@%p883 bra 	$L__BB0_412;
	sub.f32 	%f3722, %f1662, %f1660;
	div.rn.f32 	%f3723, %f3722, %f13;
	setp.lt.f32 	%p884, %f3723, 0f3A83126F;
	setp.gt.f32 	%p885, %f3723, %f4697;
	or.pred  	%p952, %p884, %p885;
	selp.f32 	%f4700, %f4707, %f3723, %p952;
$L__BB0_412:
	selp.b16 	%rs262, %rs262, 1, %p952;
	selp.f32 	%f4697, %f4697, %f4700, %p952;
	mov.f32 	%f4707, %f4700;
$L__BB0_413:
	setp.lt.f32 	%p886, %f16, 0f358637BD;
	@%p886 bra 	$L__BB0_415;
	fma.rn.f32 	%f3725, %f1587, 0f00000000, %f1586;
	fma.rn.f32 	%f3726, %f1585, 0f00000000, %f3725;
	add.f32 	%f3727, %f3726, 0f00000000;
	neg.f32 	%f3728, %f3727;
	div.rn.f32 	%f3729, %f3728, %f15;
	setp.lt.f32 	%p887, %f3729, 0f3A83126F;
	setp.gt.f32 	%p888, %f3729, %f4697;
	or.pred  	%p889, %p887, %p888;
	selp.f32 	%f4707, %f4707, %f3729, %p889;
	selp.b16 	%rs262, %rs262, 1, %p889;
$L__BB0_415:
	and.b16  	%rs192, %rs262, 255;
	setp.eq.s16 	%p890, %rs192, 0;
	selp.f32 	%f3731, 0f3F800000, 0f00000000, %p890;
	mul.f32 	%f3732, %f10, %f4067;
	fma.rn.f32 	%f3733, %f4068, %f9, %f3732;
	fma.rn.f32 	%f3734, %f4069, %f8, %f3733;
	max.f32 	%f3735, %f3734, 0f00000000;
	mul.f32 	%f3736, %f3735, %f3731;
	mul.f32 	%f3737, %f3736, 0f40400000;
	mul.f32 	%f3738, %f3736, 0f40333333;
	mul.f32 	%f3739, %f3736, 0f40200000;
	mul.f32 	%f3740, %f4066, %f3737;
	mul.f32 	%f3741, %f4065, %f3738;
	mul.f32 	%f3742, %f4064, %f3739;
	fma.rn.f32 	%f4737, %f4711, %f3740, %f4737;
	fma.rn.f32 	%f4738, %f4710, %f3741, %f4738;
	fma.rn.f32 	%f4739, %f4709, %f3742, %f4739;
	setp.gt.f32 	%p891, %f4063, 0f3F000000;
	@%p891 bra 	$L__BB0_417;
	shl.b32 	%r519, %r601, 13;
	xor.b32  	%r520, %r519, %r601;
	shr.u32 	%r521, %r520, 17;
	xor.b32  	%r522, %r521, %r520;
	shl.b32 	%r523, %r522, 5;
	xor.b32  	%r524, %r523, %r522;
	shr.u32 	%r525, %r524, 9;
	or.b32  	%r526, %r525, 1065353216;
	mov.b32 	%f3743, %r526;
	add.f32 	%f3744, %f3743, 0fBF800000;
	fma.rn.f32 	%f3745, %f3744, 0f40000000, 0fBF800000;
	shl.b32 	%r527, %r524, 13;
	xor.b32  	%r528, %r527, %r524;
	shr.u32 	%r529, %r528, 17;
	xor.b32  	%r530, %r529, %r528;
	shl.b32 	%r531, %r530, 5;
	xor.b32  	%r600, %r531, %r530;
	shr.u32 	%r532, %r600, 9;
	or.b32  	%r533, %r532, 1065353216;
	mov.b32 	%f3746, %r533;
	add.f32 	%f3747, %f3746, 0fBF800000;
	mul.f32 	%f3748, %f3747, 0f40C90FDB;
	mul.f32 	%f3749, %f3745, %f3745;
	mov.f32 	%f3750, 0f3F800000;
	sub.f32 	%f3751, %f3750, %f3749;
	sqrt.rn.f32 	%f3752, %f3751;
	sin.approx.f32 	%f3753, %f3748;
	cos.approx.f32 	%f3754, %f3748;
	mul.f32 	%f3755, %f3752, %f3754;
	mul.f32 	%f3756, %f3752, %f3753;
	mul.f32 	%f3757, %f3745, %f4067;
	fma.rn.f32 	%f3758, %f3756, %f4068, %f3757;
	fma.rn.f32 	%f3759, %f3755, %f4069, %f3758;
	setp.lt.f32 	%p892, %f3759, 0f00000000;
	neg.f32 	%f3760, %f3755;
	neg.f32 	%f3761, %f3756;
	neg.f32 	%f3762, %f3745;
	selp.f32 	%f3763, %f3760, %f3755, %p892;
	selp.f32 	%f3764, %f3761, %f3756, %p892;
	selp.f32 	%f3765, %f3762, %f3745, %p892;
	add.f32 	%f3766, %f4069, %f3763;
	add.f32 	%f3767, %f4068, %f3764;
	add.f32 	%f3768, %f4067, %f3765;
	mul.f32 	%f3769, %f3768, %f3768;
	fma.rn.f32 	%f3770, %f3767, %f3767, %f3769;
	fma.rn.f32 	%f3771, %f3766, %f3766, %f3770;
	add.f32 	%f3772, %f3771, 0f322BCC77;
	rsqrt.approx.f32 	%f3773, %f3772;
	mul.f32 	%f61, %f3773, %f3766;
	mul.f32 	%f4708, %f3773, %f3767;
	mul.f32 	%f59, %f3773, %f3768;
	bra.uni 	$L__BB0_418;
$L__BB0_417:
	mul.f32 	%f3774, %f4507, %f4067;
	fma.rn.f32 	%f3775, %f4708, %f4068, %f3774;
	fma.rn.f32 	%f3776, %f4505, %f4069, %f3775;
	add.f32 	%f3777, %f3776, %f3776;
	mul.f32 	%f3778, %f4069, %f3777;
	mul.f32 	%f3779, %f4068, %f3777;
	mul.f32 	%f3780, %f4067, %f3777;
	sub.f32 	%f3781, %f4505, %f3778;
	sub.f32 	%f3782, %f4708, %f3779;
	sub.f32 	%f3783, %f4507, %f3780;
	shl.b32 	%r534, %r601, 13;
	xor.b32  	%r535, %r534, %r601;
	shr.u32 	%r536, %r535, 17;
	xor.b32  	%r537, %r536, %r535;
	shl.b32 	%r538, %r537, 5;
	xor.b32  	%r539, %r538, %r537;
	shr.u32 	%r540, %r539, 9;
	or.b32  	%r541, %r540, 1065353216;
	mov.b32 	%f3784, %r541;
	add.f32 	%f3785, %f3784, 0fBF800000;
	fma.rn.f32 	%f3786, %f3785, 0f40000000, 0fBF800000;
	shl.b32 	%r542, %r539, 13;
	xor.b32  	%r543, %r542, %r539;
	shr.u32 	%r544, %r543, 17;
	xor.b32  	%r545, %r544, %r543;
	shl.b32 	%r546, %r545, 5;
	xor.b32  	%r600, %r546, %r545;
	shr.u32 	%r547, %r600, 9;
	or.b32  	%r548, %r547, 1065353216;
	mov.b32 	%f3787, %r548;
	add.f32 	%f3788, %f3787, 0fBF800000;
	mul.f32 	%f3789, %f3788, 0f40C90FDB;
	mul.f32 	%f3790, %f3786, %f3786;
	mov.f32 	%f3791, 0f3F800000;
	sub.f32 	%f3792, %f3791, %f3790;
	sqrt.rn.f32 	%f3793, %f3792;
	sin.approx.f32 	%f3794, %f3789;
	cos.approx.f32 	%f3795, %f3789;
	mul.f32 	%f3796, %f3793, %f3795;
	mul.f32 	%f3797, %f3793, %f3794;
	fma.rn.f32 	%f3798, %f4062, %f3796, %f3781;
	fma.rn.f32 	%f3799, %f4062, %f3797, %f3782;
	fma.rn.f32 	%f3800, %f3786, %f4062, %f3783;
	mul.f32 	%f3801, %f3800, %f3800;
	fma.rn.f32 	%f3802, %f3799, %f3799, %f3801;
	fma.rn.f32 	%f3803, %f3798, %f3798, %f3802;
	add.f32 	%f3804, %f3803, 0f322BCC77;
	rsqrt.approx.f32 	%f3805, %f3804;
	mul.f32 	%f61, %f3805, %f3798;
	mul.f32 	%f4708, %f3805, %f3799;
	mul.f32 	%f59, %f3800, %f3805;
$L__BB0_418:
	fma.rn.f32 	%f58, %f4069, 0f3B03126F, %f4072;
	fma.rn.f32 	%f57, %f4068, 0f3B03126F, %f4071;
	fma.rn.f32 	%f56, %f4067, 0f3B03126F, %f4070;
	mul.f32 	%f1686, %f4711, %f4066;
	mul.f32 	%f1687, %f4710, %f4065;
	mul.f32 	%f1688, %f4709, %f4064;
	max.f32 	%f3806, %f1687, %f1688;
	max.f32 	%f3807, %f1686, %f3806;
	min.f32 	%f1689, %f3807, 0f3F733333;
	shl.b32 	%r549, %r600, 13;
	xor.b32  	%r550, %r549, %r600;
	shr.u32 	%r551, %r550, 17;
	xor.b32  	%r552, %r551, %r550;
	shl.b32 	%r553, %r552, 5;
	xor.b32  	%r601, %r553, %r552;
	shr.u32 	%r554, %r601, 9;
	or.b32  	%r555, %r554, 1065353216;
	mov.b32 	%f3808, %r555;
	add.f32 	%f3809, %f3808, 0fBF800000;
	setp.gt.f32 	%p893, %f3809, %f1689;
	@%p893 bra 	$L__BB0_420;
	rcp.rn.f32 	%f3810, %f1689;
	mul.f32 	%f4711, %f1686, %f3810;
	mul.f32 	%f4710, %f1687, %f3810;
	mul.f32 	%f4709, %f1688, %f3810;
	add.s32 	%r575, %r575, 4;
	setp.eq.s32 	%p894, %r575, %r83;
	@%p894 bra 	$L__BB0_420;
	bra.uni 	$L__BB0_7;
$L__BB0_420:
	add.f32 	%f4748, %f4748, %f4737;
	add.f32 	%f4747, %f4747, %f4738;
	add.f32 	%f4746, %f4746, %f4739;
	add.s32 	%r572, %r572, 1;
	setp.eq.s32 	%p895, %r572, %r80;
	@%p895 bra 	$L__BB0_428;
	bra.uni 	$L__BB0_4;
$L__BB0_421:
	setp.eq.s32 	%p275, %r5, 0;
	mov.b16 	%rs208, 0;
	mov.f32 	%f4742, 0f7149F2CA;
	mov.b32 	%r603, 0;
	@%p275 bra 	$L__BB0_94;
	mov.b16 	%rs208, 0;
	mov.f32 	%f4742, 0f7149F2CA;
	mov.b32 	%r585, 0;
	bra.uni 	$L__BB0_87;
$L__BB0_423:
	setp.gt.s32 	%p184, %r85, 0;
	mov.b16 	%rs194, 0;
	mov.f32 	%f4047, 0f7149F2CA;
	@%p184 bra 	$L__BB0_424;
	bra.uni 	$L__BB0_54;
$L__BB0_424:
	neg.s32 	%r583, %r85;
	mul.f32 	%f2014, %f59, %f59;
	fma.rn.f32 	%f2015, %f4708, %f4708, %f2014;
	fma.rn.f32 	%f1744, %f61, %f61, %f2015;
	mov.f32 	%f4047, 0f7149F2CA;
	mov.b16 	%rs194, 0;
	mov.b32 	%r577, 0;
	mov.u32 	%r578, %r577;
	mov.u32 	%r579, %r577;
	mov.u32 	%r580, %r577;
	mov.u32 	%r581, %r577;
	mov.u32 	%r582, %r577;
	mov.u32 	%r584, %r577;
	bra.uni 	$L__BB0_49;
$L__BB0_425:
	setp.lt.u32 	%p114, %r80, 4;
	@%p114 bra 	$L__BB0_428;
	and.b32  	%r75, %r80, 2147483644;
	mov.b32 	%r604, 0;
$L__BB0_427:
	add.s32 	%r604, %r604, 4;
	setp.ne.s32 	%p115, %r604, %r75;
	@%p115 bra 	$L__BB0_427;
$L__BB0_428:
	ld.param.u32 	%r571, [_Z17render_kernel_optP6float3Phiiiiiiji_param_5];
	ld.param.u64 	%rd9, [_Z17render_kernel_optP6float3Phiiiiiiji_param_0];
	cvt.rn.f32.s32 	%f3817, %r80;
	rcp.rn.f32 	%f3818, %f3817;
	mul.f32 	%f3819, %f3818, %f4748;
	mul.f32 	%f3820, %f3818, %f4747;
	mul.f32 	%f3821, %f3818, %f4746;
	cvta.to.global.u64 	%rd3, %rd9;
	mul.wide.s32 	%rd4, %r3, 12;
	add.s64 	%rd5, %rd3, %rd4;
	ld.global.f32 	%f3822, [%rd5];
	ld.global.f32 	%f3823, [%rd5+4];
	ld.global.f32 	%f3824, [%rd5+8];
	add.s32 	%r556, %r571, 1;
	cvt.rn.f32.s32 	%f3825, %r556;
	rcp.rn.f32 	%f3826, %f3825;
	sub.f32 	%f3827, %f3819, %f3822;
	fma.rn.f32 	%f3828, %f3826, %f3827, %f3822;
	sub.f32 	%f3829, %f3820, %f3823;
	fma.rn.f32 	%f1748, %f3826, %f3829, %f3823;
	sub.f32 	%f3830, %f3821, %f3824;
	fma.rn.f32 	%f1749, %f3826, %f3830, %f3824;
	st.global.f32 	[%rd5], %f3828;
	st.global.f32 	[%rd5+4], %f1748;
	st.global.f32 	[%rd5+8], %f1749;
	max.f32 	%f3831, %f3828, 0f00000000;
	add.f32 	%f3832, %f3831, 0f3F800000;
	div.rn.f32 	%f1750, %f3831, %f3832;
	setp.le.f32 	%p896, %f1750, 0f00000000;
	mov.f32 	%f4749, 0f00000000;
	@%p896 bra 	$L__BB0_431;
	setp.ge.f32 	%p897, %f1750, 0f3F800000;
	mov.f32 	%f4749, 0f3F800000;
	@%p897 bra 	$L__BB0_431;
	mov.b32 	%r557, %f1750;
	add.s32 	%r558, %r557, -1064866805;
	cvt.rn.f32.s32 	%f3834, %r558;
	fma.rn.f32 	%f3835, %f3834, 0f3EE8B439, 0f4E7DE250;
	cvt.rzi.s32.f32 	%r559, %f3835;
	mov.b32 	%f4749, %r559;
$L__BB0_431:
	max.f32 	%f3837, %f1748, 0f00000000;
	add.f32 	%f3838, %f3837, 0f3F800000;
	div.rn.f32 	%f1753, %f3837, %f3838;
	setp.le.f32 	%p898, %f1753, 0f00000000;
	mov.f32 	%f4750, 0f00000000;
	@%p898 bra 	$L__BB0_434;
	setp.ge.f32 	%p899, %f1753, 0f3F800000;
	mov.f32 	%f4750, 0f3F800000;
	@%p899 bra 	$L__BB0_434;
	mov.b32 	%r560, %f1753;
	add.s32 	%r561, %r560, -1064866805;
	cvt.rn.f32.s32 	%f3840, %r561;
	fma.rn.f32 	%f3841, %f3840, 0f3EE8B439, 0f4E7DE250;
	cvt.rzi.s32.f32 	%r562, %f3841;
	mov.b32 	%f4750, %r562;
$L__BB0_434:
	max.f32 	%f3843, %f1749, 0f00000000;
	add.f32 	%f3844, %f3843, 0f3F800000;
	div.rn.f32 	%f1756, %f3843, %f3844;
	setp.le.f32 	%p900, %f1756, 0f00000000;
	mov.f32 	%f4751, 0f00000000;
	@%p900 bra 	$L__BB0_437;
	setp.ge.f32 	%p901, %f1756, 0f3F800000;
	mov.f32 	%f4751, 0f3F800000;
	@%p901 bra 	$L__BB0_437;
	mov.b32 	%r563, %f1756;
	add.s32 	%r564, %r563, -1064866805;
	cvt.rn.f32.s32 	%f3846, %r564;
	fma.rn.f32 	%f3847, %f3846, 0f3EE8B439, 0f4E7DE250;
	cvt.rzi.s32.f32 	%r565, %f3847;
	mov.b32 	%f4751, %r565;
$L__BB0_437:
	ld.param.u64 	%rd10, [_Z17render_kernel_optP6float3Phiiiiiiji_param_1];
	min.f32 	%f3848, %f4751, 0f3F800000;
	min.f32 	%f3849, %f4749, 0f3F800000;
	mul.f32 	%f3850, %f3849, 0f437F0000;
	cvt.rzi.u32.f32 	%r566, %f3850;
	mul.lo.s32 	%r567, %r3, 3;
	cvt.s64.s32 	%rd6, %r567;
	cvta.to.global.u64 	%rd7, %rd10;
	add.s64 	%rd8, %rd7, %rd6;
	st.global.u8 	[%rd8], %r566;
	min.f32 	%f3851, %f4750, 0f3F800000;
	mul.f32 	%f3852, %f3851, 0f437F0000;
	cvt.rzi.u32.f32 	%r568, %f3852;
	st.global.u8 	[%rd8+1], %r568;
	mul.f32 	%f3853, %f3848, 0f437F0000;
	cvt.rzi.u32.f32 	%r569, %f3853;
	st.global.u8 	[%rd8+2], %r569;
$L__BB0_438:
	ret;

}


// ===== COMPILED SASS (sm_100) =====

	.target	sm_100

	.elftype	@"ET_EXEC"


//--------------------- .note.nv.tkinfo           --------------------------
	.section	.note.nv.tkinfo,"",@"SHT_NOTE"
	.sectionflags	@"SHF_NOTE_NV_TKINFO"
	.tkinfo
        /*0018*/ 	.word	0x00000002
        /*0030*/ 	.string	""
        /*0030*/ 	.string	"ptxas"
        /*0030*/ 	.string	"Cuda compilation tools, release 13.0, V13.0.88"
        /*0030*/ 	.string	"Build cuda_13.0.r13.0/compiler.36424714_0"
        /*0030*/ 	.string	"-arch sm_100 -m 64 "



//--------------------- .note.nv.cuinfo           --------------------------
	.section	.note.nv.cuinfo,"",@"SHT_NOTE"
	.sectionflags	@"SHF_NOTE_NV_CUINFO"
        /*0018*/ 	.short	0x0002
        /*001a*/ 	.short	0x0064
        /*001c*/ 	.short	0x0082
	.zero		2


//--------------------- .nv.info                  --------------------------
	.section	.nv.info,"",@"SHT_CUDA_INFO"
	.align	4


	//----- nvinfo : EIATTR_REGCOUNT
	.align		4
        /*0000*/ 	.byte	0x04, 0x2f
        /*0002*/ 	.short	(.L_2 - .L_1)
	.align		4
.L_1:
        /*0004*/ 	.word	index@(_Z17render_kernel_optP6float3Phiiiiiiji)
        /*0008*/ 	.word	0x00000048


	//----- nvinfo : EIATTR_FRAME_SIZE
	.align		4
.L_2:
        /*000c*/ 	.byte	0x04, 0x11
        /*000e*/ 	.short	(.L_4 - .L_3)
	.align		4
.L_3:
        /*0010*/ 	.word	index@($__internal_2_$__cuda_sm3x_div_rn_noftz_f32_slowpath)
        /*0014*/ 	.word	0x00000000


	//----- nvinfo : EIATTR_FRAME_SIZE
	.align		4
.L_4:
        /*0018*/ 	.byte	0x04, 0x11
        /*001a*/ 	.short	(.L_6 - .L_5)
	.align		4
.L_5:
        /*001c*/ 	.word	index@($__internal_1_$__cuda_sm20_sqrt_rn_f32_slowpath)
        /*0020*/ 	.word	0x00000000


	//----- nvinfo : EIATTR_FRAME_SIZE
	.align		4
.L_6:
        /*0024*/ 	.byte	0x04, 0x11
        /*0026*/ 	.short	(.L_8 - .L_7)
	.align		4
.L_7:
        /*0028*/ 	.word	index@($__internal_0_$__cuda_sm20_rcp_rn_f32_slowpath)
        /*002c*/ 	.word	0x00000000


	//----- nvinfo : EIATTR_FRAME_SIZE
	.align		4
.L_8:
        /*0030*/ 	.byte	0x04, 0x11
        /*0032*/ 	.short	(.L_10 - .L_9)
	.align		4
.L_9:
        /*0034*/ 	.word	index@(_Z17render_kernel_optP6float3Phiiiiiiji)
        /*0038*/ 	.word	0x00000000


	//----- nvinfo : EIATTR_MIN_STACK_SIZE
	.align		4
.L_10:
        /*003c*/ 	.byte	0x04, 0x12
        /*003e*/ 	.short	(.L_12 - .L_11)
	.align		4
.L_11:
        /*0040*/ 	.word	index@(_Z17render_kernel_optP6float3Phiiiiiiji)
        /*0044*/ 	.word	0x00000000
.L_12:


//--------------------- .nv.compat                --------------------------
	.section	.nv.compat,"",@"SHT_CUDA_COMPAT_INFO"
	.align	4
        /*0000*/ 	.byte	0x02, 0x09, 0x00, 0x00, 0x02, 0x02, 0x01, 0x00, 0x02, 0x05, 0x05, 0x00, 0x03, 0x07, 0x01, 0x01
        /*0010*/ 	.byte	0x02, 0x03, 0x00, 0x00, 0x02, 0x06, 0x01, 0x00, 0x04, 0x0b, 0x08, 0x00, 0x01, 0x00, 0x00, 0x00
        /*0020*/ 	.byte	0x00, 0x00, 0x00, 0x00


//--------------------- .nv.info._Z17render_kernel_optP6float3Phiiiiiiji --------------------------
	.section	.nv.info._Z17render_kernel_optP6float3Phiiiiiiji,"",@"SHT_CUDA_INFO"
	.sectionflags	@""
	.align	4


	//----- nvinfo : EIATTR_CUDA_API_VERSION
	.align		4
        /*0000*/ 	.byte	0x04, 0x37
        /*0002*/ 	.short	(.L_14 - .L_13)
.L_13:
        /*0004*/ 	.word	0x00000082


	//----- nvinfo : EIATTR_KPARAM_INFO
	.align		4
.L_14:
        /*0008*/ 	.byte	0x04, 0x17
        /*000a*/ 	.short	(.L_16 - .L_15)
.L_15:
        /*000c*/ 	.word	0x00000000
        /*0010*/ 	.short	0x0009
        /*0012*/ 	.short	0x002c
        /*0014*/ 	.byte	0x00, 0xf0, 0x11, 0x00


	//----- nvinfo : EIATTR_KPARAM_INFO
	.align		4
.L_16:
        /*0018*/ 	.byte	0x04, 0x17
        /*001a*/ 	.short	(.L_18 - .L_17)
.L_17:
        /*001c*/ 	.word	0x00000000
        /*0020*/ 	.short	0x0008
        /*0022*/ 	.short	0x0028
        /*0024*/ 	.byte	0x00, 0xf0, 0x11, 0x00


	//----- nvinfo : EIATTR_KPARAM_INFO
	.align		4
.L_18:
        /*0028*/ 	.byte	0x04, 0x17
        /*002a*/ 	.short	(.L_20 - .L_19)
.L_19:
        /*002c*/ 	.word	0x00000000
        /*0030*/ 	.short	0x0007
        /*0032*/ 	.short	0x0024
        /*0034*/ 	.byte	0x00, 0xf0, 0x11, 0x00


	//----- nvinfo : EIATTR_KPARAM_INFO
	.align		4
.L_20:
        /*0038*/ 	.byte	0x04, 0x17
        /*003a*/ 	.short	(.L_22 - .L_21)
.L_21:
        /*003c*/ 	.word	0x00000000
        /*0040*/ 	.short	0x0006
        /*0042*/ 	.short	0x0020
        /*0044*/ 	.byte	0x00, 0xf0, 0x11, 0x00


	//----- nvinfo : EIATTR_KPARAM_INFO
	.align		4
.L_22:
        /*0048*/ 	.byte	0x04, 0x17
        /*004a*/ 	.short	(.L_24 - .L_23)
.L_23:
        /*004c*/ 	.word	0x00000000
        /*0050*/ 	.short	0x0005
        /*0052*/ 	.short	0x001c
        /*0054*/ 	.byte	0x00, 0xf0, 0x11, 0x00


	//----- nvinfo : EIATTR_KPARAM_INFO
	.align		4
.L_24:
        /*0058*/ 	.byte	0x04, 0x17
        /*005a*/ 	.short	(.L_26 - .L_25)
.L_25:
        /*005c*/ 	.word	0x00000000
        /*0060*/ 	.short	0x0004
        /*0062*/ 	.short	0x0018
        /*0064*/ 	.byte	0x00, 0xf0, 0x11, 0x00


	//----- nvinfo : EIATTR_KPARAM_INFO
	.align		4
.L_26:
        /*0068*/ 	.byte	0x04, 0x17
        /*006a*/ 	.short	(.L_28 - .L_27)
.L_27:
        /*006c*/ 	.word	0x00000000
        /*0070*/ 	.short	0x0003
        /*0072*/ 	.short	0x0014
        /*0074*/ 	.byte	0x00, 0xf0, 0x11, 0x00


	//----- nvinfo : EIATTR_KPARAM_INFO
	.align		4
.L_28:
        /*0078*/ 	.byte	0x04, 0x17
        /*007a*/ 	.short	(.L_30 - .L_29)
.L_29:
        /*007c*/ 	.word	0x00000000
        /*0080*/ 	.short	0x0002
        /*0082*/ 	.short	0x0010
        /*0084*/ 	.byte	0x00, 0xf0, 0x11, 0x00


	//----- nvinfo : EIATTR_KPARAM_INFO
	.align		4
.L_30:
        /*0088*/ 	.byte	0x04, 0x17
        /*008a*/ 	.short	(.L_32 - .L_31)
.L_31:
        /*008c*/ 	.word	0x00000000
        /*0090*/ 	.short	0x0001
        /*0092*/ 	.short	0x0008
        /*0094*/ 	.byte	0x00, 0xf5, 0x21, 0x00


	//----- nvinfo : EIATTR_KPARAM_INFO
	.align		4
.L_32:
        /*0098*/ 	.byte	0x04, 0x17
        /*009a*/ 	.short	(.L_34 - .L_33)
.L_33:
        /*009c*/ 	.word	0x00000000
        /*00a0*/ 	.short	0x0000
        /*00a2*/ 	.short	0x0000
        /*00a4*/ 	.byte	0x00, 0xf5, 0x21, 0x00


	//----- nvinfo : EIATTR_SPARSE_MMA_MASK
	.align		4
.L_34:
        /*00a8*/ 	.byte	0x03, 0x50
        /*00aa*/ 	.short	0x0000


	//----- nvinfo : EIATTR_MAXREG_COUNT
	.align		4
        /*00ac*/ 	.byte	0x03, 0x1b
        /*00ae*/ 	.short	0x00ff


	//----- nvinfo : EIATTR_MERCURY_ISA_VERSION
	.align		4
        /*00b0*/ 	.byte	0x03, 0x5f
        /*00b2*/ 	.short	0x0101


	//----- nvinfo : EIATTR_VRC_CTA_INIT_COUNT
	.align		4
        /*00b4*/ 	.byte	0x02, 0x4a
	.zero		1
	.zero		1


	//----- nvinfo : EIATTR_EXIT_INSTR_OFFSETS
	.align		4
        /*00b8*/ 	.byte	0x04, 0x1c
        /*00ba*/ 	.short	(.L_36 - .L_35)


	//   ....[0]....
.L_35:
        /*00bc*/ 	.word	0x000000c0


	//   ....[1]....
        /*00c0*/ 	.word	0x0001f880


	//----- nvinfo : EIATTR_CRS_STACK_SIZE
	.align		4
.L_36:
        /*00c4*/ 	.byte	0x04, 0x1e
        /*00c6*/ 	.short	(.L_38 - .L_37)
.L_37:
        /*00c8*/ 	.word	0x00000000


	//----- nvinfo : EIATTR_CBANK_PARAM_SIZE
	.align		4
.L_38:
        /*00cc*/ 	.byte	0x03, 0x19
        /*00ce*/ 	.short	0x0030


	//----- nvinfo : EIATTR_PARAM_CBANK
	.align		4
        /*00d0*/ 	.byte	0x04, 0x0a
        /*00d2*/ 	.short	(.L_40 - .L_39)
	.align		4
.L_39:
        /*00d4*/ 	.word	index@(.nv.constant0._Z17render_kernel_optP6float3Phiiiiiiji)
        /*00d8*/ 	.short	0x0380
        /*00da*/ 	.short	0x0030


	//----- nvinfo : EIATTR_SW_WAR
	.align		4
.L_40:
        /*00dc*/ 	.byte	0x04, 0x36
        /*00de*/ 	.short	(.L_42 - .L_41)
.L_41:
        /*00e0*/ 	.word	0x00000008
.L_42:


//--------------------- .nv.callgraph             --------------------------
	.section	.nv.callgraph,"",@"SHT_CUDA_CALLGRAPH"
	.align	4
	.sectionentsize	8
	.align		4
        /*0000*/ 	.word	0x00000000
	.align		4
        /*0004*/ 	.word	0xffffffff
	.align		4
        /*0008*/ 	.word	0x00000000
	.align		4
        /*000c*/ 	.word	0xfffffffe
	.align		4
        /*0010*/ 	.word	0x00000000
	.align		4
        /*0014*/ 	.word	0xfffffffd
	.align		4
        /*0018*/ 	.word	0x00000000
	.align		4
        /*001c*/ 	.word	0xfffffffc


//--------------------- .nv.constant3             --------------------------
	.section	.nv.constant3,"a",@progbits
	.align	4
.nv.constant3:
	.type		d_camera,@object
	.size		d_camera,(.L_0 - d_camera)
d_camera:
	.zero		56
.L_0:


//--------------------- .text._Z17render_kernel_optP6float3Phiiiiiiji --------------------------
	.section	.text._Z17render_kernel_optP6float3Phiiiiiiji,"ax",@progbits
	.align	128
        .global         _Z17render_kernel_optP6float3Phiiiiiiji
        .type           _Z17render_kernel_optP6float3Phiiiiiiji,@function
        .size           _Z17render_kernel_optP6float3Phiiiiiiji,(.L_x_914 - _Z17render_kernel_optP6float3Phiiiiiiji)
        .other          _Z17render_kernel_optP6float3Phiiiiiiji,@"STO_CUDA_ENTRY STV_DEFAULT"
_Z17render_kernel_optP6float3Phiiiiiiji:
.text._Z17render_kernel_optP6float3Phiiiiiiji:
[----:B------:R-:W-:Y:S01]  /*0000*/  LDC R1, c[0x0][0x37c] ;  /* 0x0000df00ff017b82 */ /* 0x000fe20000000800 */
[----:B------:R-:W0:Y:S07]  /*0010*/  S2R R0, SR_TID.Y ;  /* 0x0000000000007919 */ /* 0x000e2e0000002200 */
[----:B------:R-:W1:Y:S01]  /*0020*/  LDC R26, c[0x0][0x360] ;  /* 0x0000d800ff1a7b82 */ /* 0x000e620000000800 */
[----:B------:R-:W2:Y:S01]  /*0030*/  LDCU.64 UR6, c[0x0][0x390] ;  /* 0x00007200ff0677ac */ /* 0x000ea20008000a00 */
[----:B------:R-:W1:Y:S06]  /*0040*/  S2R R3, SR_TID.X ;  /* 0x0000000000037919 */ /* 0x000e6c0000002100 */
[----:B------:R-:W0:Y:S08]  /*0050*/  S2UR UR5, SR_CTAID.Y ;  /* 0x00000000000579c3 */ /* 0x000e300000002600 */
[----:B------:R-:W0:Y:S08]  /*0060*/  LDC R21, c[0x0][0x364] ;  /* 0x0000d900ff157b82 */ /* 0x000e300000000800 */
[----:B------:R-:W1:Y:S01]  /*0070*/  S2UR UR4, SR_CTAID.X ;  /* 0x00000000000479c3 */ /* 0x000e620000002500 */
[----:B0-----:R-:W-:-:S05]  /*0080*/  IMAD R21, R21, UR5, R0 ;  /* 0x0000000515157c24 */ /* 0x001fca000f8e0200 */
[----:B--2---:R-:W-:Y:S01]  /*0090*/  ISETP.GE.AND P0, PT, R21, UR7, PT ;  /* 0x0000000715007c0c */ /* 0x004fe2000bf06270 */
[----:B-1----:R-:W-:-:S05]  /*00a0*/  IMAD R26, R26, UR4, R3 ;  /* 0x000000041a1a7c24 */ /* 0x002fca000f8e0203 */
[----:B------:R-:W-:-:S13]  /*00b0*/  ISETP.GE.OR P0, PT, R26, UR6, P0 ;  /* 0x000000061a007c0c */ /* 0x000fda0008706670 */
[----:B------:R-:W-:Y:S05]  /*00c0*/  @P0 EXIT ;  /* 0x000000000000094d */ /* 0x000fea0003800000 */
[----:B------:R-:W0:Y:S01]  /*00d0*/  LDCU UR4, c[0x0][0x39c] ;  /* 0x00007380ff0477ac */ /* 0x000e220008000800 */
[----:B------:R-:W1:Y:S01]  /*00e0*/  LDC R3, c[0x0][0x3a8] ;  /* 0x0000ea00ff037b82 */ /* 0x000e620000000800 */
[----:B------:R-:W-:Y:S01]  /*00f0*/  IMAD R28, R21, UR6, R26 ;  /* 0x00000006151c7c24 */ /* 0x000fe2000f8e021a */
[----:B------:R-:W-:Y:S01]  /*0100*/  I2FP.F32.S32 R64, UR6 ;  /* 0x0000000600407c45 */ /* 0x000fe20008201400 */
[----:B------:R-:W-:Y:S01]  /*0110*/  HFMA2 R27, -RZ, RZ, 0, 0 ;  /* 0x00000000ff1b7431 */ /* 0x000fe200000001ff */
[----:B------:R-:W-:Y:S01]  /*0120*/  I2FP.F32.S32 R26, R26 ;  /* 0x0000001a001a7245 */ /* 0x000fe20000201400 */
[----:B------:R-:W-:Y:S01]  /*0130*/  IMAD R0, R28, 0x2c9277b5, RZ ;  /* 0x2c9277b51c007824 */ /* 0x000fe200078e02ff */
[----:B------:R-:W-:Y:S02]  /*0140*/  IADD3 R2, PT, PT, R64, 0x1800000, RZ ;  /* 0x0180000040027810 */ /* 0x000fe40007ffe0ff */
[----:B------:R-:W-:Y:S02]  /*0150*/  CS2R R24, SRZ ;  /* 0x0000000000187805 */ /* 0x000fe4000001ff00 */
[----:B------:R-:W-:-:S04]  /*0160*/  LOP3.LUT R2, R2, 0x7f800000, RZ, 0xc0, !PT ;  /* 0x7f80000002027812 */ /* 0x000fc800078ec0ff */
[----:B------:R-:W-:Y:S01]  /*0170*/  ISETP.GT.U32.AND P0, PT, R2, 0x1ffffff, PT ;  /* 0x01ffffff0200780c */ /* 0x000fe20003f04070 */
[----:B0-----:R-:W-:-:S06]  /*0180*/  UIMAD UR4, UR4, -0x53a9b4fb, URZ ;  /* 0xac564b05040478a4 */ /* 0x001fcc000f8e02ff */
[----:B-1----:R-:W-:-:S04]  /*0190*/  LOP3.LUT R0, R3, UR4, R0, 0x96, !PT ;  /* 0x0000000403007c12 */ /* 0x002fc8000f8e9600 */
[----:B------:R-:W-:-:S04]  /*01a0*/  SHF.R.U32.HI R3, RZ, 0x10, R0 ;  /* 0x00000010ff037819 */ /* 0x000fc80000011600 */
[----:B------:R-:W-:-:S05]  /*01b0*/  LOP3.LUT R3, R3, R0, RZ, 0x3c, !PT ;  /* 0x0000000003037212 */ /* 0x000fca00078e3cff */
[----:B------:R-:W-:-:S05]  /*01c0*/  IMAD R3, R3, -0x7a143595, RZ ;  /* 0x85ebca6b03037824 */ /* 0x000fca00078e02ff */
[----:B------:R-:W-:-:S04]  /*01d0*/  SHF.R.U32.HI R0, RZ, 0xd, R3 ;  /* 0x0000000dff007819 */ /* 0x000fc80000011603 */
[----:B------:R-:W-:-:S04]  /*01e0*/  LOP3.LUT R0, R0, R3, RZ, 0x3c, !PT ;  /* 0x0000000300007212 */ /* 0x000fc800078e3cff */
[----:B------:R-:W-:-:S04]  /*01f0*/  SHF.L.U32 R3, R0, 0xd, RZ ;  /* 0x0000000d00037819 */ /* 0x000fc800000006ff */
[----:B------:R-:W-:-:S04]  /*0200*/  LOP3.LUT R3, R3, R0, RZ, 0x3c, !PT ;  /* 0x0000000003037212 */ /* 0x000fc800078e3cff */
[----:B------:R-:W-:-:S04]  /*0210*/  SHF.R.U32.HI R0, RZ, 0x11, R3 ;  /* 0x00000011ff007819 */ /* 0x000fc80000011603 */
[----:B------:R-:W-:-:S04]  /*0220*/  LOP3.LUT R0, R0, R3, RZ, 0x3c, !PT ;  /* 0x0000000300007212 */ /* 0x000fc800078e3cff */
[----:B------:R-:W-:-:S04]  /*0230*/  SHF.L.U32 R3, R0, 0x5, RZ ;  /* 0x0000000500037819 */ /* 0x000fc800000006ff */
[----:B------:R-:W-:-:S04]  /*0240*/  LOP3.LUT R3, R3, R0, RZ, 0x3c, !PT ;  /* 0x0000000003037212 */ /* 0x000fc800078e3cff */
[----:B------:R-:W-:-:S05]  /*0250*/  LEA.HI R0, R3, 0x3f800000, RZ, 0x17 ;  /* 0x3f80000003007811 */ /* 0x000fca00078fb8ff */
[----:B------:R-:W-:-:S04]  /*0260*/  FADD R5, R0, -1 ;  /* 0xbf80000000057421 */ /* 0x000fc80000000000 */
[----:B------:R-:W-:Y:S01]  /*0270*/  FADD R0, R26, R5 ;  /* 0x000000051a007221 */ /* 0x000fe20000000000 */
[----:B------:R-:W-:Y:S06]  /*0280*/  @P0 BRA `(.L_x_0) ;  /* 0x0000000000100947 */ /* 0x000fec0003800000 */
[----:B------:R-:W-:-:S07]  /*0290*/  MOV R38, 0x2b0 ;  /* 0x000002b000267802 */ /* 0x000fce0000000f00 */
[----:B------:R-:W-:Y:S05]  /*02a0*/  CALL.REL.NOINC `($__internal_0_$__cuda_sm20_rcp_rn_f32_slowpath) ;  /* 0x000001f400787944 */ /* 0x000fea0003c00000 */
[----:B------:R-:W-:Y:S01]  /*02b0*/  MOV R23, R46 ;  /* 0x0000002e00177202 */ /* 0x000fe20000000f00 */
[----:B------:R-:W-:Y:S06]  /*02c0*/  BRA `(.L_x_1) ;  /* 0x0000000000107947 */ /* 0x000fec0003800000 */
.L_x_0:
[----:B------:R-:W0:Y:S02]  /*02d0*/  MUFU.RCP R23, R64 ;  /* 0x0000004000177308 */ /* 0x000e240000001000 */
[----:B0-----:R-:W-:-:S04]  /*02e0*/  FFMA R2, R64, R23, -1 ;  /* 0xbf80000040027423 */ /* 0x001fc80000000017 */
[----:B------:R-:W-:-:S04]  /*02f0*/  FADD.FTZ R2, -R2, -RZ ;  /* 0x800000ff02027221 */ /* 0x000fc80000010100 */
[----:B------:R-:W-:-:S07]  /*0300*/  FFMA R23, R23, R2, R23 ;  /* 0x0000000217177223 */ /* 0x000fce0000000017 */
.L_x_1:
[----:B------:R-:W0:Y:S01]  /*0310*/  LDCU UR4, c[0x0][0x394] ;  /* 0x00007280ff0477ac */ /* 0x000e220008000800 */
[----:B------:R-:W-:Y:S01]  /*0320*/  SHF.L.U32 R2, R3, 0xd, RZ ;  /* 0x0000000d03027819 */ /* 0x000fe200000006ff */
[----:B------:R-:W-:Y:S01]  /*0330*/  FMUL R11, R0, R23 ;  /* 0x00000017000b7220 */ /* 0x000fe20000400000 */
[----:B------:R-:W-:Y:S02]  /*0340*/  I2FP.F32.U32 R21, R21 ;  /* 0x0000001500157245 */ /* 0x000fe40000201000 */
[----:B------:R-:W-:-:S04]  /*0350*/  LOP3.LUT R2, R2, R3, RZ, 0x3c, !PT ;  /* 0x0000000302027212 */ /* 0x000fc800078e3cff */
[----:B------:R-:W-:-:S04]  /*0360*/  SHF.R.U32.HI R3, RZ, 0x11, R2 ;  /* 0x00000011ff037819 */ /* 0x000fc80000011602 */
[----:B------:R-:W-:-:S04]  /*0370*/  LOP3.LUT R3, R3, R2, RZ, 0x3c, !PT ;  /* 0x0000000203037212 */ /* 0x000fc800078e3cff */
[----:B------:R-:W-:Y:S02]  /*0380*/  SHF.L.U32 R22, R3, 0x5, RZ ;  /* 0x0000000503167819 */ /* 0x000fe400000006ff */
[----:B0-----:R-:W-:Y:S02]  /*0390*/  I2FP.F32.U32 R64, UR4 ;  /* 0x0000000400407c45 */ /* 0x001fe40008201000 */
[----:B------:R-:W-:Y:S02]  /*03a0*/  LOP3.LUT R22, R22, R3, RZ, 0x3c, !PT ;  /* 0x0000000316167212 */ /* 0x000fe400078e3cff */
[----:B------:R-:W-:-:S04]  /*03b0*/  IADD3 R2, PT, PT, R64, 0x1800000, RZ ;  /* 0x0180000040027810 */ /* 0x000fc80007ffe0ff */
[----:B------:R-:W-:Y:S02]  /*03c0*/  LOP3.LUT R3, R2, 0x7f800000, RZ, 0xc0, !PT ;  /* 0x7f80000002037812 */ /* 0x000fe400078ec0ff */
[----:B------:R-:W-:Y:S02]  /*03d0*/  LEA.HI R2, R22, 0x3f800000, RZ, 0x17 ;  /* 0x3f80000016027811 */ /* 0x000fe400078fb8ff */
[----:B------:R-:W-:-:S03]  /*03e0*/  ISETP.GT.U32.AND P0, PT, R3, 0x1ffffff, PT ;  /* 0x01ffffff0300780c */ /* 0x000fc60003f04070 */
[----:B------:R-:W-:-:S04]  /*03f0*/  FADD R2, R2, -1 ;  /* 0xbf80000002027421 */ /* 0x000fc80000000000 */
[----:B------:R-:W-:-:S06]  /*0400*/  FADD R3, R21, R2 ;  /* 0x0000000215037221 */ /* 0x000fcc0000000000 */
[----:B------:R-:W-:Y:S05]  /*0410*/  @P0 BRA `(.L_x_2) ;  /* 0x0000000000100947 */ /* 0x000fea0003800000 */
[----:B------:R-:W-:-:S07]  /*0420*/  MOV R38, 0x440 ;  /* 0x0000044000267802 */ /* 0x000fce0000000f00 */
[----:B------:R-:W-:Y:S05]  /*0430*/  CALL.REL.NOINC `($__internal_0_$__cuda_sm20_rcp_rn_f32_slowpath) ;  /* 0x000001f400147944 */ /* 0x000fea0003c00000 */
[----:B------:R-:W-:Y:S01]  /*0440*/  MOV R20, R46 ;  /* 0x0000002e00147202 */ /* 0x000fe20000000f00 */
[----:B------:R-:W-:Y:S06]  /*0450*/  BRA `(.L_x_3) ;  /* 0x0000000000107947 */ /* 0x000fec0003800000 */
.L_x_2:
[----:B------:R-:W0:Y:S02]  /*0460*/  MUFU.RCP R5, R64 ;  /* 0x0000004000057308 */ /* 0x000e240000001000 */
[----:B0-----:R-:W-:-:S04]  /*0470*/  FFMA R0, R64, R5, -1 ;  /* 0xbf80000040007423 */ /* 0x001fc80000000005 */
[----:B------:R-:W-:-:S04]  /*0480*/  FADD.FTZ R0, -R0, -RZ ;  /* 0x800000ff00007221 */ /* 0x000fc80000010100 */
[----:B------:R-:W-:-:S07]  /*0490*/  FFMA R20, R5, R0, R5 ;  /* 0x0000000005147223 */ /* 0x000fce0000000005 */
.L_x_3:
[----:B------:R-:W0:Y:S01]  /*04a0*/  LDCU UR12, c[0x0][0x398] ;  /* 0x00007300ff0c77ac */ /* 0x000e220008000800 */
[----:B------:R-:W1:Y:S01]  /*04b0*/  LDC.64 R6, c[0x3][0x18] ;  /* 0x00c00600ff067b82 */ /* 0x000e620000000a00 */
[----:B------:R-:W-:Y:S02]  /*04c0*/  HFMA2 R2, -RZ, RZ, 2, 0 ;  /* 0x40000000ff027431 */ /* 0x000fe400000001ff */
[CC--:B------:R-:W-:Y:S01]  /*04d0*/  FMUL R0, R3.reuse, R20.reuse ;  /* 0x0000001403007220 */ /* 0x0c0fe20000400000 */
[----:B------:R-:W2:Y:S03]  /*04e0*/  LDCU.64 UR4, c[0x3][0x30] ;  /* 0x00c00600ff0477ac */ /* 0x000ea60008000a00 */
[----:B------:R-:W-:Y:S01]  /*04f0*/  FFMA R0, R3, R20, R0 ;  /* 0x0000001403007223 */ /* 0x000fe20000000000 */
[----:B------:R-:W3:Y:S01]  /*0500*/  LDCU UR7, c[0x0][0x3a4] ;  /* 0x00007480ff0777ac */ /* 0x000ee20008000800 */
[----:B------:R-:W4:Y:S02]  /*0510*/  LDC.64 R8, c[0x3][0x10] ;  /* 0x00c00400ff087b82 */ /* 0x000f240000000a00 */
[----:B------:R-:W-:Y:S01]  /*0520*/  FADD R0, -R0, 1 ;  /* 0x3f80000000007421 */ /* 0x000fe20000000100 */
[----:B------:R-:W1:Y:S01]  /*0530*/  LDCU UR6, c[0x3][0xc] ;  /* 0x00c00180ff0677ac */ /* 0x000e620008000800 */
[----:B------:R-:W-:Y:S01]  /*0540*/  FFMA R2, R11, R2, -1 ;  /* 0xbf8000000b027423 */ /* 0x000fe20000000002 */
[----:B------:R-:W5:Y:S01]  /*0550*/  LDCU.128 UR8, c[0x3][0x20] ;  /* 0x00c00400ff0877ac */ /* 0x000f620008000c00 */
[----:B0-----:R-:W-:-:S02]  /*0560*/  UISETP.GE.AND UP0, UPT, UR12, 0x1, UPT ;  /* 0x000000010c00788c */ /* 0x001fc4000bf06270 */
[----:B--2---:R-:W-:Y:S01]  /*0570*/  FMUL R2, R2, UR4 ;  /* 0x0000000402027c20 */ /* 0x004fe20008400000 */
[----:B------:R-:W-:Y:S01]  /*0580*/  FMUL R0, R0, UR4 ;  /* 0x0000000400007c20 */ /* 0x000fe20008400000 */
[----:B---3--:R-:W-:Y:S02]  /*0590*/  UISETP.LT.OR UP0, UPT, UR7, 0x1, !UP0 ;  /* 0x000000010700788c */ /* 0x008fe4000c701670 */
[----:B------:R-:W-:-:S04]  /*05a0*/  FMUL R3, R2, UR5 ;  /* 0x0000000502037c20 */ /* 0x000fc80008400000 */
[C---:B-1----:R-:W-:Y:S01]  /*05b0*/  FFMA R5, R3.reuse, R6, UR6 ;  /* 0x0000000603057e23 */ /* 0x042fe20008000006 */
[C---:B----4-:R-:W-:Y:S01]  /*05c0*/  FFMA R7, R3.reuse, R7, R8 ;  /* 0x0000000703077223 */ /* 0x050fe20000000008 */
[----:B-----5:R-:W-:Y:S02]  /*05d0*/  FFMA R3, R3, UR8, R9 ;  /* 0x0000000803037c23 */ /* 0x020fe40008000009 */
[C---:B------:R-:W-:Y:S01]  /*05e0*/  FFMA R5, R0.reuse, UR9, R5 ;  /* 0x0000000900057c23 */ /* 0x040fe20008000005 */
[C---:B------:R-:W-:Y:S01]  /*05f0*/  FFMA R7, R0.reuse, UR10, R7 ;  /* 0x0000000a00077c23 */ /* 0x040fe20008000007 */
[----:B------:R-:W-:Y:S01]  /*0600*/  FFMA R2, R0, UR11, R3 ;  /* 0x0000000b00027c23 */ /* 0x000fe20008000003 */
[----:B------:R-:W-:Y:S06]  /*0610*/  BRA.U UP0, `(.L_x_4) ;  /* 0x000001e900647547 */ /* 0x000fec000b800000 */
[----:B------:R-:W-:Y:S01]  /*0620*/  FMUL R0, R2, R2 ;  /* 0x0000000202007220 */ /* 0x000fe20000400000 */
[----:B------:R-:W0:Y:S01]  /*0630*/  LDCU UR5, c[0x0][0x3ac] ;  /* 0x00007580ff0577ac */ /* 0x000e220008000800 */
[----:B------:R-:W-:Y:S01]  /*0640*/  MOV R14, 0x3f6541ae ;  /* 0x3f6541ae000e7802 */ /* 0x000fe20000000f00 */
[----:B------:R-:W-:Y:S01]  /*0650*/  FFMA R15, RZ, 0.89553344249725341797, -RZ ;  /* 0x3f6541aeff0f7823 */ /* 0x000fe200000008ff */
[----:B------:R-:W-:Y:S01]  /*0660*/  FFMA R0, R7, R7, R0 ;  /* 0x0000000707007223 */ /* 0x000fe20000000000 */
[----:B------:R-:W-:Y:S02]  /*0670*/  MOV R17, 0x3ecbc89b ;  /* 0x3ecbc89b00117802 */ /* 0x000fe40000000f00 */
[----:B------:R-:W-:Y:S01]  /*0680*/  CS2R R24, SRZ ;  /* 0x0000000000187805 */ /* 0x000fe2000001ff00 */
[-C--:B------:R-:W-:Y:S01]  /*0690*/  FFMA R18, R14, R14.reuse, 0.039603959769010543823 ;  /* 0x3d2237c30e127423 */ /* 0x080fe2000000000e */
[----:B------:R-:W-:Y:S01]  /*06a0*/  FFMA R0, R5, R5, R0 ;  /* 0x0000000505007223 */ /* 0x000fe20000000000 */
[----:B------:R-:W-:Y:S01]  /*06b0*/  FFMA R14, RZ, R14, -0.19900743663311004639 ;  /* 0xbe4bc89bff0e7423 */ /* 0x000fe2000000000e */
[-C--:B------:R-:W-:Y:S01]  /*06c0*/  FFMA R19, RZ, -R17.reuse, -0.89553344249725341797 ;  /* 0xbf6541aeff137423 */ /* 0x080fe20000000811 */
[----:B------:R-:W-:Y:S01]  /*06d0*/  FFMA R18, -R17, -0.39801487326622009277, R18 ;  /* 0xbecbc89b11127823 */ /* 0x000fe20000000112 */
[----:B------:R-:W-:Y:S01]  /*06e0*/  FADD R0, R0, 9.9999999392252902908e-09 ;  /* 0x322bcc7700007421 */ /* 0x000fe20000000000 */
[C---:B------:R-:W-:Y:S01]  /*06f0*/  FADD R16, R15.reuse, -0.39801487326622009277 ;  /* 0xbecbc89b0f107421 */ /* 0x040fe20000000000 */
[----:B------:R-:W-:Y:S01]  /*0700*/  MOV R27, RZ ;  /* 0x000000ff001b7202 */ /* 0x000fe20000000f00 */
[----:B------:R-:W-:Y:S01]  /*0710*/  FFMA R17, RZ, -R17, 0.89553344249725341797 ;  /* 0x3f6541aeff117423 */ /* 0x000fe20000000811 */
[----:B------:R-:W-:Y:S01]  /*0720*/  FADD R15, R15, 0.39801487326622009277 ;  /* 0x3ecbc89b0f0f7421 */ /* 0x000fe20000000000 */
[----:B------:R-:W-:Y:S01]  /*0730*/  FSETP.GEU.AND P0, PT, |R0|, 1.175494350822287508e-38, PT ;  /* 0x008000000000780b */ /* 0x000fe20003f0e200 */
[----:B------:R-:W-:Y:S01]  /*0740*/  FFMA R14, RZ, -0.39801487326622009277, R14 ;  /* 0xbecbc89bff0e7823 */ /* 0x000fe2000000000e */
[----:B0-----:R-:W-:-:S02]  /*0750*/  UIADD3 UR7, UPT, UPT, UR5, -0x1, URZ ;  /* 0xffffffff05077890 */ /* 0x001fc4000fffe0ff */
[----:B------:R-:W-:Y:S02]  /*0760*/  ULOP3.LUT UR8, UR5, 0x1, URZ, 0xc0, !UPT ;  /* 0x0000000105087892 */ /* 0x000fe4000f8ec0ff */
[----:B------:R-:W-:Y:S01]  /*0770*/  ULOP3.LUT UR5, UR5, 0x7ffffffe, URZ, 0xc0, !UPT ;  /* 0x7ffffffe05057892 */ /* 0x000fe2000f8ec0ff */
[----:B------:R-:W-:-:S06]  /*0780*/  UMOV UR4, URZ ;  /* 0x000000ff00047c82 */ /* 0x000fcc0008000000 */
[----:B------:R-:W-:-:S04]  /*0790*/  @!P0 FMUL R0, R0, 16777216 ;  /* 0x4b80000000008820 */ /* 0x000fc80000400000 */
[----:B------:R-:W0:Y:S02]  /*07a0*/  MUFU.RSQ R39, R0 ;  /* 0x0000000000277308 */ /* 0x000e240000001400 */
[----:B0-----:R-:W-:-:S04]  /*07b0*/  @!P0 FMUL R39, R39, 4096 ;  /* 0x4580000027278820 */ /* 0x001fc80000400000 */
[-C--:B------:R-:W-:Y:S01]  /*07c0*/  FMUL R45, R2, R39.reuse ;  /* 0x00000027022d7220 */ /* 0x080fe20000400000 */
[-C--:B------:R-:W-:Y:S01]  /*07d0*/  FMUL R44, R7, R39.reuse ;  /* 0x00000027072c7220 */ /* 0x080fe20000400000 */
[----:B------:R-:W-:-:S07]  /*07e0*/  FMUL R39, R5, R39 ;  /* 0x0000002705277220 */ /* 0x000fce0000400000 */
.L_x_878:
[----:B------:R-:W0:Y:S01]  /*07f0*/  LDCU.64 UR10, c[0x3][URZ] ;  /* 0x00c00000ff0a77ac */ /* 0x000e220008000a00 */
[----:B------:R-:W-:Y:S01]  /*0800*/  HFMA2 R13, -RZ, RZ, 0, 0 ;  /* 0x00000000ff0d7431 */ /* 0x000fe200000001ff */
[----:B------:R-:W-:Y:S01]  /*0810*/  MOV R12, 0x3f800000 ;  /* 0x3f800000000c7802 */ /* 0x000fe20000000f00 */
[----:B------:R-:W-:Y:S01]  /*0820*/  HFMA2 R10, -RZ, RZ, 0, 0 ;  /* 0x00000000ff0a7431 */ /* 0x000fe200000001ff */
[----:B------:R-:W1:Y:S01]  /*0830*/  LDCU UR6, c[0x3][0x8] ;  /* 0x00c00100ff0677ac */ /* 0x000e620008000800 */
[----:B------:R-:W-:Y:S01]  /*0840*/  HFMA2 R9, -RZ, RZ, 1.875, 0 ;  /* 0x3f800000ff097431 */ /* 0x000fe200000001ff */
[----:B------:R-:W-:Y:S01]  /*0850*/  MOV R11, 0x3f800000 ;  /* 0x3f800000000b7802 */ /* 0x000fe20000000f00 */
[----:B------:R-:W-:Y:S01]  /*0860*/  HFMA2 R6, -RZ, RZ, 0, 0 ;  /* 0x00000000ff067431 */ /* 0x000fe200000001ff */
[----:B------:R-:W-:Y:S01]  /*0870*/  UISETP.NE.AND UP0, UPT, UR4, URZ, UPT ;  /* 0x000000ff0400728c */ /* 0x000fe2000bf05270 */
[----:B------:R-:W-:Y:S02]  /*0880*/  MOV R8, RZ ;  /* 0x000000ff00087202 */ /* 0x000fe40000000f00 */
[----:B0-----:R-:W-:-:S02]  /*0890*/  MOV R3, UR11 ;  /* 0x0000000b00037c02 */ /* 0x001fc40008000f00 */
[----:B------:R-:W-:Y:S02]  /*08a0*/  MOV R43, UR10 ;  /* 0x0000000a002b7c02 */ /* 0x000fe40008000f00 */
[----:B-1----:R-:W-:Y:S02]  /*08b0*/  MOV R0, UR6 ;  /* 0x0000000600007c02 */ /* 0x002fe40008000f00 */
[----:B------:R-:W-:Y:S05]  /*08c0*/  BRA.U !UP0, `(.L_x_5) ;  /* 0x0000000108c47547 */ /* 0x000fea000b800000 */
[----:B------:R-:W-:Y:S01]  /*08d0*/  SHF.L.U32 R5, R22, 0xd, RZ ;  /* 0x0000000d16057819 */ /* 0x000fe200000006ff */
[----:B------:R-:W0:Y:S01]  /*08e0*/  LDCU.64 UR10, c[0x3][0x30] ;  /* 0x00c00600ff0a77ac */ /* 0x000e220008000a00 */
[----:B------:R-:W1:Y:S01]  /*08f0*/  LDC.64 R38, c[0x3][0x18] ;  /* 0x00c00600ff267b82 */ /* 0x000e620000000a00 */
[----:B------:R-:W-:Y:S02]  /*0900*/  MOV R45, 0x40000000 ;  /* 0x40000000002d7802 */ /* 0x000fe40000000f00 */
[----:B------:R-:W-:Y:S01]  /*0910*/  LOP3.LUT R5, R5, R22, RZ, 0x3c, !PT ;  /* 0x0000001605057212 */ /* 0x000fe200078e3cff */
[----:B------:R-:W2:Y:S03]  /*0920*/  LDCU.128 UR12, c[0x3][0x20] ;  /* 0x00c00400ff0c77ac */ /* 0x000ea60008000c00 */
[----:B------:R-:W-:Y:S01]  /*0930*/  SHF.R.U32.HI R2, RZ, 0x11, R5 ;  /* 0x00000011ff027819 */ /* 0x000fe20000011605 */
[----:B------:R-:W3:Y:S03]  /*0940*/  LDCU UR6, c[0x3][0xc] ;  /* 0x00c00180ff0677ac */ /* 0x000ee60008000800 */
[----:B------:R-:W-:-:S04]  /*0950*/  LOP3.LUT R2, R2, R5, RZ, 0x3c, !PT ;  /* 0x0000000502027212 */ /* 0x000fc800078e3cff */
[----:B------:R-:W-:-:S04]  /*0960*/  SHF.L.U32 R5, R2, 0x5, RZ ;  /* 0x0000000502057819 */ /* 0x000fc800000006ff */
[----:B------:R-:W-:-:S04]  /*0970*/  LOP3.LUT R5, R5, R2, RZ, 0x3c, !PT ;  /* 0x0000000205057212 */ /* 0x000fc800078e3cff */
[----:B------:R-:W-:-:S04]  /*0980*/  SHF.L.U32 R2, R5, 0xd, RZ ;  /* 0x0000000d05027819 */ /* 0x000fc800000006ff */
[----:B------:R-:W-:Y:S02]  /*0990*/  LOP3.LUT R2, R2, R5, RZ, 0x3c, !PT ;  /* 0x0000000502027212 */ /* 0x000fe400078e3cff */
[----:B------:R-:W-:Y:S02]  /*09a0*/  LEA.HI R5, R5, 0x3f800000, RZ, 0x17 ;  /* 0x3f80000005057811 */ /* 0x000fe400078fb8ff */
[----:B------:R-:W-:-:S04]  /*09b0*/  SHF.R.U32.HI R7, RZ, 0x11, R2 ;  /* 0x00000011ff077819 */ /* 0x000fc80000011602 */
[----:B------:R-:W-:-:S04]  /*09c0*/  LOP3.LUT R7, R7, R2, RZ, 0x3c, !PT ;  /* 0x0000000207077212 */ /* 0x000fc800078e3cff */
[----:B------:R-:W-:-:S04]  /*09d0*/  SHF.L.U32 R22, R7, 0x5, RZ ;  /* 0x0000000507167819 */ /* 0x000fc800000006ff */
[----:B------:R-:W-:Y:S01]  /*09e0*/  LOP3.LUT R22, R22, R7, RZ, 0x3c, !PT ;  /* 0x0000000716167212 */ /* 0x000fe200078e3cff */
[----:B------:R-:W-:Y:S02]  /*09f0*/  FADD R7, R5, -1 ;  /* 0xbf80000005077421 */ /* 0x000fe40000000000 */
[----:B------:R-:W2:Y:S01]  /*0a00*/  LDC.64 R4, c[0x3][0x10] ;  /* 0x00c00400ff047b82 */ /* 0x000ea20000000a00 */
[----:B------:R-:W-:Y:S01]  /*0a10*/  LEA.HI R44, R22, 0x3f800000, RZ, 0x17 ;  /* 0x3f800000162c7811 */ /* 0x000fe200078fb8ff */
[----:B------:R-:W-:-:S04]  /*0a20*/  FADD R2, R26, R7 ;  /* 0x000000071a027221 */ /* 0x000fc80000000000 */
[----:B------:R-:W-:Y:S01]  /*0a30*/  FADD R44, R44, -1 ;  /* 0xbf8000002c2c7421 */ /* 0x000fe20000000000 */
[----:B------:R-:W-:-:S03]  /*0a40*/  FMUL R2, R2, R23 ;  /* 0x0000001702027220 */ /* 0x000fc60000400000 */
[----:B------:R-:W-:Y:S01]  /*0a50*/  FADD R7, R21, R44 ;  /* 0x0000002c15077221 */ /* 0x000fe20000000000 */
[----:B------:R-:W-:-:S03]  /*0a60*/  FFMA R44, R2, R45, -1 ;  /* 0xbf800000022c7423 */ /* 0x000fc6000000002d */
[----:B------:R-:W-:Y:S01]  /*0a70*/  FMUL R2, R7, R20 ;  /* 0x0000001407027220 */ /* 0x000fe20000400000 */
[----:B0-----:R-:W-:-:S03]  /*0a80*/  FMUL R44, R44, UR10 ;  /* 0x0000000a2c2c7c20 */ /* 0x001fc60008400000 */
[----:B------:R-:W-:Y:S01]  /*0a90*/  FFMA R2, R7, R20, R2 ;  /* 0x0000001407027223 */ /* 0x000fe20000000002 */
[----:B------:R-:W-:-:S03]  /*0aa0*/  FMUL R44, R44, UR11 ;  /* 0x0000000b2c2c7c20 */ /* 0x000fc60008400000 */
[----:B------:R-:W-:Y:S01]  /*0ab0*/  FADD R2, -R2, 1 ;  /* 0x3f80000002027421 */ /* 0x000fe20000000100 */
[C---:B--2---:R-:W-:Y:S01]  /*0ac0*/  FFMA R5, R44.reuse, UR12, R5 ;  /* 0x0000000c2c057c23 */ /* 0x044fe20008000005 */
[----:B-1----:R-:W-:Y:S02]  /*0ad0*/  FFMA R39, R44, R39, R4 ;  /* 0x000000272c277223 */ /* 0x002fe40000000004 */
[----:B------:R-:W-:-:S04]  /*0ae0*/  FMUL R2, R2, UR10 ;  /* 0x0000000a02027c20 */ /* 0x000fc80008400000 */
[----:B------:R-:W-:Y:S01]  /*0af0*/  FFMA R45, R2, UR15, R5 ;  /* 0x0000000f022d7c23 */ /* 0x000fe20008000005 */
[----:B---3--:R-:W-:Y:S01]  /*0b00*/  FFMA R5, R44, R38, UR6 ;  /* 0x000000062c057e23 */ /* 0x008fe20008000026 */
[C---:B------:R-:W-:Y:S02]  /*0b10*/  FFMA R44, R2.reuse, UR14, R39 ;  /* 0x0000000e022c7c23 */ /* 0x040fe40008000027 */
[----:B------:R-:W-:Y:S01]  /*0b20*/  FMUL R7, R45, R45 ;  /* 0x0000002d2d077220 */ /* 0x000fe20000400000 */
[----:B------:R-:W-:-:S03]  /*0b30*/  FFMA R5, R2, UR13, R5 ;  /* 0x0000000d02057c23 */ /* 0x000fc60008000005 */
[----:B------:R-:W-:-:S04]  /*0b40*/  FFMA R2, R44, R44, R7 ;  /* 0x0000002c2c027223 */ /* 0x000fc80000000007 */
[----:B------:R-:W-:-:S04]  /*0b50*/  FFMA R2, R5, R5, R2 ;  /* 0x0000000505027223 */ /* 0x000fc80000000002 */
[----:B------:R-:W-:-:S05]  /*0b60*/  FADD R2, R2, 9.9999999392252902908e-09 ;  /* 0x322bcc7702027421 */ /* 0x000fca0000000000 */
[----:B------:R-:W-:-:S13]  /*0b70*/  FSETP.GEU.AND P0, PT, |R2|, 1.175494350822287508e-38, PT ;  /* 0x008000000200780b */ /* 0x000fda0003f0e200 */
[----:B------:R-:W-:-:S04]  /*0b80*/  @!P0 FMUL R2, R2, 16777216 ;  /* 0x4b80000002028820 */ /* 0x000fc80000400000 */
[----:B------:R-:W0:Y:S02]  /*0b90*/  MUFU.RSQ R4, R2 ;  /* 0x0000000200047308 */ /* 0x000e240000001400 */
[----:B0-----:R-:W-:-:S04]  /*0ba0*/  @!P0 FMUL R4, R4, 4096 ;  /* 0x4580000004048820 */ /* 0x001fc80000400000 */
[-C--:B------:R-:W-:Y:S01]  /*0bb0*/  FMUL R39, R5, R4.reuse ;  /* 0x0000000405277220 */ /* 0x080fe20000400000 */
[-C--:B------:R-:W-:Y:S01]  /*0bc0*/  FMUL R44, R44, R4.reuse ;  /* 0x000000042c2c7220 */ /* 0x080fe20000400000 */
[----:B------:R-:W-:-:S07]  /*0bd0*/  FMUL R45, R45, R4 ;  /* 0x000000042d2d7220 */ /* 0x000fce0000400000 */
.L_x_5:
[----:B------:R-:W-:Y:S01]  /*0be0*/  BSSY.RECONVERGENT B0, `(.L_x_6) ;  /* 0x0001e34000007945 */ /* 0x000fe20003800200 */
[----:B------:R-:W-:Y:S02]  /*0bf0*/  MOV R5, R45 ;  /* 0x0000002d00057202 */ /* 0x000fe40000000f00 */
[----:B------:R-:W-:Y:S02]  /*0c00*/  MOV R2, R44 ;  /* 0x0000002c00027202 */ /* 0x000fe40000000f00 */
[----:B------:R-:W-:-:S07]  /*0c10*/  MOV R52, R39 ;  /* 0x0000002700347202 */ /* 0x000fce0000000f00 */
.L_x_877:
[----:B------:R-:W0:Y:S01]  /*0c20*/  LDCU UR6, c[0x0][0x3a0] ;  /* 0x00007400ff0677ac */ /* 0x000e220008000800 */
[----:B------:R-:W-:Y:S01]  /*0c30*/  BSSY.RELIABLE B3, `(.L_x_7) ;  /* 0x000039a000037945 */ /* 0x000fe20003800100 */
[----:B------:R-:W-:Y:S02]  /*0c40*/  MOV R54, 0x7149f2ca ;  /* 0x7149f2ca00367802 */ /* 0x000fe40000000f00 */
[----:B0-----:R-:W-:-:S13]  /*0c50*/  ISETP.NE.AND P0, PT, RZ, UR6, PT ;  /* 0x00000006ff007c0c */ /* 0x001fda000bf05270 */
[----:B------:R-:W-:Y:S05]  /*0c60*/  @!P0 BRA `(.L_x_8) ;  /* 0x0000002400988947 */ /* 0x000fea0003800000 */
[----:B------:R-:W-:Y:S01]  /*0c70*/  UISETP.NE.AND UP0, UPT, UR6, 0x1, UPT ;  /* 0x000000010600788c */ /* 0x000fe2000bf05270 */
[----:B------:R-:W-:-:S08]  /*0c80*/  HFMA2 R54, -RZ, RZ, 10824, -13904 ;  /* 0x7149f2caff367431 */ /* 0x000fd000000001ff */
[----:B------:R-:W-:Y:S05]  /*0c90*/  BRA.U !UP0, `(.L_x_9) ;  /* 0x0000000d08907547 */ /* 0x000fea000b800000 */
[----:B------:R-:W0:Y:S01]  /*0ca0*/  LDCU UR6, c[0x0][0x3ac] ;  /* 0x00007580ff0677ac */ /* 0x000e220008000800 */
[----:B------:R-:W-:Y:S02]  /*0cb0*/  PRMT R51, RZ, 0x7610, R51 ;  /* 0x00007610ff337816 */ /* 0x000fe40000000033 */
[----:B------:R-:W-:Y:S01]  /*0cc0*/  MOV R53, 0x7149f2ca ;  /* 0x7149f2ca00357802 */ /* 0x000fe20000000f00 */
[----:B0-----:R-:W-:-:S09]  /*0cd0*/  UISETP.GT.AND UP0, UPT, UR6, URZ, UPT ;  /* 0x000000ff0600728c */ /* 0x001fd2000bf04270 */
[----:B------:R-:W-:Y:S05]  /*0ce0*/  BRA.U !UP0, `(.L_x_10) ;  /* 0x0000000d08107547 */ /* 0x000fea000b800000 */
[----:B------:R-:W-:Y:S01]  /*0cf0*/  FMUL R7, R5, R5 ;  /* 0x0000000505077220 */ /* 0x000fe20000400000 */
[----:B------:R-:W-:Y:S01]  /*0d00*/  UIADD3 UR6, UPT, UPT, -UR6, URZ, URZ ;  /* 0x000000ff06067290 */ /* 0x000fe2000fffe1ff */
[----:B------:R-:W-:Y:S01]  /*0d10*/  HFMA2 R60, -RZ, RZ, 0, 0 ;  /* 0x00000000ff3c7431 */ /* 0x000fe200000001ff */
[----:B------:R-:W-:Y:S01]  /*0d20*/  MOV R53, 0x7149f2ca ;  /* 0x7149f2ca00357802 */ /* 0x000fe20000000f00 */
[----:B------:R-:W-:Y:S01]  /*0d30*/  FFMA R7, R2, R2, R7 ;  /* 0x0000000202077223 */ /* 0x000fe20000000007 */
[----:B------:R-:W-:Y:S02]  /*0d40*/  PRMT R51, RZ, 0x7610, R51 ;  /* 0x00007610ff337816 */ /* 0x000fe40000000033 */
[----:B------:R-:W-:Y:S02]  /*0d50*/  CS2R R54, SRZ ;  /* 0x0000000000367805 */ /* 0x000fe4000001ff00 */
[----:B------:R-:W-:Y:S02]  /*0d60*/  CS2R R56, SRZ ;  /* 0x0000000000387805 */ /* 0x000fe4000001ff00 */
[----:B------:R-:W-:-:S02]  /*0d70*/  CS2R R58, SRZ ;  /* 0x00000000003a7805 */ /* 0x000fc4000001ff00 */
[----:B------:R-:W-:Y:S01]  /*0d80*/  MOV R61, UR6 ;  /* 0x00000006003d7c02 */ /* 0x000fe20008000f00 */
[----:B------:R-:W-:-:S07]  /*0d90*/  FFMA R62, R52, R52, R7 ;  /* 0x00000034343e7223 */ /* 0x000fce0000000007 */
.L_x_27:
[----:B------:R-:W-:Y:S01]  /*0da0*/  IMAD.HI.U32 R7, R60, -0x33333333, RZ ;  /* 0xcccccccd3c077827 */ /* 0x000fe200078e00ff */
[----:B------:R-:W-:Y:S01]  /*0db0*/  MOV R64, 0x3dcccccd ;  /* 0x3dcccccd00407802 */ /* 0x000fe20000000f00 */
[----:B------:R-:W-:Y:S02]  /*0dc0*/  BSSY.RECONVERGENT B4, `(.L_x_11) ;  /* 0x00000ac000047945 */ /* 0x000fe40003800200 */
[----:B------:R-:W-:Y:S01]  /*0dd0*/  IMAD.HI.U32 R4, R54, -0x33333333, RZ ;  /* 0xcccccccd36047827 */ /* 0x000fe200078e00ff */
[----:B------:R-:W-:-:S04]  /*0de0*/  SHF.R.U32.HI R47, RZ, 0x3, R7 ;  /* 0x00000003ff2f7819 */ /* 0x000fc80000011607 */
[----:B------:R-:W-:Y:S02]  /*0df0*/  SHF.R.U32.HI R7, RZ, 0x2, R4 ;  /* 0x00000002ff077819 */ /* 0x000fe40000011604 */
[----:B------:R-:W-:Y:S02]  /*0e00*/  MOV R4, 0x3fc00000 ;  /* 0x3fc0000000047802 */ /* 0x000fe40000000f00 */
[----:B------:R-:W-:Y:S01]  /*0e10*/  I2FP.F32.U32 R63, R47 ;  /* 0x0000002f003f7245 */ /* 0x000fe20000201000 */
[----:B------:R-:W-:Y:S02]  /*0e20*/  IMAD R7, R7, -0x5, R54 ;  /* 0xfffffffb07077824 */ /* 0x000fe400078e0236 */
[----:B------:R-:W-:Y:S02]  /*0e30*/  IMAD R47, R47, -0xa, R60 ;  /* 0xfffffff62f2f7824 */ /* 0x000fe400078e023c */
[----:B------:R-:W-:Y:S01]  /*0e40*/  FFMA R63, R63, -R4, -2 ;  /* 0xc00000003f3f7423 */ /* 0x000fe20000000804 */
[----:B------:R-:W-:-:S02]  /*0e50*/  I2FP.F32.U32 R7, R7 ;  /* 0x0000000700077245 */ /* 0x000fc40000201000 */
[----:B------:R-:W-:Y:S01]  /*0e60*/  I2FP.F32.U32 R47, R47 ;  /* 0x0000002f002f7245 */ /* 0x000fe20000201000 */
[----:B------:R-:W-:Y:S02]  /*0e70*/  FADD R4, -R63, R0 ;  /* 0x000000003f047221 */ /* 0x000fe40000000100 */
[----:B------:R-:W-:Y:S02]  /*0e80*/  FFMA R64, R7, R64, 0.30000001192092895508 ;  /* 0x3e99999a07407423 */ /* 0x000fe40000000040 */
[----:B------:R-:W-:Y:S01]  /*0e90*/  FMUL R38, R4, R4 ;  /* 0x0000000404267220 */ /* 0x000fe20000400000 */
[----:B------:R-:W-:Y:S01]  /*0ea0*/  FADD R66, R47, -4.5 ;  /* 0xc09000002f427421 */ /* 0x000fe20000000000 */
[----:B------:R-:W-:Y:S01]  /*0eb0*/  FADD R7, -R64, R3 ;  /* 0x0000000340077221 */ /* 0x000fe20000000100 */
[----:B------:R-:W-:Y:S02]  /*0ec0*/  FMUL R47, R4, R5 ;  /* 0x00000005042f7220 */ /* 0x000fe40000400000 */
[----:B------:R-:W-:Y:S01]  /*0ed0*/  FADD R65, -R66, R43 ;  /* 0x0000002b42417221 */ /* 0x000fe20000000100 */
[-C--:B------:R-:W-:Y:S01]  /*0ee0*/  FFMA R38, R7, R7.reuse, R38 ;  /* 0x0000000707267223 */ /* 0x080fe20000000026 */
[----:B------:R-:W-:-:S03]  /*0ef0*/  FFMA R47, R2, R7, R47 ;  /* 0x00000007022f7223 */ /* 0x000fc6000000002f */
[C---:B------:R-:W-:Y:S01]  /*0f00*/  FFMA R49, R65.reuse, R65, R38 ;  /* 0x0000004141317223 */ /* 0x040fe20000000026 */
[----:B------:R-:W-:-:S03]  /*0f10*/  FFMA R65, R65, R52, R47 ;  /* 0x0000003441417223 */ /* 0x000fc6000000002f */
[----:B------:R-:W-:-:S04]  /*0f20*/  FFMA R49, -R64, R64, R49 ;  /* 0x0000004040317223 */ /* 0x000fc80000000131 */
[----:B------:R-:W-:-:S04]  /*0f30*/  FMUL R4, R49, R62 ;  /* 0x0000003e31047220 */ /* 0x000fc80000400000 */
[----:B------:R-:W-:-:S05]  /*0f40*/  FFMA R4, R65, R65, -R4 ;  /* 0x0000004141047223 */ /* 0x000fca0000000804 */
[----:B------:R-:W-:-:S13]  /*0f50*/  FSETP.GEU.AND P1, PT, R4, RZ, PT ;  /* 0x000000ff0400720b */ /* 0x000fda0003f2e000 */
[----:B------:R-:W-:Y:S05]  /*0f60*/  @!P1 BRA `(.L_x_12) ;  /* 0x0000000800449947 */ /* 0x000fea0003800000 */
[----:B------:R-:W-:Y:S01]  /*0f70*/  IADD3 R38, PT, PT, R4, -0xd000000, RZ ;  /* 0xf300000004267810 */ /* 0x000fe20007ffe0ff */
[----:B------:R0:W1:Y:S01]  /*0f80*/  MUFU.RSQ R7, R4 ;  /* 0x0000000400077308 */ /* 0x0000620000001400 */
[----:B------:R-:W-:Y:S02]  /*0f90*/  BSSY.RECONVERGENT B1, `(.L_x_13) ;  /* 0x000000c000017945 */ /* 0x000fe40003800200 */
[----:B------:R-:W-:-:S13]  /*0fa0*/  ISETP.GT.U32.AND P1, PT, R38, 0x727fffff, PT ;  /* 0x727fffff2600780c */ /* 0x000fda0003f24070 */
[----:B0-----:R-:W-:Y:S05]  /*0fb0*/  @!P1 BRA `(.L_x_14) ;  /* 0x0000000000149947 */ /* 0x001fea0003800000 */
[----:B-1----:R-:W-:Y:S02]  /*0fc0*/  MOV R7, R4 ;  /* 0x0000000400077202 */ /* 0x002fe40000000f00 */
[----:B------:R-:W-:-:S07]  /*0fd0*/  MOV R4, 0xff0 ;  /* 0x00000ff000047802 */ /* 0x000fce0000000f00 */
[----:B------:R-:W-:Y:S05]  /*0fe0*/  CALL.REL.NOINC `($__internal_1_$__cuda_sm20_sqrt_rn_f32_slowpath) ;  /* 0x000001e800fc7944 */ /* 0x000fea0003c00000 */
[----:B------:R-:W-:Y:S01]  /*0ff0*/  MOV R69, R46 ;  /* 0x0000002e00457202 */ /* 0x000fe20000000f00 */
[----:B------:R-:W-:Y:S06]  /*1000*/  BRA `(.L_x_15) ;  /* 0x0000000000107947 */ /* 0x000fec0003800000 */
.L_x_14:
[----:B-1----:R-:W-:Y:S01]  /*1010*/  FMUL.FTZ R69, R4, R7 ;  /* 0x0000000704457220 */ /* 0x002fe20000410000 */
[----:B------:R-:W-:-:S03]  /*1020*/  FMUL.FTZ R7, R7, 0.5 ;  /* 0x3f00000007077820 */ /* 0x000fc60000410000 */
[----:B------:R-:W-:-:S04]  /*1030*/  FFMA R4, -R69, R69, R4 ;  /* 0x0000004545047223 */ /* 0x000fc80000000104 */
[----:B------:R-:W-:-:S07]  /*1040*/  FFMA R69, R4, R7, R69 ;  /* 0x0000000704457223 */ /* 0x000fce0000000045 */
.L_x_15:
[----:B------:R-:W-:Y:S05]  /*1050*/  BSYNC.RECONVERGENT B1 ;  /* 0x0000000000017941 */ /* 0x000fea0003800200 */
.L_x_13:
[----:B------:R-:W0:Y:S01]  /*1060*/  MUFU.RCP R7, R62 ;  /* 0x0000003e00077308 */ /* 0x000e220000001000 */
[----:B------:R-:W-:Y:S01]  /*1070*/  BSSY.RECONVERGENT B5, `(.L_x_16) ;  /* 0x000000c000057945 */ /* 0x000fe20003800200 */
[----:B0-----:R-:W-:-:S04]  /*1080*/  FFMA R4, R7, -R62, 1 ;  /* 0x3f80000007047423 */ /* 0x001fc8000000083e */
[----:B------:R-:W-:Y:S01]  /*1090*/  FFMA R4, R7, R4, R7 ;  /* 0x0000000407047223 */ /* 0x000fe20000000007 */
[----:B------:R-:W-:-:S04]  /*10a0*/  FADD R7, -R65, -R69 ;  /* 0x8000004541077221 */ /* 0x000fc80000000100 */
[----:B------:R-:W0:Y:S01]  /*10b0*/  FCHK P1, R7, R62 ;  /* 0x0000003e07007302 */ /* 0x000e220000020000 */
[----:B------:R-:W-:-:S04]  /*10c0*/  FFMA R47, R7, R4, RZ ;  /* 0x00000004072f7223 */ /* 0x000fc800000000ff */
[----:B------:R-:W-:-:S04]  /*10d0*/  FFMA R38, R47, -R62, R7 ;  /* 0x8000003e2f267223 */ /* 0x000fc80000000007 */
[----:B------:R-:W-:Y:S01]  /*10e0*/  FFMA R4, R4, R38, R47 ;  /* 0x0000002604047223 */ /* 0x000fe2000000002f */
[----:B0-----:R-:W-:Y:S06]  /*10f0*/  @!P1 BRA `(.L_x_17) ;  /* 0x00000000000c9947 */ /* 0x001fec0003800000 */
[----:B------:R-:W-:Y:S02]  /*1100*/  MOV R4, R62 ;  /* 0x0000003e00047202 */ /* 0x000fe40000000f00 */
[----:B------:R-:W-:-:S07]  /*1110*/  MOV R46, 0x1130 ;  /* 0x00001130002e7802 */ /* 0x000fce0000000f00 */
[----:B------:R-:W-:Y:S05]  /*1120*/  CALL.REL.NOINC `($__internal_2_$__cuda_sm3x_div_rn_noftz_f32_slowpath) ;  /* 0x000001ec00047944 */ /* 0x000fea0003c00000 */
.L_x_17:
[----:B------:R-:W-:Y:S05]  /*1130*/  BSYNC.RECONVERGENT B5 ;  /* 0x0000000000057941 */ /* 0x000fea0003800200 */
.L_x_16:
[C---:B------:R-:W-:Y:S01]  /*1140*/  FSETP.GT.AND P1, PT, R4.reuse, R53, PT ;  /* 0x000000350400720b */ /* 0x040fe20003f24000 */
[----:B------:R-:W-:Y:S01]  /*1150*/  BSSY.RELIABLE B5, `(.L_x_18) ;  /* 0x0000018000057945 */ /* 0x000fe20003800100 */
[----:B------:R-:W-:Y:S02]  /*1160*/  FSETP.GEU.AND P2, PT, R4, 0.0010000000474974513054, PT ;  /* 0x3a83126f0400780b */ /* 0x000fe40003f4e000 */
[----:B------:R-:W-:-:S11]  /*1170*/  MOV R68, R4 ;  /* 0x0000000400447202 */ /* 0x000fd60000000f00 */
[----:B------:R-:W-:Y:S05]  /*1180*/  @!P1 BRA P2, `(.L_x_19) ;  /* 0x0000000000509947 */ /* 0x000fea0001000000 */
[----:B------:R-:W0:Y:S01]  /*1190*/  MUFU.RCP R7, R62 ;  /* 0x0000003e00077308 */ /* 0x000e220000001000 */
[----:B------:R-:W-:Y:S01]  /*11a0*/  FADD R65, -R65, R69 ;  /* 0x0000004541417221 */ /* 0x000fe20000000100 */
[----:B------:R-:W-:Y:S06]  /*11b0*/  BSSY.RECONVERGENT B6, `(.L_x_20) ;  /* 0x000000c000067945 */ /* 0x000fec0003800200 */
[----:B------:R-:W1:Y:S01]  /*11c0*/  FCHK P1, R65, R62 ;  /* 0x0000003e41007302 */ /* 0x000e620000020000 */
[----:B0-----:R-:W-:-:S04]  /*11d0*/  FFMA R4, R7, -R62, 1 ;  /* 0x3f80000007047423 */ /* 0x001fc8000000083e */
[----:B------:R-:W-:-:S04]  /*11e0*/  FFMA R4, R7, R4, R7 ;  /* 0x0000000407047223 */ /* 0x000fc80000000007 */
[----:B------:R-:W-:-:S04]  /*11f0*/  FFMA R7, R4, R65, RZ ;  /* 0x0000004104077223 */ /* 0x000fc800000000ff */
[----:B------:R-:W-:-:S04]  /*1200*/  FFMA R38, R7, -R62, R65 ;  /* 0x8000003e07267223 */ /* 0x000fc80000000041 */
[----:B------:R-:W-:Y:S01]  /*1210*/  FFMA R4, R4, R38, R7 ;  /* 0x0000002604047223 */ /* 0x000fe20000000007 */
[----:B-1----:R-:W-:Y:S06]  /*1220*/  @!P1 BRA `(.L_x_21) ;  /* 0x0000000000109947 */ /* 0x002fec0003800000 */
[----:B------:R-:W-:Y:S02]  /*1230*/  MOV R7, R65 ;  /* 0x0000004100077202 */ /* 0x000fe40000000f00 */
[----:B------:R-:W-:Y:S02]  /*1240*/  MOV R4, R62 ;  /* 0x0000003e00047202 */ /* 0x000fe40000000f00 */
[----:B------:R-:W-:-:S07]  /*1250*/  MOV R46, 0x1270 ;  /* 0x00001270002e7802 */ /* 0x000fce0000000f00 */
[----:B------:R-:W-:Y:S05]  /*1260*/  CALL.REL.NOINC `($__internal_2_$__cuda_sm3x_div_rn_noftz_f32_slowpath) ;  /* 0x000001e800b47944 */ /* 0x000fea0003c00000 */
.L_x_21:
[----:B------:R-:W-:Y:S05]  /*1270*/  BSYNC.RECONVERGENT B6 ;  /* 0x0000000000067941 */ /* 0x000fea0003800200 */
.L_x_20:
[----:B------:R-:W-:-:S04]  /*1280*/  FSETP.GT.AND P1, PT, R4, R53, PT ;  /* 0x000000350400720b */ /* 0x000fc80003f24000 */
[----:B------:R-:W-:-:S13]  /*1290*/  FSETP.LT.OR P1, PT, R4, 0.0010000000474974513054, P1 ;  /* 0x3a83126f0400780b */ /* 0x000fda0000f21400 */
[----:B------:R-:W-:Y:S05]  /*12a0*/  @P1 BREAK.RELIABLE B5 ;  /* 0x0000000000051942 */ /* 0x000fea0003800100 */
[----:B------:R-:W-:Y:S05]  /*12b0*/  @P1 BRA `(.L_x_12) ;  /* 0x0000000400701947 */ /* 0x000fea0003800000 */
[----:B------:R-:W-:-:S07]  /*12c0*/  MOV R68, R4 ;  /* 0x0000000400447202 */ /* 0x000fce0000000f00 */
.L_x_19:
[----:B------:R-:W-:Y:S05]  /*12d0*/  BSYNC.RELIABLE B5 ;  /* 0x0000000000057941 */ /* 0x000fea0003800100 */
.L_x_18:
[----:B------:R-:W-:Y:S01]  /*12e0*/  IADD3 R4, PT, PT, R64, 0x1800000, RZ ;  /* 0x0180000040047810 */ /* 0x000fe20007ffe0ff */
[C---:B------:R-:W-:Y:S01]  /*12f0*/  FFMA R29, R68.reuse, R52, R43 ;  /* 0x00000034441d7223 */ /* 0x040fe2000000002b */
[----:B------:R-:W-:Y:S01]  /*1300*/  FFMA R30, R68, R5, R0 ;  /* 0x00000005441e7223 */ /* 0x000fe20000000000 */
[----:B------:R-:W-:Y:S01]  /*1310*/  FFMA R31, R2, R68, R3 ;  /* 0x00000044021f7223 */ /* 0x000fe20000000003 */
[----:B------:R-:W-:Y:S01]  /*1320*/  LOP3.LUT R4, R4, 0x7f800000, RZ, 0xc0, !PT ;  /* 0x7f80000004047812 */ /* 0x000fe200078ec0ff */
[----:B------:R-:W-:Y:S01]  /*1330*/  FADD R32, -R66, R29 ;  /* 0x0000001d42207221 */ /* 0x000fe20000000100 */
[----:B------:R-:W-:Y:S01]  /*1340*/  FADD R35, -R63, R30 ;  /* 0x0000001e3f237221 */ /* 0x000fe20000000100 */
[----:B------:R-:W-:Y:S01]  /*1350*/  FADD R33, -R64, R31 ;  /* 0x0000001f40217221 */ /* 0x000fe20000000100 */
[----:B------:R-:W-:-:S13]  /*1360*/  ISETP.GT.U32.AND P1, PT, R4, 0x1ffffff, PT ;  /* 0x01ffffff0400780c */ /* 0x000fda0003f24070 */
[----:B------:R-:W-:Y:S05]  /*1370*/  @P1 BRA `(.L_x_22) ;  /* 0x00000000000c1947 */ /* 0x000fea0003800000 */
[----:B------:R-:W-:-:S07]  /*1380*/  MOV R38, 0x13a0 ;  /* 0x000013a000267802 */ /* 0x000fce0000000f00 */
[----:B------:R-:W-:Y:S05]  /*1390*/  CALL.REL.NOINC `($__internal_0_$__cuda_sm20_rcp_rn_f32_slowpath) ;  /* 0x000001e4003c7944 */ /* 0x000fea0003c00000 */
[----:B------:R-:W-:Y:S05]  /*13a0*/  BRA `(.L_x_23) ;  /* 0x0000000000107947 */ /* 0x000fea0003800000 */
.L_x_22:
[----:B------:R-:W0:Y:S02]  /*13b0*/  MUFU.RCP R7, R64 ;  /* 0x0000004000077308 */ /* 0x000e240000001000 */
[----:B0-----:R-:W-:-:S04]  /*13c0*/  FFMA R4, R64, R7, -1 ;  /* 0xbf80000040047423 */ /* 0x001fc80000000007 */
[----:B------:R-:W-:-:S04]  /*13d0*/  FADD.FTZ R4, -R4, -RZ ;  /* 0x800000ff04047221 */ /* 0x000fc80000010100 */
[----:B------:R-:W-:-:S07]  /*13e0*/  FFMA R46, R7, R4, R7 ;  /* 0x00000004072e7223 */ /* 0x000fce0000000007 */
.L_x_23:
[----:B------:R-:W-:-:S04]  /*13f0*/  IMAD.HI.U32 R4, R55, 0x24924925, RZ ;  /* 0x2492492537047827 */ /* 0x000fc800078e00ff */
[----:B------:R-:W-:Y:S01]  /*1400*/  HFMA2 R37, -RZ, RZ, 1.541015625, -0.052093505859375 ;  /* 0x3e2aaaabff257431 */ /* 0x000fe200000001ff */
[----:B------:R-:W-:Y:S01]  /*1410*/  MOV R34, 0x3f800000 ;  /* 0x3f80000000227802 */ /* 0x000fe20000000f00 */
[-C--:B------:R-:W-:Y:S01]  /*1420*/  FMUL R32, R32, R46.reuse ;  /* 0x0000002e20207220 */ /* 0x080fe20000400000 */
[-C--:B------:R-:W-:Y:S01]  /*1430*/  FMUL R33, R33, R46.reuse ;  /* 0x0000002e21217220 */ /* 0x080fe20000400000 */
[----:B------:R-:W-:Y:S01]  /*1440*/  IADD3 R7, PT, PT, -R4, R55, RZ ;  /* 0x0000003704077210 */ /* 0x000fe20007ffe1ff */
[----:B------:R-:W-:-:S03]  /*1450*/  FMUL R35, R35, R46 ;  /* 0x0000002e23237220 */ /* 0x000fc60000400000 */
[----:B------:R-:W-:Y:S01]  /*1460*/  LEA.HI R7, R7, R4, RZ, 0x1f ;  /* 0x0000000407077211 */ /* 0x000fe200078ff8ff */
[----:B------:R-:W-:-:S03]  /*1470*/  FFMA R34, R37, -6, R34 ;  /* 0xc0c0000025227823 */ /* 0x000fc60000000022 */
[----:B------:R-:W-:Y:S01]  /*1480*/  SHF.R.U32.HI R4, RZ, 0x2, R7 ;  /* 0x00000002ff047819 */ /* 0x000fe20000011607 */
[----:B------:R-:W-:-:S04]  /*1490*/  FFMA R34, R34, R37, 0.16666667163372039795 ;  /* 0x3e2aaaab22227423 */ /* 0x000fc80000000025 */
[----:B------:R-:W-:-:S05]  /*14a0*/  IMAD R4, R4, -0x7, R55 ;  /* 0xfffffff904047824 */ /* 0x000fca00078e0237 */
[----:B------:R-:W-:-:S05]  /*14b0*/  I2FP.F32.U32 R4, R4 ;  /* 0x0000000400047245 */ /* 0x000fca0000201000 */
[----:B------:R-:W-:-:S04]  /*14c0*/  FMUL R7, R4, 0.69999998807907104492 ;  /* 0x3f33333304077820 */ /* 0x000fc80000400000 */
[----:B------:R-:W0:Y:S01]  /*14d0*/  FCHK P1, R7, 6 ;  /* 0x40c0000007007902 */ /* 0x000e220000020000 */
[----:B------:R-:W-:-:S04]  /*14e0*/  FFMA R4, R7, R34, RZ ;  /* 0x0000002207047223 */ /* 0x000fc800000000ff */
[----:B------:R-:W-:-:S04]  /*14f0*/  FFMA R37, R4, -6, R7 ;  /* 0xc0c0000004257823 */ /* 0x000fc80000000007 */
[----:B------:R-:W-:Y:S01]  /*1500*/  FFMA R4, R34, R37, R4 ;  /* 0x0000002522047223 */ /* 0x000fe20000000004 */
[----:B0-----:R-:W-:Y:S06]  /*1510*/  @!P1 BRA `(.L_x_24) ;  /* 0x00000000000c9947 */ /* 0x001fec0003800000 */
[----:B------:R-:W-:Y:S02]  /*1520*/  MOV R4, 0x40c00000 ;  /* 0x40c0000000047802 */ /* 0x000fe40000000f00 */
[----:B------:R-:W-:-:S07]  /*1530*/  MOV R46, 0x1550 ;  /* 0x00001550002e7802 */ /* 0x000fce0000000f00 */
[----:B------:R-:W-:Y:S05]  /*1540*/  CALL.REL.NOINC `($__internal_2_$__cuda_sm3x_div_rn_noftz_f32_slowpath) ;  /* 0x000001e400fc7944 */ /* 0x000fea0003c00000 */
.L_x_24:
[----:B------:R-:W-:Y:S01]  /*1550*/  IMAD.HI.U32 R7, R56, 0x24924925, RZ ;  /* 0x2492492538077827 */ /* 0x000fe200078e00ff */
[----:B------:R-:W-:-:S04]  /*1560*/  MOV R37, 0x3e2aaaab ;  /* 0x3e2aaaab00257802 */ /* 0x000fc80000000f00 */
[----:B------:R-:W-:-:S04]  /*1570*/  IADD3 R34, PT, PT, -R7, R56, RZ ;  /* 0x0000003807227210 */ /* 0x000fc80007ffe1ff */
[----:B------:R-:W-:-:S04]  /*1580*/  LEA.HI R34, R34, R7, RZ, 0x1f ;  /* 0x0000000722227211 */ /* 0x000fc800078ff8ff */
[----:B------:R-:W-:Y:S02]  /*1590*/  SHF.R.U32.HI R7, RZ, 0x2, R34 ;  /* 0x00000002ff077819 */ /* 0x000fe40000011622 */
[----:B------:R-:W-:-:S03]  /*15a0*/  MOV R34, 0x40c00000 ;  /* 0x40c0000000227802 */ /* 0x000fc60000000f00 */
[----:B------:R-:W-:Y:S02]  /*15b0*/  IMAD R7, R7, -0x7, R56 ;  /* 0xfffffff907077824 */ /* 0x000fe400078e0238 */
[----:B------:R-:W-:-:S03]  /*15c0*/  FFMA R34, R37, -R34, 1 ;  /* 0x3f80000025227423 */ /* 0x000fc60000000822 */
[----:B------:R-:W-:Y:S01]  /*15d0*/  I2FP.F32.U32 R7, R7 ;  /* 0x0000000700077245 */ /* 0x000fe20000201000 */
[----:B------:R-:W-:Y:S01]  /*15e0*/  FFMA R36, R34, R37, 0.16666667163372039795 ;  /* 0x3e2aaaab22247423 */ /* 0x000fe20000000025 */
[----:B------:R-:W-:-:S03]  /*15f0*/  FADD R34, R4, 0.30000001192092895508 ;  /* 0x3e99999a04227421 */ /* 0x000fc60000000000 */
[----:B------:R-:W-:-:S04]  /*1600*/  FMUL R7, R7, 0.69999998807907104492 ;  /* 0x3f33333307077820 */ /* 0x000fc80000400000 */
[----:B------:R-:W0:Y:S01]  /*1610*/  FCHK P1, R7, 6 ;  /* 0x40c0000007007902 */ /* 0x000e220000020000 */
[----:B------:R-:W-:-:S04]  /*1620*/  FFMA R37, R7, R36, RZ ;  /* 0x0000002407257223 */ /* 0x000fc800000000ff */
[----:B------:R-:W-:-:S04]  /*1630*/  FFMA R38, R37, -6, R7 ;  /* 0xc0c0000025267823 */ /* 0x000fc80000000007 */
[----:B------:R-:W-:Y:S01]  /*1640*/  FFMA R36, R36, R38, R37 ;  /* 0x0000002624247223 */ /* 0x000fe20000000025 */
[----:B0-----:R-:W-:Y:S06]  /*1650*/  @!P1 BRA `(.L_x_25) ;  /* 0x0000000000109947 */ /* 0x001fec0003800000 */
[----:B------:R-:W-:Y:S01]  /*1660*/  HFMA2 R4, -RZ, RZ, 2.375, 0 ;  /* 0x40c00000ff047431 */ /* 0x000fe200000001ff */
[----:B------:R-:W-:-:S07]  /*1670*/  MOV R46, 0x1690 ;  /* 0x00001690002e7802 */ /* 0x000fce0000000f00 */
[----:B------:R-:W-:Y:S05]  /*1680*/  CALL.REL.NOINC `($__internal_2_$__cuda_sm3x_div_rn_noftz_f32_slowpath) ;  /* 0x000001e400ac7944 */ /* 0x000fea0003c00000 */
[----:B------:R-:W-:-:S07]  /*1690*/  MOV R36, R4 ;  /* 0x0000000400247202 */ /* 0x000fce0000000f00 */
.L_x_25:
[----:B------:R-:W-:Y:S01]  /*16a0*/  IMAD.HI.U32 R4, R57, 0x24924925, RZ ;  /* 0x2492492539047827 */ /* 0x000fe200078e00ff */
[----:B------:R-:W-:-:S03]  /*16b0*/  MOV R38, 0x40c00000 ;  /* 0x40c0000000267802 */ /* 0x000fc60000000f00 */
[----:B------:R-:W-:Y:S01]  /*16c0*/  FADD R36, R36, 0.30000001192092895508 ;  /* 0x3e99999a24247421 */ /* 0x000fe20000000000 */
[----:B------:R-:W-:-:S04]  /*16d0*/  IADD3 R7, PT, PT, -R4, R57, RZ ;  /* 0x0000003904077210 */ /* 0x000fc80007ffe1ff */
[----:B------:R-:W-:-:S04]  /*16e0*/  LEA.HI R7, R7, R4, RZ, 0x1f ;  /* 0x0000000407077211 */ /* 0x000fc800078ff8ff */
[----:B------:R-:W-:Y:S01]  /*16f0*/  SHF.R.U32.HI R4, RZ, 0x2, R7 ;  /* 0x00000002ff047819 */ /* 0x000fe20000011607 */
[----:B------:R-:W-:-:S04]  /*1700*/  HFMA2 R7, -RZ, RZ, 1.541015625, -0.052093505859375 ;  /* 0x3e2aaaabff077431 */ /* 0x000fc800000001ff */
[----:B------:R-:W-:-:S05]  /*1710*/  IMAD R4, R4, -0x7, R57 ;  /* 0xfffffff904047824 */ /* 0x000fca00078e0239 */
[----:B------:R-:W-:Y:S01]  /*1720*/  I2FP.F32.U32 R4, R4 ;  /* 0x0000000400047245 */ /* 0x000fe20000201000 */
[----:B------:R-:W-:-:S04]  /*1730*/  FFMA R38, R7, -R38, 1 ;  /* 0x3f80000007267423 */ /* 0x000fc80000000826 */
[----:B------:R-:W-:Y:S01]  /*1740*/  FMUL R40, R4, 0.69999998807907104492 ;  /* 0x3f33333304287820 */ /* 0x000fe20000400000 */
[----:B------:R-:W-:-:S03]  /*1750*/  FFMA R4, R38, R7, 0.16666667163372039795 ;  /* 0x3e2aaaab26047423 */ /* 0x000fc60000000007 */
[----:B------:R-:W0:Y:S01]  /*1760*/  FCHK P1, R40, 6 ;  /* 0x40c0000028007902 */ /* 0x000e220000020000 */
[----:B------:R-:W-:-:S04]  /*1770*/  FFMA R7, R4, R40, RZ ;  /* 0x0000002804077223 */ /* 0x000fc800000000ff */
[----:B------:R-:W-:-:S04]  /*1780*/  FFMA R38, R7, -6, R40 ;  /* 0xc0c0000007267823 */ /* 0x000fc80000000028 */
[----:B------:R-:W-:Y:S01]  /*1790*/  FFMA R4, R4, R38, R7 ;  /* 0x0000002604047223 */ /* 0x000fe20000000007 */
[----:B0-----:R-:W-:Y:S06]  /*17a0*/  @!P1 BRA `(.L_x_26) ;  /* 0x0000000000109947 */ /* 0x001fec0003800000 */
[----:B------:R-:W-:Y:S02]  /*17b0*/  MOV R7, R40 ;  /* 0x0000002800077202 */ /* 0x000fe40000000f00 */
[----:B------:R-:W-:Y:S02]  /*17c0*/  MOV R4, 0x40c00000 ;  /* 0x40c0000000047802 */ /* 0x000fe40000000f00 */
[----:B------:R-:W-:-:S07]  /*17d0*/  MOV R46, 0x17f0 ;  /* 0x000017f0002e7802 */ /* 0x000fce0000000f00 */
[----:B------:R-:W-:Y:S05]  /*17e0*/  CALL.REL.NOINC `($__internal_2_$__cuda_sm3x_div_rn_noftz_f32_slowpath) ;  /* 0x000001e400547944 */ /* 0x000fea0003c00000 */
.L_x_26:
[----:B------:R-:W-:Y:S01]  /*17f0*/  IMAD.HI.U32 R7, R58, -0x55555555, RZ ;  /* 0xaaaaaaab3a077827 */ /* 0x000fe200078e00ff */
[----:B------:R-:W-:-:S03]  /*1800*/  MOV R51, 0x1 ;  /* 0x0000000100337802 */ /* 0x000fc60000000f00 */
[----:B------:R-:W-:Y:S01]  /*1810*/  FADD R37, R4, 0.30000001192092895508 ;  /* 0x3e99999a04257421 */ /* 0x000fe20000000000 */
[----:B------:R-:W-:Y:S02]  /*1820*/  MOV R53, R68 ;  /* 0x0000004400357202 */ /* 0x000fe40000000f00 */
[----:B------:R-:W-:Y:S02]  /*1830*/  SHF.R.U32.HI R38, RZ, 0x1, R7 ;  /* 0x00000001ff267819 */ /* 0x000fe40000011607 */
[----:B------:R-:W-:-:S03]  /*1840*/  MOV R40, 0x3e99999a ;  /* 0x3e99999a00287802 */ /* 0x000fc60000000f00 */
[----:B------:R-:W-:-:S05]  /*1850*/  IMAD R38, R38, 0x3, R59 ;  /* 0x0000000326267824 */ /* 0x000fca00078e023b */
[----:B------:R-:W-:-:S04]  /*1860*/  ISETP.NE.AND P1, PT, R38, RZ, PT ;  /* 0x000000ff2600720c */ /* 0x000fc80003f25270 */
[----:B------:R-:W-:-:S09]  /*1870*/  FSEL R41, RZ, 1, P1 ;  /* 0x3f800000ff297808 */ /* 0x000fd20000800000 */
.L_x_12:
[----:B------:R-:W-:Y:S05]  /*1880*/  BSYNC.RECONVERGENT B4 ;  /* 0x0000000000047941 */ /* 0x000fea0003800200 */
.L_x_11:
[----:B------:R-:W-:Y:S02]  /*1890*/  IADD3 R61, PT, PT, R61, 0x1, RZ ;  /* 0x000000013d3d7810 */ /* 0x000fe40007ffe0ff */
[----:B------:R-:W-:Y:S02]  /*18a0*/  IADD3 R60, PT, PT, R60, 0x1, RZ ;  /* 0x000000013c3c7810 */ /* 0x000fe40007ffe0ff */
[----:B------:R-:W-:Y:S02]  /*18b0*/  ISETP.NE.AND P1, PT, R61, RZ, PT ;  /* 0x000000ff3d00720c */ /* 0x000fe40003f25270 */
[----:B------:R-:W-:Y:S02]  /*18c0*/  IADD3 R59, PT, PT, R59, -0x17, RZ ;  /* 0xffffffe93b3b7810 */ /* 0x000fe40007ffe0ff */
[----:B------:R-:W-:Y:S02]  /*18d0*/  IADD3 R58, PT, PT, R58, 0x17, RZ ;  /* 0x000000173a3a7810 */ /* 0x000fe40007ffe0ff */
[----:B------:R-:W-:-:S02]  /*18e0*/  IADD3 R57, PT, PT, R57, 0x13, RZ ;  /* 0x0000001339397810 */ /* 0x000fc40007ffe0ff */
[----:B------:R-:W-:Y:S02]  /*18f0*/  IADD3 R56, PT, PT, R56, 0x11, RZ ;  /* 0x0000001138387810 */ /* 0x000fe40007ffe0ff */
[----:B------:R-:W-:Y:S02]  /*1900*/  IADD3 R55, PT, PT, R55, 0xd, RZ ;  /* 0x0000000d37377810 */ /* 0x000fe40007ffe0ff */
[----:B------:R-:W-:Y:S01]  /*1910*/  IADD3 R54, PT, PT, R54, 0x7, RZ ;  /* 0x0000000736367810 */ /* 0x000fe20007ffe0ff */
[----:B------:R-:W-:Y:S06]  /*1920*/  @P1 BRA `(.L_x_27) ;  /* 0xfffffff4001c1947 */ /* 0x000fec000383ffff */
.L_x_10:
[----:B------:R-:W-:-:S04]  /*1930*/  FFMA R7, RZ, R5, R2 ;  /* 0x00000005ff077223 */ /* 0x000fc80000000002 */
[----:B------:R-:W-:-:S05]  /*1940*/  FFMA R46, RZ, R52, R7 ;  /* 0x00000034ff2e7223 */ /* 0x000fca0000000007 */
[----:B------:R-:W-:-:S13]  /*1950*/  FSETP.GEU.AND P1, PT, |R46|, 9.9999999747524270788e-07, PT ;  /* 0x358637bd2e00780b */ /* 0x000fda0003f2e200 */
[----:B------:R-:W-:Y:S05]  /*1960*/  @!P1 BRA `(.L_x_28) ;  /* 0x0000002c000c9947 */ /* 0x000fea0003800000 */
[----:B------:R-:W0:Y:S01]  /*1970*/  MUFU.RCP R38, R46 ;  /* 0x0000002e00267308 */ /* 0x000e220000001000 */
[----:B------:R-:W-:Y:S01]  /*1980*/  FFMA R4, RZ, R0, R3 ;  /* 0x00000000ff047223 */ /* 0x000fe20000000003 */
[----:B------:R-:W-:Y:S03]  /*1990*/  BSSY.RECONVERGENT B4, `(.L_x_29) ;  /* 0x000000e000047945 */ /* 0x000fe60003800200 */
[----:B------:R-:W-:-:S04]  /*19a0*/  FFMA R4, RZ, R43, R4 ;  /* 0x0000002bff047223 */ /* 0x000fc80000000004 */
[----:B------:R-:W-:-:S04]  /*19b0*/  FADD R7, RZ, R4 ;  /* 0x00000004ff077221 */ /* 0x000fc80000000000 */
[----:B------:R-:W1:Y:S01]  /*19c0*/  FCHK P1, -R7, R46 ;  /* 0x0000002e07007302 */ /* 0x000e620000020100 */
[----:B0-----:R-:W-:-:S04]  /*19d0*/  FFMA R47, -R46, R38, 1 ;  /* 0x3f8000002e2f7423 */ /* 0x001fc80000000126 */
[----:B------:R-:W-:-:S04]  /*19e0*/  FFMA R38, R38, R47, R38 ;  /* 0x0000002f26267223 */ /* 0x000fc80000000026 */
[----:B------:R-:W-:-:S04]  /*19f0*/  FFMA R47, -R7, R38, RZ ;  /* 0x00000026072f7223 */ /* 0x000fc800000001ff */
[----:B------:R-:W-:-:S04]  /*1a00*/  FFMA R4, -R46, R47, -R7 ;  /* 0x0000002f2e047223 */ /* 0x000fc80000000907 */
[----:B------:R-:W-:Y:S01]  /*1a10*/  FFMA R4, R38, R4, R47 ;  /* 0x0000000426047223 */ /* 0x000fe2000000002f */
[----:B-1----:R-:W-:Y:S06]  /*1a20*/  @!P1 BRA `(.L_x_30) ;  /* 0x0000000000109947 */ /* 0x002fec0003800000 */
[----:B------:R-:W-:Y:S01]  /*1a30*/  MOV R4, R46 ;  /* 0x0000002e00047202 */ /* 0x000fe20000000f00 */
[----:B------:R-:W-:Y:S01]  /*1a40*/  FADD R7, -R7, -RZ ;  /* 0x800000ff07077221 */ /* 0x000fe20000000100 */
[----:B------:R-:W-:-:S07]  /*1a50*/  MOV R46, 0x1a70 ;  /* 0x00001a70002e7802 */ /* 0x000fce0000000f00 */
[----:B------:R-:W-:Y:S05]  /*1a60*/  CALL.REL.NOINC `($__internal_2_$__cuda_sm3x_div_rn_noftz_f32_slowpath) ;  /* 0x000001e000b47944 */ /* 0x000fea0003c00000 */
.L_x_30:
[----:B------:R-:W-:Y:S05]  /*1a70*/  BSYNC.RECONVERGENT B4 ;  /* 0x0000000000047941 */ /* 0x000fea0003800200 */
.L_x_29:
[----:B------:R-:W-:-:S04]  /*1a80*/  FSETP.GT.AND P1, PT, R4, R53, PT ;  /* 0x000000350400720b */ /* 0x000fc80003f24000 */
[----:B------:R-:W-:-:S13]  /*1a90*/  FSETP.LT.OR P1, PT, R4, 0.0010000000474974513054, P1 ;  /* 0x3a83126f0400780b */ /* 0x000fda0000f21400 */
[----:B------:R-:W-:Y:S05]  /*1aa0*/  @P1 BRA `(.L_x_28) ;  /* 0x0000002800bc1947 */ /* 0x000fea0003800000 */
[----:B------:R-:W-:Y:S01]  /*1ab0*/  HFMA2 R33, -RZ, RZ, 1.875, 0 ;  /* 0x3f800000ff217431 */ /* 0x000fe200000001ff */
[----:B------:R-:W-:Y:S01]  /*1ac0*/  MOV R7, R4 ;  /* 0x0000000400077202 */ /* 0x000fe20000000f00 */
[----:B------:R-:W-:Y:S06]  /*1ad0*/  BRA `(.L_x_31) ;  /* 0x0000002800647947 */ /* 0x000fec0003800000 */
.L_x_9:
[----:B------:R-:W-:Y:S01]  /*1ae0*/  FADD R4, R0, 2 ;  /* 0x4000000000047421 */ /* 0x000fe20000000000 */
[----:B------:R-:W-:Y:S01]  /*1af0*/  FADD R7, R3, -1 ;  /* 0xbf80000003077421 */ /* 0x000fe20000000000 */
[----:B------:R-:W-:Y:S01]  /*1b00*/  FADD R53, R43, 0.5 ;  /* 0x3f0000002b357421 */ /* 0x000fe20000000000 */
[-C--:B------:R-:W-:Y:S01]  /*1b10*/  FMUL R47, R5, R5.reuse ;  /* 0x00000005052f7220 */ /* 0x080fe20000400000 */
[C---:B------:R-:W-:Y:S01]  /*1b20*/  FMUL R38, R4.reuse, R4 ;  /* 0x0000000404267220 */ /* 0x040fe20000400000 */
[----:B------:R-:W-:Y:S01]  /*1b30*/  FMUL R4, R4, R5 ;  /* 0x0000000504047220 */ /* 0x000fe20000400000 */
[----:B------:R-:W-:Y:S01]  /*1b40*/  BSSY.RECONVERGENT B4, `(.L_x_32) ;  /* 0x0000051000047945 */ /* 0x000fe20003800200 */
[C---:B------:R-:W-:Y:S01]  /*1b50*/  FFMA R47, R2.reuse, R2, R47 ;  /* 0x00000002022f7223 */ /* 0x040fe2000000002f */
[-C--:B------:R-:W-:Y:S01]  /*1b60*/  FFMA R38, R7, R7.reuse, R38 ;  /* 0x0000000707267223 */ /* 0x080fe20000000026 */
[----:B------:R-:W-:Y:S01]  /*1b70*/  FFMA R4, R2, R7, R4 ;  /* 0x0000000702047223 */ /* 0x000fe20000000004 */
[----:B------:R-:W-:Y:S01]  /*1b80*/  PRMT R51, RZ, 0x7610, R51 ;  /* 0x00007610ff337816 */ /* 0x000fe20000000033 */
[-C--:B------:R-:W-:Y:S01]  /*1b90*/  FFMA R55, R52, R52.reuse, R47 ;  /* 0x0000003434377223 */ /* 0x080fe2000000002f */
[C---:B------:R-:W-:Y:S01]  /*1ba0*/  FFMA R38, R53.reuse, R53, R38 ;  /* 0x0000003535267223 */ /* 0x040fe20000000026 */
[----:B------:R-:W-:-:S03]  /*1bb0*/  FFMA R53, R53, R52, R4 ;  /* 0x0000003435357223 */ /* 0x000fc60000000004 */
[----:B------:R-:W-:-:S04]  /*1bc0*/  FADD R38, R38, -0.25 ;  /* 0xbe80000026267421 */ /* 0x000fc80000000000 */
        /* <DEDUP_REMOVED lines=9> */
[----:B-1----:R-:W-:-:S07]  /*1c60*/  MOV R4, 0x1c80 ;  /* 0x00001c8000047802 */ /* 0x002fce0000000f00 */
[----:B------:R-:W-:Y:S05]  /*1c70*/  CALL.REL.NOINC `($__internal_1_$__cuda_sm20_sqrt_rn_f32_slowpath) ;  /* 0x000001dc00d87944 */ /* 0x000fea0003c00000 */
[----:B------:R-:W-:Y:S01]  /*1c80*/  MOV R56, R46 ;  /* 0x0000002e00387202 */ /* 0x000fe20000000f00 */
[----:B------:R-:W-:Y:S06]  /*1c90*/  BRA `(.L_x_36) ;  /* 0x0000000000107947 */ /* 0x000fec0003800000 */
.L_x_35:
[----:B-1----:R-:W-:Y:S01]  /*1ca0*/  FMUL.FTZ R56, R7, R4 ;  /* 0x0000000407387220 */ /* 0x002fe20000410000 */
[----:B------:R-:W-:-:S03]  /*1cb0*/  FMUL.FTZ R4, R4, 0.5 ;  /* 0x3f00000004047820 */ /* 0x000fc60000410000 */
[----:B------:R-:W-:-:S04]  /*1cc0*/  FFMA R7, -R56, R56, R7 ;  /* 0x0000003838077223 */ /* 0x000fc80000000107 */
[----:B------:R-:W-:-:S07]  /*1cd0*/  FFMA R56, R7, R4, R56 ;  /* 0x0000000407387223 */ /* 0x000fce0000000038 */
.L_x_36:
[----:B------:R-:W-:Y:S05]  /*1ce0*/  BSYNC.RECONVERGENT B1 ;  /* 0x0000000000017941 */ /* 0x000fea0003800200 */
.L_x_34:
[----:B------:R-:W0:Y:S01]  /*1cf0*/  MUFU.RCP R4, R55 ;  /* 0x0000003700047308 */ /* 0x000e220000001000 */
[----:B------:R-:W-:Y:S01]  /*1d00*/  FADD R7, -R53, -R56 ;  /* 0x8000003835077221 */ /* 0x000fe20000000100 */
[----:B------:R-:W-:Y:S06]  /*1d10*/  BSSY.RECONVERGENT B5, `(.L_x_37) ;  /* 0x000000b000057945 */ /* 0x000fec0003800200 */
[----:B------:R-:W1:Y:S01]  /*1d20*/  FCHK P1, R7, R55 ;  /* 0x0000003707007302 */ /* 0x000e620000020000 */
[----:B0-----:R-:W-:-:S04]  /*1d30*/  FFMA R47, -R55, R4, 1 ;  /* 0x3f800000372f7423 */ /* 0x001fc80000000104 */
[----:B------:R-:W-:-:S04]  /*1d40*/  FFMA R4, R4, R47, R4 ;  /* 0x0000002f04047223 */ /* 0x000fc80000000004 */
[----:B------:R-:W-:-:S04]  /*1d50*/  FFMA R47, R7, R4, RZ ;  /* 0x00000004072f7223 */ /* 0x000fc800000000ff */
[----:B------:R-:W-:-:S04]  /*1d60*/  FFMA R38, -R55, R47, R7 ;  /* 0x0000002f37267223 */ /* 0x000fc80000000107 */
[----:B------:R-:W-:Y:S01]  /*1d70*/  FFMA R4, R4, R38, R47 ;  /* 0x0000002604047223 */ /* 0x000fe2000000002f */
[----:B-1----:R-:W-:Y:S06]  /*1d80*/  @!P1 BRA `(.L_x_38) ;  /* 0x00000000000c9947 */ /* 0x002fec0003800000 */
[----:B------:R-:W-:Y:S02]  /*1d90*/  MOV R4, R55 ;  /* 0x0000003700047202 */ /* 0x000fe40000000f00 */
[----:B------:R-:W-:-:S07]  /*1da0*/  MOV R46, 0x1dc0 ;  /* 0x00001dc0002e7802 */ /* 0x000fce0000000f00 */
[----:B------:R-:W-:Y:S05]  /*1db0*/  CALL.REL.NOINC `($__internal_2_$__cuda_sm3x_div_rn_noftz_f32_slowpath) ;  /* 0x000001dc00e07944 */ /* 0x000fea0003c00000 */
.L_x_38:
[----:B------:R-:W-:Y:S05]  /*1dc0*/  BSYNC.RECONVERGENT B5 ;  /* 0x0000000000057941 */ /* 0x000fea0003800200 */
.L_x_37:
[C---:B------:R-:W-:Y:S01]  /*1dd0*/  FSETP.GT.AND P1, PT, R4.reuse, 1.00000001504746621988e+30, PT ;  /* 0x7149f2ca0400780b */ /* 0x040fe20003f24000 */
[----:B------:R-:W-:Y:S01]  /*1de0*/  BSSY.RELIABLE B5, `(.L_x_39) ;  /* 0x0000016000057945 */ /* 0x000fe20003800100 */
[----:B------:R-:W-:-:S13]  /*1df0*/  FSETP.GEU.AND P2, PT, R4, 0.0010000000474974513054, PT ;  /* 0x3a83126f0400780b */ /* 0x000fda0003f4e000 */
[----:B------:R-:W-:Y:S05]  /*1e00*/  @!P1 BRA P2, `(.L_x_40) ;  /* 0x00000000004c9947 */ /* 0x000fea0001000000 */
[----:B------:R-:W0:Y:S01]  /*1e10*/  MUFU.RCP R4, R55 ;  /* 0x0000003700047308 */ /* 0x000e220000001000 */
[----:B------:R-:W-:Y:S01]  /*1e20*/  FADD R56, -R53, R56 ;  /* 0x0000003835387221 */ /* 0x000fe20000000100 */
        /* <DEDUP_REMOVED lines=9> */
[----:B------:R-:W-:Y:S02]  /*1ec0*/  MOV R4, R55 ;  /* 0x0000003700047202 */ /* 0x000fe40000000f00 */
[----:B------:R-:W-:-:S07]  /*1ed0*/  MOV R46, 0x1ef0 ;  /* 0x00001ef0002e7802 */ /* 0x000fce0000000f00 */
[----:B------:R-:W-:Y:S05]  /*1ee0*/  CALL.REL.NOINC `($__internal_2_$__cuda_sm3x_div_rn_noftz_f32_slowpath) ;  /* 0x000001dc00947944 */ /* 0x000fea0003c00000 */
.L_x_42:
[----:B------:R-:W-:Y:S05]  /*1ef0*/  BSYNC.RECONVERGENT B6 ;  /* 0x0000000000067941 */ /* 0x000fea0003800200 */
.L_x_41:
[----:B------:R-:W-:-:S04]  /*1f00*/  FSETP.GT.AND P1, PT, R4, 1.00000001504746621988e+30, PT ;  /* 0x7149f2ca0400780b */ /* 0x000fc80003f24000 */
[----:B------:R-:W-:-:S13]  /*1f10*/  FSETP.LT.OR P1, PT, R4, 0.0010000000474974513054, P1 ;  /* 0x3a83126f0400780b */ /* 0x000fda0000f21400 */
[----:B------:R-:W-:Y:S05]  /*1f20*/  @P1 BREAK.RELIABLE B5 ;  /* 0x0000000000051942 */ /* 0x000fea0003800100 */
[----:B------:R-:W-:Y:S05]  /*1f30*/  @P1 BRA `(.L_x_33) ;  /* 0x0000000000441947 */ /* 0x000fea0003800000 */
.L_x_40:
[----:B------:R-:W-:Y:S05]  /*1f40*/  BSYNC.RELIABLE B5 ;  /* 0x0000000000057941 */ /* 0x000fea0003800100 */
.L_x_39:
[----:B------:R-:W-:Y:S01]  /*1f50*/  FFMA R29, R4, R52, R43 ;  /* 0x00000034041d7223 */ /* 0x000fe2000000002b */
[-C--:B------:R-:W-:Y:S01]  /*1f60*/  FFMA R31, R2, R4.reuse, R3 ;  /* 0x00000004021f7223 */ /* 0x080fe20000000003 */
[----:B------:R-:W-:Y:S01]  /*1f70*/  FFMA R30, R4, R5, R0 ;  /* 0x00000005041e7223 */ /* 0x000fe20000000000 */
[----:B------:R-:W-:Y:S02]  /*1f80*/  HFMA2 R51, -RZ, RZ, 0, 5.9604644775390625e-08 ;  /* 0x00000001ff337431 */ /* 0x000fe400000001ff */
[----:B------:R-:W-:Y:S01]  /*1f90*/  FADD R32, R29, 0.5 ;  /* 0x3f0000001d207421 */ /* 0x000fe20000000000 */
[----:B------:R-:W-:Y:S01]  /*1fa0*/  FADD R33, R31, -1 ;  /* 0xbf8000001f217421 */ /* 0x000fe20000000000 */
[----:B------:R-:W-:Y:S01]  /*1fb0*/  FADD R35, R30, 2 ;  /* 0x400000001e237421 */ /* 0x000fe20000000000 */
[----:B------:R-:W-:Y:S01]  /*1fc0*/  HFMA2 R41, -RZ, RZ, 0, 0 ;  /* 0x00000000ff297431 */ /* 0x000fe200000001ff */
[----:B------:R-:W-:Y:S01]  /*1fd0*/  MOV R54, R4 ;  /* 0x0000000400367202 */ /* 0x000fe20000000f00 */
[----:B------:R-:W-:Y:S01]  /*1fe0*/  HFMA2 R36, -RZ, RZ, 1.849609375, 1638 ;  /* 0x3f666666ff247431 */ /* 0x000fe200000001ff */
[----:B------:R-:W-:Y:S01]  /*1ff0*/  MOV R37, 0x3f666666 ;  /* 0x3f66666600257802 */ /* 0x000fe20000000f00 */
[----:B------:R-:W-:Y:S01]  /*2000*/  FADD R32, R32, R32 ;  /* 0x0000002020207221 */ /* 0x000fe20000000000 */
[----:B------:R-:W-:Y:S01]  /*2010*/  MOV R40, 0x3dcccccd ;  /* 0x3dcccccd00287802 */ /* 0x000fe20000000f00 */
[----:B------:R-:W-:Y:S01]  /*2020*/  FADD R33, R33, R33 ;  /* 0x0000002121217221 */ /* 0x000fe20000000000 */
[----:B------:R-:W-:Y:S01]  /*2030*/  MOV R34, 0x3f666666 ;  /* 0x3f66666600227802 */ /* 0x000fe20000000f00 */
[----:B------:R-:W-:-:S07]  /*2040*/  FADD R35, R35, R35 ;  /* 0x0000002323237221 */ /* 0x000fce0000000000 */
.L_x_33:
[----:B------:R-:W-:Y:S05]  /*2050*/  BSYNC.RECONVERGENT B4 ;  /* 0x0000000000047941 */ /* 0x000fea0003800200 */
.L_x_32:
[----:B------:R-:W-:Y:S01]  /*2060*/  FADD R4, R0, 1.5 ;  /* 0x3fc0000000047421 */ /* 0x000fe20000000000 */
[----:B------:R-:W-:Y:S01]  /*2070*/  FADD R7, R3, -0.5 ;  /* 0xbf00000003077421 */ /* 0x000fe20000000000 */
[----:B------:R-:W-:Y:S01]  /*2080*/  FADD R53, R43, -0.5 ;  /* 0xbf0000002b357421 */ /* 0x000fe20000000000 */
[----:B------:R-:W-:Y:S01]  /*2090*/  BSSY.RECONVERGENT B4, `(.L_x_43) ;  /* 0x0000051000047945 */ /* 0x000fe20003800200 */
[C---:B------:R-:W-:Y:S01]  /*20a0*/  FMUL R38, R4.reuse, R4 ;  /* 0x0000000404267220 */ /* 0x040fe20000400000 */
[----:B------:R-:W-:-:S03]  /*20b0*/  FMUL R47, R4, R5 ;  /* 0x00000005042f7220 */ /* 0x000fc60000400000 */
[-C--:B------:R-:W-:Y:S01]  /*20c0*/  FFMA R38, R7, R7.reuse, R38 ;  /* 0x0000000707267223 */ /* 0x080fe20000000026 */
[----:B------:R-:W-:-:S03]  /*20d0*/  FFMA R47, R2, R7, R47 ;  /* 0x00000007022f7223 */ /* 0x000fc6000000002f */
        /* <DEDUP_REMOVED lines=16> */
.L_x_46:
[----:B-1----:R-:W-:Y:S01]  /*21e0*/  FMUL.FTZ R56, R7, R4 ;  /* 0x0000000407387220 */ /* 0x002fe20000410000 */
[----:B------:R-:W-:-:S03]  /*21f0*/  FMUL.FTZ R4, R4, 0.5 ;  /* 0x3f00000004047820 */ /* 0x000fc60000410000 */
[----:B------:R-:W-:-:S04]  /*2200*/  FFMA R7, -R56, R56, R7 ;  /* 0x0000003838077223 */ /* 0x000fc80000000107 */
[----:B------:R-:W-:-:S07]  /*2210*/  FFMA R56, R7, R4, R56 ;  /* 0x0000000407387223 */ /* 0x000fce0000000038 */
.L_x_47:
[----:B------:R-:W-:Y:S05]  /*2220*/  BSYNC.RECONVERGENT B1 ;  /* 0x0000000000017941 */ /* 0x000fea0003800200 */
.L_x_45:
        /* <DEDUP_REMOVED lines=14> */
.L_x_49:
[----:B------:R-:W-:Y:S05]  /*2310*/  BSYNC.RECONVERGENT B5 ;  /* 0x0000000000057941 */ /* 0x000fea0003800200 */
.L_x_48:
[C---:B------:R-:W-:Y:S01]  /*2320*/  FSETP.GT.AND P1, PT, R4.reuse, R54, PT ;  /* 0x000000360400720b */ /* 0x040fe20003f24000 */
        /* <DEDUP_REMOVED lines=17> */
.L_x_53:
[----:B------:R-:W-:Y:S05]  /*2440*/  BSYNC.RECONVERGENT B6 ;  /* 0x0000000000067941 */ /* 0x000fea0003800200 */
.L_x_52:
[----:B------:R-:W-:-:S04]  /*2450*/  FSETP.GT.AND P1, PT, R4, R54, PT ;  /* 0x000000360400720b */ /* 0x000fc80003f24000 */
[----:B------:R-:W-:-:S13]  /*2460*/  FSETP.LT.OR P1, PT, R4, 0.0010000000474974513054, P1 ;  /* 0x3a83126f0400780b */ /* 0x000fda0000f21400 */
[----:B------:R-:W-:Y:S05]  /*2470*/  @P1 BREAK.RELIABLE B5 ;  /* 0x0000000000051942 */ /* 0x000fea0003800100 */
[----:B------:R-:W-:Y:S05]  /*2480*/  @P1 BRA `(.L_x_44) ;  /* 0x0000000000441947 */ /* 0x000fea0003800000 */
.L_x_51:
[----:B------:R-:W-:Y:S05]  /*2490*/  BSYNC.RELIABLE B5 ;  /* 0x0000000000057941 */ /* 0x000fea0003800100 */
.L_x_50:
[----:B------:R-:W-:Y:S01]  /*24a0*/  FFMA R29, R4, R52, R43 ;  /* 0x00000034041d7223 */ /* 0x000fe2000000002b */
[-C--:B------:R-:W-:Y:S01]  /*24b0*/  FFMA R31, R2, R4.reuse, R3 ;  /* 0x00000004021f7223 */ /* 0x080fe20000000003 */
[----:B------:R-:W-:Y:S01]  /*24c0*/  FFMA R30, R4, R5, R0 ;  /* 0x00000005041e7223 */ /* 0x000fe20000000000 */
[----:B------:R-:W-:Y:S02]  /*24d0*/  HFMA2 R51, -RZ, RZ, 0, 5.9604644775390625e-08 ;  /* 0x00000001ff337431 */ /* 0x000fe400000001ff */
[----:B------:R-:W-:Y:S01]  /*24e0*/  FADD R32, R29, -0.5 ;  /* 0xbf0000001d207421 */ /* 0x000fe20000000000 */
[----:B------:R-:W-:Y:S01]  /*24f0*/  FADD R33, R31, -0.5 ;  /* 0xbf0000001f217421 */ /* 0x000fe20000000000 */
[----:B------:R-:W-:Y:S01]  /*2500*/  FADD R35, R30, 1.5 ;  /* 0x3fc000001e237421 */ /* 0x000fe20000000000 */
[----:B------:R-:W-:Y:S01]  /*2510*/  HFMA2 R41, -RZ, RZ, 1.875, 0 ;  /* 0x3f800000ff297431 */ /* 0x000fe200000001ff */
[----:B------:R-:W-:Y:S01]  /*2520*/  MOV R54, R4 ;  /* 0x0000000400367202 */ /* 0x000fe20000000f00 */
[----:B------:R-:W-:Y:S01]  /*2530*/  HFMA2 R36, -RZ, RZ, 1.849609375, 1638 ;  /* 0x3f666666ff247431 */ /* 0x000fe200000001ff */
[----:B------:R-:W-:Y:S01]  /*2540*/  MOV R37, 0x3f666666 ;  /* 0x3f66666600257802 */ /* 0x000fe20000000f00 */
[----:B------:R-:W-:Y:S01]  /*2550*/  FADD R32, R32, R32 ;  /* 0x0000002020207221 */ /* 0x000fe20000000000 */
[----:B------:R-:W-:Y:S01]  /*2560*/  MOV R40, RZ ;  /* 0x000000ff00287202 */ /* 0x000fe20000000f00 */
[----:B------:R-:W-:Y:S01]  /*2570*/  FADD R33, R33, R33 ;  /* 0x0000002121217221 */ /* 0x000fe20000000000 */
[----:B------:R-:W-:Y:S01]  /*2580*/  MOV R34, 0x3f666666 ;  /* 0x3f66666600227802 */ /* 0x000fe20000000f00 */
[----:B------:R-:W-:-:S07]  /*2590*/  FADD R35, R35, R35 ;  /* 0x0000002323237221 */ /* 0x000fce0000000000 */
.L_x_44:
[----:B------:R-:W-:Y:S05]  /*25a0*/  BSYNC.RECONVERGENT B4 ;  /* 0x0000000000047941 */ /* 0x000fea0003800200 */
.L_x_43:
[----:B------:R-:W-:Y:S01]  /*25b0*/  FMUL R53, RZ, R5 ;  /* 0x00000005ff357220 */ /* 0x000fe20000400000 */
[----:B------:R-:W-:Y:S03]  /*25c0*/  BSSY.RECONVERGENT B4, `(.L_x_54) ;  /* 0x0000029000047945 */ /* 0x000fe60003800200 */
[----:B------:R-:W-:-:S04]  /*25d0*/  FADD R55, R2, R53 ;  /* 0x0000003502377221 */ /* 0x000fc80000000000 */
        /* <DEDUP_REMOVED lines=15> */
[----:B------:R-:W-:Y:S01]  /*26d0*/  FADD R7, -R4, -RZ ;  /* 0x800000ff04077221 */ /* 0x000fe20000000100 */
[----:B------:R-:W-:Y:S02]  /*26e0*/  MOV R4, R55 ;  /* 0x0000003700047202 */ /* 0x000fe40000000f00 */
[----:B------:R-:W-:-:S07]  /*26f0*/  MOV R46, 0x2710 ;  /* 0x00002710002e7802 */ /* 0x000fce0000000f00 */
[----:B------:R-:W-:Y:S05]  /*2700*/  CALL.REL.NOINC `($__internal_2_$__cuda_sm3x_div_rn_noftz_f32_slowpath) ;  /* 0x000001d4008c7944 */ /* 0x000fea0003c00000 */
[----:B------:R-:W-:-:S07]  /*2710*/  MOV R38, R4 ;  /* 0x0000000400267202 */ /* 0x000fce0000000f00 */
.L_x_57:
[----:B------:R-:W-:Y:S05]  /*2720*/  BSYNC.RECONVERGENT B5 ;  /* 0x0000000000057941 */ /* 0x000fea0003800200 */
.L_x_56:
[----:B------:R-:W-:-:S04]  /*2730*/  FSETP.GT.AND P1, PT, R38, R54, PT ;  /* 0x000000362600720b */ /* 0x000fc80003f24000 */
[----:B------:R-:W-:-:S13]  /*2740*/  FSETP.LT.OR P1, PT, R38, 0.0010000000474974513054, P1 ;  /* 0x3a83126f2600780b */ /* 0x000fda0000f21400 */
[----:B------:R-:W-:Y:S05]  /*2750*/  @P1 BRA `(.L_x_55) ;  /* 0x00000000003c1947 */ /* 0x000fea0003800000 */
[----:B------:R-:W-:Y:S01]  /*2760*/  HFMA2 R33, -RZ, RZ, 1.875, 0 ;  /* 0x3f800000ff217431 */ /* 0x000fe200000001ff */
[----:B------:R-:W-:Y:S01]  /*2770*/  FSETP.GEU.AND P1, PT, R55, RZ, PT ;  /* 0x000000ff3700720b */ /* 0x000fe20003f2e000 */
[----:B------:R-:W-:Y:S02]  /*2780*/  HFMA2 R37, -RZ, RZ, 1.806640625, -676 ;  /* 0x3f3ae148ff257431 */ /* 0x000fe400000001ff */
[----:B------:R-:W-:Y:S01]  /*2790*/  FFMA R29, R38, R52, R43 ;  /* 0x00000034261d7223 */ /* 0x000fe2000000002b */
[----:B------:R-:W-:Y:S01]  /*27a0*/  HFMA2 R40, -RZ, RZ, 1.849609375, 1638 ;  /* 0x3f666666ff287431 */ /* 0x000fe200000001ff */
[----:B------:R-:W-:Y:S01]  /*27b0*/  FSEL R35, -RZ, RZ, P1 ;  /* 0x000000ffff237208 */ /* 0x000fe20000800100 */
[----:B------:R-:W-:Y:S02]  /*27c0*/  HFMA2 R34, -RZ, RZ, 1.806640625, -676 ;  /* 0x3f3ae148ff227431 */ /* 0x000fe400000001ff */
[-C--:B------:R-:W-:Y:S01]  /*27d0*/  FFMA R31, R2, R38.reuse, R3 ;  /* 0x00000026021f7223 */ /* 0x080fe20000000003 */
[----:B------:R-:W-:Y:S01]  /*27e0*/  FFMA R30, R38, R5, R0 ;  /* 0x00000005261e7223 */ /* 0x000fe20000000000 */
[----:B------:R-:W-:-:S02]  /*27f0*/  MOV R54, R38 ;  /* 0x0000002600367202 */ /* 0x000fc40000000f00 */
[----:B------:R-:W-:Y:S02]  /*2800*/  MOV R51, 0x1 ;  /* 0x0000000100337802 */ /* 0x000fe40000000f00 */
[----:B------:R-:W-:Y:S02]  /*2810*/  MOV R41, RZ ;  /* 0x000000ff00297202 */ /* 0x000fe40000000f00 */
[----:B------:R-:W-:Y:S02]  /*2820*/  MOV R36, 0x3f3ae148 ;  /* 0x3f3ae14800247802 */ /* 0x000fe40000000f00 */
[----:B------:R-:W-:Y:S02]  /*2830*/  FSEL R33, R33, -1, !P1 ;  /* 0xbf80000021217808 */ /* 0x000fe40004800000 */
[----:B------:R-:W-:-:S07]  /*2840*/  MOV R32, R35 ;  /* 0x0000002300207202 */ /* 0x000fce0000000f00 */
.L_x_55:
[----:B------:R-:W-:Y:S05]  /*2850*/  BSYNC.RECONVERGENT B4 ;  /* 0x0000000000047941 */ /* 0x000fea0003800200 */
.L_x_54:
[----:B------:R-:W-:Y:S01]  /*2860*/  FADD R55, -R2, R53 ;  /* 0x0000003502377221 */ /* 0x000fe20000000100 */
[----:B------:R-:W-:Y:S03]  /*2870*/  BSSY.RECONVERGENT B4, `(.L_x_58) ;  /* 0x0000028000047945 */ /* 0x000fe60003800200 */
[----:B------:R-:W-:-:S05]  /*2880*/  FFMA R55, RZ, R52, R55 ;  /* 0x00000034ff377223 */ /* 0x000fca0000000037 */
[----:B------:R-:W-:-:S13]  /*2890*/  FSETP.GEU.AND P1, PT, |R55|, 9.9999999747524270788e-07, PT ;  /* 0x358637bd3700780b */ /* 0x000fda0003f2e200 */
[----:B------:R-:W-:Y:S05]  /*28a0*/  @!P1 BRA `(.L_x_59) ;  /* 0x0000000000909947 */ /* 0x000fea0003800000 */
[----:B------:R-:W0:Y:S01]  /*28b0*/  MUFU.RCP R38, R55 ;  /* 0x0000003700267308 */ /* 0x000e220000001000 */
[----:B------:R-:W-:Y:S01]  /*28c0*/  FFMA R4, RZ, R0, -R3 ;  /* 0x00000000ff047223 */ /* 0x000fe20000000803 */
[----:B------:R-:W-:Y:S03]  /*28d0*/  BSSY.RECONVERGENT B5, `(.L_x_60) ;  /* 0x000000f000057945 */ /* 0x000fe60003800200 */
[----:B------:R-:W-:-:S04]  /*28e0*/  FFMA R4, RZ, R43, R4 ;  /* 0x0000002bff047223 */ /* 0x000fc80000000004 */
[----:B------:R-:W-:-:S04]  /*28f0*/  FADD R4, R4, -5 ;  /* 0xc0a0000004047421 */ /* 0x000fc80000000000 */
        /* <DEDUP_REMOVED lines=12> */
.L_x_61:
[----:B------:R-:W-:Y:S05]  /*29c0*/  BSYNC.RECONVERGENT B5 ;  /* 0x0000000000057941 */ /* 0x000fea0003800200 */
.L_x_60:
        /* <DEDUP_REMOVED lines=16> */
[----:B------:R-:W-:Y:S02]  /*2ad0*/  FSEL R33, -R33, 1, !P1 ;  /* 0x3f80000021217808 */ /* 0x000fe40004800100 */
[----:B------:R-:W-:-:S07]  /*2ae0*/  MOV R32, R35 ;  /* 0x0000002300207202 */ /* 0x000fce0000000f00 */
.L_x_59:
[----:B------:R-:W-:Y:S05]  /*2af0*/  BSYNC.RECONVERGENT B4 ;  /* 0x0000000000047941 */ /* 0x000fea0003800200 */
.L_x_58:
[----:B------:R-:W-:Y:S01]  /*2b00*/  FFMA R53, RZ, R2, R53 ;  /* 0x00000002ff357223 */ /* 0x000fe20000000035 */
[----:B------:R-:W-:Y:S03]  /*2b10*/  BSSY.RECONVERGENT B4, `(.L_x_62) ;  /* 0x0000028000047945 */ /* 0x000fe60003800200 */
[----:B------:R-:W-:-:S05]  /*2b20*/  FADD R46, R53, R52 ;  /* 0x00000034352e7221 */ /* 0x000fca0000000000 */
[----:B------:R-:W-:-:S13]  /*2b30*/  FSETP.GEU.AND P1, PT, |R46|, 9.9999999747524270788e-07, PT ;  /* 0x358637bd2e00780b */ /* 0x000fda0003f2e200 */
[----:B------:R-:W-:Y:S05]  /*2b40*/  @!P1 BRA `(.L_x_63) ;  /* 0x0000000000909947 */ /* 0x000fea0003800000 */
[----:B------:R-:W0:Y:S01]  /*2b50*/  MUFU.RCP R38, R46 ;  /* 0x0000002e00267308 */ /* 0x000e220000001000 */
[----:B------:R-:W-:Y:S01]  /*2b60*/  FMUL R4, RZ, R0 ;  /* 0x00000000ff047220 */ /* 0x000fe20000400000 */
[----:B------:R-:W-:Y:S03]  /*2b70*/  BSSY.RECONVERGENT B5, `(.L_x_64) ;  /* 0x000000f000057945 */ /* 0x000fe60003800200 */
[----:B------:R-:W-:-:S04]  /*2b80*/  FFMA R4, RZ, R3, R4 ;  /* 0x00000003ff047223 */ /* 0x000fc80000000004 */
[----:B------:R-:W-:-:S04]  /*2b90*/  FADD R4, R4, R43 ;  /* 0x0000002b04047221 */ /* 0x000fc80000000000 */
[----:B------:R-:W-:-:S04]  /*2ba0*/  FADD R7, R4, 2.5 ;  /* 0x4020000004077421 */ /* 0x000fc80000000000 */
        /* <DEDUP_REMOVED lines=11> */
.L_x_65:
[----:B------:R-:W-:Y:S05]  /*2c60*/  BSYNC.RECONVERGENT B5 ;  /* 0x0000000000057941 */ /* 0x000fea0003800200 */
.L_x_64:
[----:B------:R-:W-:-:S04]  /*2c70*/  FSETP.GT.AND P1, PT, R4, R54, PT ;  /* 0x000000360400720b */ /* 0x000fc80003f24000 */
[----:B------:R-:W-:-:S13]  /*2c80*/  FSETP.LT.OR P1, PT, R4, 0.0010000000474974513054, P1 ;  /* 0x3a83126f0400780b */ /* 0x000fda0000f21400 */
[----:B------:R-:W-:Y:S05]  /*2c90*/  @P1 BRA `(.L_x_63) ;  /* 0x00000000003c1947 */ /* 0x000fea0003800000 */
[----:B------:R-:W-:Y:S01]  /*2ca0*/  HFMA2 R32, -RZ, RZ, 1.875, 0 ;  /* 0x3f800000ff207431 */ /* 0x000fe200000001ff */
[----:B------:R-:W-:Y:S01]  /*2cb0*/  FSETP.GEU.AND P1, PT, R52, -R53, PT ;  /* 0x800000353400720b */ /* 0x000fe20003f2e000 */
[----:B------:R-:W-:Y:S02]  /*2cc0*/  HFMA2 R34, -RZ, RZ, 1.787109375, 1638 ;  /* 0x3f266666ff227431 */ /* 0x000fe400000001ff */
[----:B------:R-:W-:Y:S01]  /*2cd0*/  FFMA R29, R4, R52, R43 ;  /* 0x00000034041d7223 */ /* 0x000fe2000000002b */
[----:B------:R-:W-:Y:S01]  /*2ce0*/  HFMA2 R41, -RZ, RZ, 0, 0 ;  /* 0x00000000ff297431 */ /* 0x000fe200000001ff */
[----:B------:R-:W-:Y:S01]  /*2cf0*/  FSEL R35, -RZ, RZ, P1 ;  /* 0x000000ffff237208 */ /* 0x000fe20000800100 */
[----:B------:R-:W-:Y:S02]  /*2d00*/  HFMA2 R36, -RZ, RZ, 1.32421875, -19.203125 ;  /* 0x3d4ccccdff247431 */ /* 0x000fe400000001ff */
[-C--:B------:R-:W-:Y:S01]  /*2d10*/  FFMA R31, R2, R4.reuse, R3 ;  /* 0x00000004021f7223 */ /* 0x080fe20000000003 */
[----:B------:R-:W-:Y:S01]  /*2d20*/  FFMA R30, R4, R5, R0 ;  /* 0x00000005041e7223 */ /* 0x000fe20000000000 */
[----:B------:R-:W-:-:S02]  /*2d30*/  MOV R54, R4 ;  /* 0x0000000400367202 */ /* 0x000fc40000000f00 */
[----:B------:R-:W-:Y:S02]  /*2d40*/  MOV R51, 0x1 ;  /* 0x0000000100337802 */ /* 0x000fe40000000f00 */
[----:B------:R-:W-:Y:S02]  /*2d50*/  MOV R37, 0x3d4ccccd ;  /* 0x3d4ccccd00257802 */ /* 0x000fe40000000f00 */
[----:B------:R-:W-:Y:S02]  /*2d60*/  MOV R40, 0x3f666666 ;  /* 0x3f66666600287802 */ /* 0x000fe40000000f00 */
[----:B------:R-:W-:Y:S02]  /*2d70*/  FSEL R32, R32, -1, !P1 ;  /* 0xbf80000020207808 */ /* 0x000fe40004800000 */
[----:B------:R-:W-:-:S07]  /*2d80*/  MOV R33, R35 ;  /* 0x0000002300217202 */ /* 0x000fce0000000f00 */
.L_x_63:
[----:B------:R-:W-:Y:S05]  /*2d90*/  BSYNC.RECONVERGENT B4 ;  /* 0x0000000000047941 */ /* 0x000fea0003800200 */
.L_x_62:
[----:B------:R-:W-:Y:S01]  /*2da0*/  FADD R46, R53, -R52 ;  /* 0x80000034352e7221 */ /* 0x000fe20000000000 */
[----:B------:R-:W-:Y:S04]  /*2db0*/  BSSY.RECONVERGENT B4, `(.L_x_66) ;  /* 0x0000027000047945 */ /* 0x000fe80003800200 */
[----:B------:R-:W-:-:S13]  /*2dc0*/  FSETP.GEU.AND P1, PT, |R46|, 9.9999999747524270788e-07, PT ;  /* 0x358637bd2e00780b */ /* 0x000fda0003f2e200 */
[----:B------:R-:W-:Y:S05]  /*2dd0*/  @!P1 BRA `(.L_x_67) ;  /* 0x0000000000909947 */ /* 0x000fea0003800000 */
[----:B------:R-:W0:Y:S01]  /*2de0*/  MUFU.RCP R38, R46 ;  /* 0x0000002e00267308 */ /* 0x000e220000001000 */
[----:B------:R-:W-:Y:S01]  /*2df0*/  FMUL R4, RZ, R0 ;  /* 0x00000000ff047220 */ /* 0x000fe20000400000 */
[----:B------:R-:W-:Y:S03]  /*2e00*/  BSSY.RECONVERGENT B5, `(.L_x_68) ;  /* 0x000000f000057945 */ /* 0x000fe60003800200 */
[----:B------:R-:W-:-:S04]  /*2e10*/  FFMA R4, RZ, R3, R4 ;  /* 0x00000003ff047223 */ /* 0x000fc80000000004 */
[----:B------:R-:W-:-:S04]  /*2e20*/  FADD R7, R4, -R43 ;  /* 0x8000002b04077221 */ /* 0x000fc80000000000 */
        /* <DEDUP_REMOVED lines=12> */
.L_x_69:
[----:B------:R-:W-:Y:S05]  /*2ef0*/  BSYNC.RECONVERGENT B5 ;  /* 0x0000000000057941 */ /* 0x000fea0003800200 */
.L_x_68:
[----:B------:R-:W-:-:S04]  /*2f00*/  FSETP.GT.AND P1, PT, R4, R54, PT ;  /* 0x000000360400720b */ /* 0x000fc80003f24000 */
[----:B------:R-:W-:-:S13]  /*2f10*/  FSETP.LT.OR P1, PT, R4, 0.0010000000474974513054, P1 ;  /* 0x3a83126f0400780b */ /* 0x000fda0000f21400 */
[----:B------:R-:W-:Y:S05]  /*2f20*/  @P1 BRA `(.L_x_67) ;  /* 0x00000000003c1947 */ /* 0x000fea0003800000 */
[----:B------:R-:W-:Y:S01]  /*2f30*/  HFMA2 R32, -RZ, RZ, 1.875, 0 ;  /* 0x3f800000ff207431 */ /* 0x000fe200000001ff */
[-C--:B------:R-:W-:Y:S01]  /*2f40*/  FSETP.GEU.AND P1, PT, R53, R52.reuse, PT ;  /* 0x000000343500720b */ /* 0x080fe20003f2e000 */
[----:B------:R-:W-:Y:S02]  /*2f50*/  HFMA2 R34, -RZ, RZ, 1.4892578125, -3.279296875 ;  /* 0x3df5c28fff227431 */ /* 0x000fe400000001ff */
[----:B------:R-:W-:Y:S01]  /*2f60*/  FFMA R29, R4, R52, R43 ;  /* 0x00000034041d7223 */ /* 0x000fe2000000002b */
[----:B------:R-:W-:Y:S01]  /*2f70*/  HFMA2 R37, -RZ, RZ, 1.5244140625, -0.002735137939453125 ;  /* 0x3e19999aff257431 */ /* 0x000fe200000001ff */
[----:B------:R-:W-:Y:S01]  /*2f80*/  FSEL R35, -RZ, RZ, P1 ;  /* 0x000000ffff237208 */ /* 0x000fe20000800100 */
[----:B------:R-:W-:Y:S02]  /*2f90*/  HFMA2 R40, -RZ, RZ, 1.849609375, 1638 ;  /* 0x3f666666ff287431 */ /* 0x000fe400000001ff */
[-C--:B------:R-:W-:Y:S01]  /*2fa0*/  FFMA R31, R2, R4.reuse, R3 ;  /* 0x00000004021f7223 */ /* 0x080fe20000000003 */
[----:B------:R-:W-:Y:S01]  /*2fb0*/  FFMA R30, R4, R5, R0 ;  /* 0x00000005041e7223 */ /* 0x000fe20000000000 */
[----:B------:R-:W-:-:S02]  /*2fc0*/  MOV R54, R4 ;  /* 0x0000000400367202 */ /* 0x000fc40000000f00 */
[----:B------:R-:W-:Y:S02]  /*2fd0*/  MOV R51, 0x1 ;  /* 0x0000000100337802 */ /* 0x000fe40000000f00 */
[----:B------:R-:W-:Y:S02]  /*2fe0*/  MOV R36, 0x3ee66666 ;  /* 0x3ee6666600247802 */ /* 0x000fe40000000f00 */
[----:B------:R-:W-:Y:S02]  /*2ff0*/  MOV R41, RZ ;  /* 0x000000ff00297202 */ /* 0x000fe40000000f00 */
[----:B------:R-:W-:Y:S02]  /*3000*/  FSEL R32, -R32, 1, !P1 ;  /* 0x3f80000020207808 */ /* 0x000fe40004800100 */
[----:B------:R-:W-:-:S07]  /*3010*/  MOV R33, R35 ;  /* 0x0000002300217202 */ /* 0x000fce0000000f00 */
.L_x_67:
[----:B------:R-:W-:Y:S05]  /*3020*/  BSYNC.RECONVERGENT B4 ;  /* 0x0000000000047941 */ /* 0x000fea0003800200 */
.L_x_66:
[----:B------:R-:W-:Y:S01]  /*3030*/  FFMA R53, RZ, R2, R5 ;  /* 0x00000002ff357223 */ /* 0x000fe20000000005 */
[----:B------:R-:W-:Y:S03]  /*3040*/  BSSY.RECONVERGENT B4, `(.L_x_70) ;  /* 0x0000027000047945 */ /* 0x000fe60003800200 */
[----:B------:R-:W-:-:S05]  /*3050*/  FFMA R53, RZ, R52, R53 ;  /* 0x00000034ff357223 */ /* 0x000fca0000000035 */
[----:B------:R-:W-:-:S13]  /*3060*/  FSETP.GEU.AND P1, PT, |R53|, 9.9999999747524270788e-07, PT ;  /* 0x358637bd3500780b */ /* 0x000fda0003f2e200 */
[----:B------:R-:W-:Y:S05]  /*3070*/  @!P1 BRA `(.L_x_71) ;  /* 0x00000000008c9947 */ /* 0x000fea0003800000 */
[----:B------:R-:W0:Y:S01]  /*3080*/  MUFU.RCP R38, R53 ;  /* 0x0000003500267308 */ /* 0x000e220000001000 */
[----:B------:R-:W-:Y:S01]  /*3090*/  FFMA R4, RZ, R3, R0 ;  /* 0x00000003ff047223 */ /* 0x000fe20000000000 */
[----:B------:R-:W-:Y:S03]  /*30a0*/  BSSY.RECONVERGENT B5, `(.L_x_72) ;  /* 0x000000f000057945 */ /* 0x000fe60003800200 */
[----:B------:R-:W-:-:S04]  /*30b0*/  FFMA R4, RZ, R43, R4 ;  /* 0x0000002bff047223 */ /* 0x000fc80000000004 */
[----:B------:R-:W-:-:S04]  /*30c0*/  FADD R4, R4, 5 ;  /* 0x40a0000004047421 */ /* 0x000fc80000000000 */
        /* <DEDUP_REMOVED lines=12> */
.L_x_73:
[----:B------:R-:W-:Y:S05]  /*3190*/  BSYNC.RECONVERGENT B5 ;  /* 0x0000000000057941 */ /* 0x000fea0003800200 */
.L_x_72:
        /* <DEDUP_REMOVED lines=10> */
[----:B------:R-:W-:Y:S01]  /*3240*/  FFMA R31, R2, R38, R3 ;  /* 0x00000026021f7223 */ /* 0x000fe20000000003 */
[----:B------:R-:W-:Y:S01]  /*3250*/  FFMA R30, R38, R5, R0 ;  /* 0x00000005261e7223 */ /* 0x000fe20000000000 */
[----:B------:R-:W-:-:S02]  /*3260*/  MOV R51, 0x1 ;  /* 0x0000000100337802 */ /* 0x000fc40000000f00 */
[----:B------:R-:W-:Y:S02]  /*3270*/  MOV R41, RZ ;  /* 0x000000ff00297202 */ /* 0x000fe40000000f00 */
[----:B------:R-:W-:Y:S02]  /*3280*/  MOV R36, 0x3f3ae148 ;  /* 0x3f3ae14800247802 */ /* 0x000fe40000000f00 */
[----:B------:R-:W-:Y:S02]  /*3290*/  FSEL R35, R35, -1, !P1 ;  /* 0xbf80000023237808 */ /* 0x000fe40004800000 */
[----:B------:R-:W-:-:S07]  /*32a0*/  MOV R32, R33 ;  /* 0x0000002100207202 */ /* 0x000fce0000000f00 */
.L_x_71:
[----:B------:R-:W-:Y:S05]  /*32b0*/  BSYNC.RECONVERGENT B4 ;  /* 0x0000000000047941 */ /* 0x000fea0003800200 */
.L_x_70:
[----:B------:R-:W-:Y:S05]  /*32c0*/  BRA `(.L_x_28) ;  /* 0x0000001000b47947 */ /* 0x000fea0003800000 */
.L_x_8:
[----:B------:R-:W-:Y:S01]  /*32d0*/  FADD R4, R0, 3.5 ;  /* 0x4060000000047421 */ /* 0x000fe20000000000 */
[----:B------:R-:W-:Y:S01]  /*32e0*/  FADD R46, R3, -1 ;  /* 0xbf800000032e7421 */ /* 0x000fe20000000000 */
[-C--:B------:R-:W-:Y:S01]  /*32f0*/  FMUL R47, R5, R5.reuse ;  /* 0x00000005052f7220 */ /* 0x080fe20000400000 */
[----:B------:R-:W-:Y:S01]  /*3300*/  BSSY.RECONVERGENT B4, `(.L_x_74) ;  /* 0x0000050000047945 */ /* 0x000fe20003800200 */
[----:B------:R-:W-:Y:S01]  /*3310*/  FMUL R7, R4, R4 ;  /* 0x0000000404077220 */ /* 0x000fe20000400000 */
[----:B------:R-:W-:Y:S01]  /*3320*/  PRMT R51, RZ, 0x7610, R51 ;  /* 0x00007610ff337816 */ /* 0x000fe20000000033 */
[----:B------:R-:W-:Y:S02]  /*3330*/  FFMA R47, R2, R2, R47 ;  /* 0x00000002022f7223 */ /* 0x000fe4000000002f */
[----:B------:R-:W-:Y:S01]  /*3340*/  FFMA R38, R46, R46, R7 ;  /* 0x0000002e2e267223 */ /* 0x000fe20000000007 */
[----:B------:R-:W-:Y:S01]  /*3350*/  FMUL R7, R4, R5 ;  /* 0x0000000504077220 */ /* 0x000fe20000400000 */
[----:B------:R-:W-:-:S02]  /*3360*/  FFMA R55, R52, R52, R47 ;  /* 0x0000003434377223 */ /* 0x000fc4000000002f */
[----:B------:R-:W-:Y:S01]  /*3370*/  FFMA R38, R43, R43, R38 ;  /* 0x0000002b2b267223 */ /* 0x000fe20000000026 */
[----:B------:R-:W-:-:S03]  /*3380*/  FFMA R4, R2, R46, R7 ;  /* 0x0000002e02047223 */ /* 0x000fc60000000007 */
[----:B------:R-:W-:Y:S01]  /*3390*/  FADD R38, R38, -1 ;  /* 0xbf80000026267421 */ /* 0x000fe20000000000 */
[----:B------:R-:W-:-:S03]  /*33a0*/  FFMA R53, R52, R43, R4 ;  /* 0x0000002b34357223 */ /* 0x000fc60000000004 */
        /* <DEDUP_REMOVED lines=13> */
.L_x_77:
[----:B-1----:R-:W-:Y:S01]  /*3480*/  FMUL.FTZ R56, R7, R4 ;  /* 0x0000000407387220 */ /* 0x002fe20000410000 */
[----:B------:R-:W-:-:S03]  /*3490*/  FMUL.FTZ R4, R4, 0.5 ;  /* 0x3f00000004047820 */ /* 0x000fc60000410000 */
[----:B------:R-:W-:-:S04]  /*34a0*/  FFMA R7, -R56, R56, R7 ;  /* 0x0000003838077223 */ /* 0x000fc80000000107 */
[----:B------:R-:W-:-:S07]  /*34b0*/  FFMA R56, R7, R4, R56 ;  /* 0x0000000407387223 */ /* 0x000fce0000000038 */
.L_x_78:
[----:B------:R-:W-:Y:S05]  /*34c0*/  BSYNC.RECONVERGENT B1 ;  /* 0x0000000000017941 */ /* 0x000fea0003800200 */
.L_x_76:
        /* <DEDUP_REMOVED lines=13> */
.L_x_80:
[----:B------:R-:W-:Y:S05]  /*35a0*/  BSYNC.RECONVERGENT B5 ;  /* 0x0000000000057941 */ /* 0x000fea0003800200 */
.L_x_79:
        /* <DEDUP_REMOVED lines=18> */
.L_x_84:
[----:B------:R-:W-:Y:S05]  /*36d0*/  BSYNC.RECONVERGENT B6 ;  /* 0x0000000000067941 */ /* 0x000fea0003800200 */
.L_x_83:
[----:B------:R-:W-:-:S04]  /*36e0*/  FSETP.GT.AND P1, PT, R4, 1.00000001504746621988e+30, PT ;  /* 0x7149f2ca0400780b */ /* 0x000fc80003f24000 */
[----:B------:R-:W-:-:S13]  /*36f0*/  FSETP.LT.OR P1, PT, R4, 0.0010000000474974513054, P1 ;  /* 0x3a83126f0400780b */ /* 0x000fda0000f21400 */
[----:B------:R-:W-:Y:S05]  /*3700*/  @P1 BREAK.RELIABLE B5 ;  /* 0x0000000000051942 */ /* 0x000fea0003800100 */
[----:B------:R-:W-:Y:S05]  /*3710*/  @P1 BRA `(.L_x_75) ;  /* 0x0000000000381947 */ /* 0x000fea0003800000 */
.L_x_82:
[----:B------:R-:W-:Y:S05]  /*3720*/  BSYNC.RELIABLE B5 ;  /* 0x0000000000057941 */ /* 0x000fea0003800100 */
.L_x_81:
[----:B------:R-:W-:Y:S01]  /*3730*/  FFMA R32, R4, R52, R43 ;  /* 0x0000003404207223 */ /* 0x000fe2000000002b */
[-C--:B------:R-:W-:Y:S01]  /*3740*/  FFMA R31, R2, R4.reuse, R3 ;  /* 0x00000004021f7223 */ /* 0x080fe20000000003 */
[----:B------:R-:W-:Y:S01]  /*3750*/  FFMA R30, R4, R5, R0 ;  /* 0x00000005041e7223 */ /* 0x000fe20000000000 */
[----:B------:R-:W-:Y:S01]  /*3760*/  HFMA2 R51, -RZ, RZ, 0, 5.9604644775390625e-08 ;  /* 0x00000001ff337431 */ /* 0x000fe200000001ff */
[----:B------:R-:W-:Y:S01]  /*3770*/  MOV R54, R4 ;  /* 0x0000000400367202 */ /* 0x000fe20000000f00 */
[----:B------:R-:W-:Y:S01]  /*3780*/  HFMA2 R37, -RZ, RZ, 1.57421875, -19.203125 ;  /* 0x3e4ccccdff257431 */ /* 0x000fe200000001ff */
[----:B------:R-:W-:Y:S01]  /*3790*/  MOV R36, 0x3e99999a ;  /* 0x3e99999a00247802 */ /* 0x000fe20000000f00 */
[----:B------:R-:W-:Y:S01]  /*37a0*/  HFMA2 R40, -RZ, RZ, 1.82421875, -19.203125 ;  /* 0x3f4ccccdff287431 */ /* 0x000fe200000001ff */
[----:B------:R-:W-:Y:S01]  /*37b0*/  MOV R41, RZ ;  /* 0x000000ff00297202 */ /* 0x000fe20000000f00 */
[----:B------:R-:W-:Y:S01]  /*37c0*/  FADD R33, R31, -1 ;  /* 0xbf8000001f217421 */ /* 0x000fe20000000000 */
[----:B------:R-:W-:Y:S01]  /*37d0*/  MOV R34, 0x3f4ccccd ;  /* 0x3f4ccccd00227802 */ /* 0x000fe20000000f00 */
[----:B------:R-:W-:Y:S01]  /*37e0*/  FADD R35, R30, 3.5 ;  /* 0x406000001e237421 */ /* 0x000fe20000000000 */
[----:B------:R-:W-:-:S07]  /*37f0*/  MOV R29, R32 ;  /* 0x00000020001d7202 */ /* 0x000fce0000000f00 */
.L_x_75:
[----:B------:R-:W-:Y:S05]  /*3800*/  BSYNC.RECONVERGENT B4 ;  /* 0x0000000000047941 */ /* 0x000fea0003800200 */
.L_x_74:
[----:B------:R-:W-:Y:S01]  /*3810*/  FADD R4, R0, 2.4000000953674316406 ;  /* 0x4019999a00047421 */ /* 0x000fe20000000000 */
[----:B------:R-:W-:Y:S01]  /*3820*/  FADD R7, R3, -0.89999997615814208984 ;  /* 0xbf66666603077421 */ /* 0x000fe20000000000 */
[----:B------:R-:W-:Y:S01]  /*3830*/  FADD R53, R43, 1.7999999523162841797 ;  /* 0x3fe666662b357421 */ /* 0x000fe20000000000 */
[----:B------:R-:W-:Y:S01]  /*3840*/  BSSY.RECONVERGENT B4, `(.L_x_85) ;  /* 0x0000051000047945 */ /* 0x000fe20003800200 */
[C---:B------:R-:W-:Y:S01]  /*3850*/  FMUL R38, R4.reuse, R4 ;  /* 0x0000000404267220 */ /* 0x040fe20000400000 */
[----:B------:R-:W-:-:S03]  /*3860*/  FMUL R47, R4, R5 ;  /* 0x00000005042f7220 */ /* 0x000fc60000400000 */
[-C--:B------:R-:W-:Y:S01]  /*3870*/  FFMA R38, R7, R7.reuse, R38 ;  /* 0x0000000707267223 */ /* 0x080fe20000000026 */
[----:B------:R-:W-:-:S03]  /*3880*/  FFMA R47, R2, R7, R47 ;  /* 0x00000007022f7223 */ /* 0x000fc6000000002f */
[C---:B------:R-:W-:Y:S01]  /*3890*/  FFMA R38, R53.reuse, R53, R38 ;  /* 0x0000003535267223 */ /* 0x040fe20000000026 */
[----:B------:R-:W-:-:S03]  /*38a0*/  FFMA R53, R53, R52, R47 ;  /* 0x0000003435357223 */ /* 0x000fc6000000002f */
[----:B------:R-:W-:-:S04]  /*38b0*/  FADD R38, R38, -0.80999994277954101562 ;  /* 0xbf4f5c2826267421 */ /* 0x000fc80000000000 */
        /* <DEDUP_REMOVED lines=13> */
.L_x_88:
[----:B-1----:R-:W-:Y:S01]  /*3990*/  FMUL.FTZ R56, R7, R4 ;  /* 0x0000000407387220 */ /* 0x002fe20000410000 */
[----:B------:R-:W-:-:S03]  /*39a0*/  FMUL.FTZ R4, R4, 0.5 ;  /* 0x3f00000004047820 */ /* 0x000fc60000410000 */
[----:B------:R-:W-:-:S04]  /*39b0*/  FFMA R7, -R56, R56, R7 ;  /* 0x0000003838077223 */ /* 0x000fc80000000107 */
[----:B------:R-:W-:-:S07]  /*39c0*/  FFMA R56, R7, R4, R56 ;  /* 0x0000000407387223 */ /* 0x000fce0000000038 */
.L_x_89:
[----:B------:R-:W-:Y:S05]  /*39d0*/  BSYNC.RECONVERGENT B1 ;  /* 0x0000000000017941 */ /* 0x000fea0003800200 */
.L_x_87:
        /* <DEDUP_REMOVED lines=14> */
.L_x_91:
[----:B------:R-:W-:Y:S05]  /*3ac0*/  BSYNC.RECONVERGENT B5 ;  /* 0x0000000000057941 */ /* 0x000fea0003800200 */
.L_x_90:
        /* <DEDUP_REMOVED lines=18> */
.L_x_95:
[----:B------:R-:W-:Y:S05]  /*3bf0*/  BSYNC.RECONVERGENT B6 ;  /* 0x0000000000067941 */ /* 0x000fea0003800200 */
.L_x_94:
[----:B------:R-:W-:-:S04]  /*3c00*/  FSETP.GT.AND P1, PT, R4, R54, PT ;  /* 0x000000360400720b */ /* 0x000fc80003f24000 */
[----:B------:R-:W-:-:S13]  /*3c10*/  FSETP.LT.OR P1, PT, R4, 0.0010000000474974513054, P1 ;  /* 0x3a83126f0400780b */ /* 0x000fda0000f21400 */
[----:B------:R-:W-:Y:S05]  /*3c20*/  @P1 BREAK.RELIABLE B5 ;  /* 0x0000000000051942 */ /* 0x000fea0003800100 */
[----:B------:R-:W-:Y:S05]  /*3c30*/  @P1 BRA `(.L_x_86) ;  /* 0x0000000000441947 */ /* 0x000fea0003800000 */
.L_x_93:
[----:B------:R-:W-:Y:S05]  /*3c40*/  BSYNC.RELIABLE B5 ;  /* 0x0000000000057941 */ /* 0x000fea0003800100 */
.L_x_92:
[----:B------:R-:W-:Y:S01]  /*3c50*/  FFMA R29, R4, R52, R43 ;  /* 0x00000034041d7223 */ /* 0x000fe2000000002b */
[-C--:B------:R-:W-:Y:S01]  /*3c60*/  FFMA R31, R2, R4.reuse, R3 ;  /* 0x00000004021f7223 */ /* 0x080fe20000000003 */
[----:B------:R-:W-:Y:S01]  /*3c70*/  FFMA R30, R4, R5, R0 ;  /* 0x00000005041e7223 */ /* 0x000fe20000000000 */
[----:B------:R-:W-:Y:S02]  /*3c80*/  HFMA2 R51, -RZ, RZ, 0, 5.9604644775390625e-08 ;  /* 0x00000001ff337431 */ /* 0x000fe400000001ff */
[----:B------:R-:W-:Y:S01]  /*3c90*/  FADD R32, R29, 1.7999999523162841797 ;  /* 0x3fe666661d207421 */ /* 0x000fe20000000000 */
[----:B------:R-:W-:Y:S01]  /*3ca0*/  FADD R33, R31, -0.89999997615814208984 ;  /* 0xbf6666661f217421 */ /* 0x000fe20000000000 */
[----:B------:R-:W-:Y:S01]  /*3cb0*/  FADD R35, R30, 2.4000000953674316406 ;  /* 0x4019999a1e237421 */ /* 0x000fe20000000000 */
[----:B------:R-:W-:Y:S01]  /*3cc0*/  HFMA2 R36, -RZ, RZ, 1.7998046875, 0.2249755859375 ;  /* 0x3f333333ff247431 */ /* 0x000fe200000001ff */
[----:B------:R-:W-:Y:S01]  /*3cd0*/  MOV R54, R4 ;  /* 0x0000000400367202 */ /* 0x000fe20000000f00 */
[----:B------:R-:W-:Y:S01]  /*3ce0*/  HFMA2 R41, -RZ, RZ, 0, 0 ;  /* 0x00000000ff297431 */ /* 0x000fe200000001ff */
[----:B------:R-:W-:Y:S01]  /*3cf0*/  MOV R34, 0x3e4ccccd ;  /* 0x3e4ccccd00227802 */ /* 0x000fe20000000f00 */
[----:B------:R-:W-:Y:S01]  /*3d00*/  FMUL R32, R32, 1.1111111640930175781 ;  /* 0x3f8e38e420207820 */ /* 0x000fe20000400000 */
[----:B------:R-:W-:Y:S01]  /*3d10*/  MOV R37, 0x3f666666 ;  /* 0x3f66666600257802 */ /* 0x000fe20000000f00 */
[----:B------:R-:W-:Y:S01]  /*3d20*/  FMUL R33, R33, 1.1111111640930175781 ;  /* 0x3f8e38e421217820 */ /* 0x000fe20000400000 */
[----:B------:R-:W-:Y:S01]  /*3d30*/  MOV R40, 0x3f19999a ;  /* 0x3f19999a00287802 */ /* 0x000fe20000000f00 */
[----:B------:R-:W-:-:S07]  /*3d40*/  FMUL R35, R35, 1.1111111640930175781 ;  /* 0x3f8e38e423237820 */ /* 0x000fce0000400000 */
.L_x_86:
[----:B------:R-:W-:Y:S05]  /*3d50*/  BSYNC.RECONVERGENT B4 ;  /* 0x0000000000047941 */ /* 0x000fea0003800200 */
.L_x_85:
[----:B------:R-:W-:Y:S01]  /*3d60*/  FADD R38, R0, 2 ;  /* 0x4000000000267421 */ /* 0x000fe20000000000 */
[----:B------:R-:W-:Y:S01]  /*3d70*/  FADD R7, R3, -0.80000001192092895508 ;  /* 0xbf4ccccd03077421 */ /* 0x000fe20000000000 */
[----:B------:R-:W-:Y:S01]  /*3d80*/  FADD R53, R43, -1.7000000476837158203 ;  /* 0xbfd9999a2b357421 */ /* 0x000fe20000000000 */
[----:B------:R-:W-:Y:S01]  /*3d90*/  BSSY.RECONVERGENT B4, `(.L_x_96) ;  /* 0x0000051000047945 */ /* 0x000fe20003800200 */
[C---:B------:R-:W-:Y:S01]  /*3da0*/  FMUL R4, R38.reuse, R38 ;  /* 0x0000002626047220 */ /* 0x040fe20000400000 */
[----:B------:R-:W-:-:S03]  /*3db0*/  FMUL R47, R38, R5 ;  /* 0x00000005262f7220 */ /* 0x000fc60000400000 */
[-C--:B------:R-:W-:Y:S01]  /*3dc0*/  FFMA R4, R7, R7.reuse, R4 ;  /* 0x0000000707047223 */ /* 0x080fe20000000004 */
[----:B------:R-:W-:-:S03]  /*3dd0*/  FFMA R7, R2, R7, R47 ;  /* 0x0000000702077223 */ /* 0x000fc6000000002f */
[C---:B------:R-:W-:Y:S01]  /*3de0*/  FFMA R4, R53.reuse, R53, R4 ;  /* 0x0000003535047223 */ /* 0x040fe20000000004 */
[----:B------:R-:W-:-:S03]  /*3df0*/  FFMA R53, R53, R52, R7 ;  /* 0x0000003435357223 */ /* 0x000fc60000000007 */
[----:B------:R-:W-:-:S04]  /*3e00*/  FADD R4, R4, -0.6400000452995300293 ;  /* 0xbf23d70b04047421 */ /* 0x000fc80000000000 */
        /* <DEDUP_REMOVED lines=13> */
.L_x_99:
[----:B-1----:R-:W-:Y:S01]  /*3ee0*/  FMUL.FTZ R56, R7, R4 ;  /* 0x0000000407387220 */ /* 0x002fe20000410000 */
[----:B------:R-:W-:-:S03]  /*3ef0*/  FMUL.FTZ R4, R4, 0.5 ;  /* 0x3f00000004047820 */ /* 0x000fc60000410000 */
[----:B------:R-:W-:-:S04]  /*3f00*/  FFMA R7, -R56, R56, R7 ;  /* 0x0000003838077223 */ /* 0x000fc80000000107 */
[----:B------:R-:W-:-:S07]  /*3f10*/  FFMA R56, R7, R4, R56 ;  /* 0x0000000407387223 */ /* 0x000fce0000000038 */
.L_x_100:
[----:B------:R-:W-:Y:S05]  /*3f20*/  BSYNC.RECONVERGENT B1 ;  /* 0x0000000000017941 */ /* 0x000fea0003800200 */
.L_x_98:
        /* <DEDUP_REMOVED lines=14> */
.L_x_102:
[----:B------:R-:W-:Y:S05]  /*4010*/  BSYNC.RECONVERGENT B5 ;  /* 0x0000000000057941 */ /* 0x000fea0003800200 */
.L_x_101:
        /* <DEDUP_REMOVED lines=18> */
.L_x_106:
[----:B------:R-:W-:Y:S05]  /*4140*/  BSYNC.RECONVERGENT B6 ;  /* 0x0000000000067941 */ /* 0x000fea0003800200 */
.L_x_105:
[----:B------:R-:W-:-:S04]  /*4150*/  FSETP.GT.AND P1, PT, R4, R54, PT ;  /* 0x000000360400720b */ /* 0x000fc80003f24000 */
[----:B------:R-:W-:-:S13]  /*4160*/  FSETP.LT.OR P1, PT, R4, 0.0010000000474974513054, P1 ;  /* 0x3a83126f0400780b */ /* 0x000fda0000f21400 */
[----:B------:R-:W-:Y:S05]  /*4170*/  @P1 BREAK.RELIABLE B5 ;  /* 0x0000000000051942 */ /* 0x000fea0003800100 */
[----:B------:R-:W-:Y:S05]  /*4180*/  @P1 BRA `(.L_x_97) ;  /* 0x0000000000441947 */ /* 0x000fea0003800000 */
.L_x_104:
[----:B------:R-:W-:Y:S05]  /*4190*/  BSYNC.RELIABLE B5 ;  /* 0x0000000000057941 */ /* 0x000fea0003800100 */
.L_x_103:
[----:B------:R-:W-:Y:S01]  /*41a0*/  FFMA R29, R4, R52, R43 ;  /* 0x00000034041d7223 */ /* 0x000fe2000000002b */
[-C--:B------:R-:W-:Y:S01]  /*41b0*/  FFMA R31, R2, R4.reuse, R3 ;  /* 0x00000004021f7223 */ /* 0x080fe20000000003 */
[----:B------:R-:W-:Y:S01]  /*41c0*/  FFMA R30, R4, R5, R0 ;  /* 0x00000005041e7223 */ /* 0x000fe20000000000 */
[----:B------:R-:W-:Y:S02]  /*41d0*/  HFMA2 R51, -RZ, RZ, 0, 5.9604644775390625e-08 ;  /* 0x00000001ff337431 */ /* 0x000fe400000001ff */
[----:B------:R-:W-:Y:S01]  /*41e0*/  FADD R32, R29, -1.7000000476837158203 ;  /* 0xbfd9999a1d207421 */ /* 0x000fe20000000000 */
[----:B------:R-:W-:Y:S01]  /*41f0*/  FADD R33, R31, -0.80000001192092895508 ;  /* 0xbf4ccccd1f217421 */ /* 0x000fe20000000000 */
[----:B------:R-:W-:Y:S01]  /*4200*/  FADD R35, R30, 2 ;  /* 0x400000001e237421 */ /* 0x000fe20000000000 */
[----:B------:R-:W-:Y:S01]  /*4210*/  HFMA2 R36, -RZ, RZ, 1.8369140625, -0.002735137939453125 ;  /* 0x3f59999aff247431 */ /* 0x000fe200000001ff */
[----:B------:R-:W-:Y:S01]  /*4220*/  MOV R54, R4 ;  /* 0x0000000400367202 */ /* 0x000fe20000000f00 */
[----:B------:R-:W-:Y:S01]  /*4230*/  HFMA2 R41, -RZ, RZ, 1.875, 0 ;  /* 0x3f800000ff297431 */ /* 0x000fe200000001ff */
[----:B------:R-:W-:Y:S01]  /*4240*/  MOV R34, 0x3f666666 ;  /* 0x3f66666600227802 */ /* 0x000fe20000000f00 */
[----:B------:R-:W-:Y:S01]  /*4250*/  FMUL R32, R32, 1.25 ;  /* 0x3fa0000020207820 */ /* 0x000fe20000400000 */
[----:B------:R-:W-:Y:S01]  /*4260*/  MOV R37, 0x3f333333 ;  /* 0x3f33333300257802 */ /* 0x000fe20000000f00 */
[----:B------:R-:W-:Y:S01]  /*4270*/  FMUL R33, R33, 1.25 ;  /* 0x3fa0000021217820 */ /* 0x000fe20000400000 */
[----:B------:R-:W-:Y:S01]  /*4280*/  MOV R40, 0x3e19999a ;  /* 0x3e19999a00287802 */ /* 0x000fe20000000f00 */
[----:B------:R-:W-:-:S07]  /*4290*/  FMUL R35, R35, 1.25 ;  /* 0x3fa0000023237820 */ /* 0x000fce0000400000 */
.L_x_97:
[----:B------:R-:W-:Y:S05]  /*42a0*/  BSYNC.RECONVERGENT B4 ;  /* 0x0000000000047941 */ /* 0x000fea0003800200 */
.L_x_96:
        /* <DEDUP_REMOVED lines=21> */
.L_x_108:
[----:B------:R-:W-:Y:S05]  /*4400*/  BSYNC.RECONVERGENT B4 ;  /* 0x0000000000047941 */ /* 0x000fea0003800200 */
.L_x_107:
[----:B------:R-:W-:-:S04]  /*4410*/  FSETP.GT.AND P1, PT, R7, R54, PT ;  /* 0x000000360700720b */ /* 0x000fc80003f24000 */
[----:B------:R-:W-:-:S13]  /*4420*/  FSETP.LT.OR P1, PT, R7, 0.0010000000474974513054, P1 ;  /* 0x3a83126f0700780b */ /* 0x000fda0000f21400 */
[----:B------:R-:W-:Y:S05]  /*4430*/  @P1 BRA `(.L_x_28) ;  /* 0x0000000000581947 */ /* 0x000fea0003800000 */
[----:B------:R-:W-:Y:S01]  /*4440*/  HFMA2 R33, -RZ, RZ, 1.875, 0 ;  /* 0x3f800000ff217431 */ /* 0x000fe200000001ff */
[----:B------:R-:W-:-:S04]  /*4450*/  FSETP.GEU.AND P1, PT, R53, RZ, PT ;  /* 0x000000ff3500720b */ /* 0x000fc80003f2e000 */
[----:B------:R-:W-:-:S09]  /*4460*/  FSEL R33, R33, -1, !P1 ;  /* 0xbf80000021217808 */ /* 0x000fd20004800000 */
.L_x_31:
[C---:B------:R-:W-:Y:S01]  /*4470*/  FFMA R29, R7.reuse, R52, R43 ;  /* 0x00000034071d7223 */ /* 0x040fe2000000002b */
[----:B------:R-:W-:Y:S01]  /*4480*/  FFMA R30, R7, R5, R0 ;  /* 0x00000005071e7223 */ /* 0x000fe20000000000 */
[----:B------:R-:W-:Y:S02]  /*4490*/  MOV R37, 0x3f666666 ;  /* 0x3f66666600257802 */ /* 0x000fe40000000f00 */
[----:B------:R-:W-:Y:S01]  /*44a0*/  FADD R4, R29, R29 ;  /* 0x0000001d1d047221 */ /* 0x000fe20000000000 */
[----:B------:R-:W-:Y:S01]  /*44b0*/  FADD R0, R30, R30 ;  /* 0x0000001e1e007221 */ /* 0x000fe20000000000 */
[----:B------:R-:W-:Y:S02]  /*44c0*/  MOV R40, 0x3f666666 ;  /* 0x3f66666600287802 */ /* 0x000fe40000000f00 */
[----:B------:R-:W-:Y:S01]  /*44d0*/  MOV R35, RZ ;  /* 0x000000ff00237202 */ /* 0x000fe20000000f00 */
[----:B------:R-:W-:Y:S01]  /*44e0*/  F2I.FLOOR.NTZ R31, R0 ;  /* 0x00000000001f7305 */ /* 0x000fe20000207100 */
[----:B------:R-:W-:-:S07]  /*44f0*/  MOV R41, RZ ;  /* 0x000000ff00297202 */ /* 0x000fce0000000f00 */
[----:B------:R-:W0:Y:S02]  /*4500*/  F2I.FLOOR.NTZ R4, R4 ;  /* 0x0000000400047305 */ /* 0x000e240000207100 */
[----:B0-----:R-:W-:-:S04]  /*4510*/  IADD3 R31, PT, PT, R4, R31, RZ ;  /* 0x0000001f041f7210 */ /* 0x001fc80007ffe0ff */
[----:B------:R-:W-:Y:S01]  /*4520*/  LOP3.LUT R32, R31, 0x1, RZ, 0xc0, !PT ;  /* 0x000000011f207812 */ /* 0x000fe200078ec0ff */
[----:B------:R-:W-:-:S03]  /*4530*/  FFMA R31, R2, R7, R3 ;  /* 0x00000007021f7223 */ /* 0x000fc60000000003 */
[----:B------:R-:W-:Y:S02]  /*4540*/  ISETP.NE.U32.AND P1, PT, R32, 0x1, PT ;  /* 0x000000012000780c */ /* 0x000fe40003f25070 */
[----:B------:R-:W-:Y:S02]  /*4550*/  MOV R32, RZ ;  /* 0x000000ff00207202 */ /* 0x000fe40000000f00 */
[C---:B------:R-:W-:Y:S02]  /*4560*/  FSEL R34, R37.reuse, 0.20000000298023223877, !P1 ;  /* 0x3e4ccccd25227808 */ /* 0x040fe40004800000 */
[C---:B------:R-:W-:Y:S02]  /*4570*/  FSEL R36, R37.reuse, 0.25, !P1 ;  /* 0x3e80000025247808 */ /* 0x040fe40004800000 */
[----:B------:R-:W-:Y:S01]  /*4580*/  FSEL R37, R37, 0.30000001192092895508, !P1 ;  /* 0x3e99999a25257808 */ /* 0x000fe20004800000 */
[----:B------:R-:W-:Y:S06]  /*4590*/  BRA `(.L_x_109) ;  /* 0x00000000000c7947 */ /* 0x000fec0003800000 */
.L_x_28:
[----:B------:R-:W-:-:S13]  /*45a0*/  LOP3.LUT P1, RZ, R51, 0xff, RZ, 0xc0, !PT ;  /* 0x000000ff33ff7812 */ /* 0x000fda000782c0ff */
[----:B------:R-:W-:Y:S05]  /*45b0*/  @!P1 BREAK.RELIABLE B3 ;  /* 0x0000000000039942 */ /* 0x000fea0003800100 */
[----:B------:R-:W-:Y:S05]  /*45c0*/  @!P1 BRA `(.L_x_110) ;  /* 0x000001a800249947 */ /* 0x000fea0003800000 */
.L_x_109:
[----:B------:R-:W-:Y:S05]  /*45d0*/  BSYNC.RELIABLE B3 ;  /* 0x0000000000037941 */ /* 0x000fea0003800100 */
.L_x_7:
[----:B------:R-:W-:Y:S01]  /*45e0*/  MOV R0, 0x3c23d70a ;  /* 0x3c23d70a00007802 */ /* 0x000fe20000000f00 */
[----:B------:R-:W-:Y:S01]  /*45f0*/  FADD R54, R31, 0.0089553343132138252258 ;  /* 0x3c12b9651f367421 */ /* 0x000fe20000000000 */
[----:B------:R-:W-:-:S03]  /*4600*/  FADD R53, R30, -0.0019900742918252944946 ;  /* 0xbb026be81e357421 */ /* 0x000fc60000000000 */
[----:B------:R-:W-:Y:S01]  /*4610*/  FFMA R55, R0, -0.39801487326622009277, R29 ;  /* 0xbecbc89b00377823 */ /* 0x000fe2000000001d */
[----:B------:R-:W-:Y:S06]  /*4620*/  @!P0 BRA `(.L_x_111) ;  /* 0x0000002400208947 */ /* 0x000fec0003800000 */
[----:B------:R-:W0:Y:S02]  /*4630*/  LDCU UR6, c[0x0][0x3a0] ;  /* 0x00007400ff0677ac */ /* 0x000e240008000800 */
[----:B0-----:R-:W-:-:S09]  /*4640*/  UISETP.NE.AND UP0, UPT, UR6, 0x1, UPT ;  /* 0x000000010600788c */ /* 0x001fd2000bf05270 */
[----:B------:R-:W-:Y:S05]  /*4650*/  BRA.U UP0, `(.L_x_112) ;  /* 0x0000001100587547 */ /* 0x000fea000b800000 */
[----:B------:R-:W-:Y:S01]  /*4660*/  FADD R4, R53, 2 ;  /* 0x4000000035047421 */ /* 0x000fe20000000000 */
[----:B------:R-:W-:Y:S01]  /*4670*/  FADD R3, R54, -1 ;  /* 0xbf80000036037421 */ /* 0x000fe20000000000 */
[----:B------:R-:W-:Y:S01]  /*4680*/  FADD R0, R55, 0.5 ;  /* 0x3f00000037007421 */ /* 0x000fe20000000000 */
[----:B------:R-:W-:Y:S01]  /*4690*/  BSSY.RECONVERGENT B3, `(.L_x_113) ;  /* 0x0000041000037945 */ /* 0x000fe20003800200 */
[C---:B------:R-:W-:Y:S01]  /*46a0*/  FMUL R38, R4.reuse, R4 ;  /* 0x0000000404267220 */ /* 0x040fe20000400000 */
[----:B------:R-:W-:Y:S01]  /*46b0*/  FMUL R4, R4, -0.19900743663311004639 ;  /* 0xbe4bc89b04047820 */ /* 0x000fe20000400000 */
[----:B------:R-:W-:Y:S02]  /*46c0*/  PLOP3.LUT P6, PT, PT, PT, PT, 0x80, 0x8 ;  /* 0x000000000008781c */ /* 0x000fe40003fcf070 */
[C---:B------:R-:W-:Y:S01]  /*46d0*/  FFMA R7, R3.reuse, R3, R38 ;  /* 0x0000000303077223 */ /* 0x040fe20000000026 */
[----:B------:R-:W-:Y:S01]  /*46e0*/  FFMA R3, R3, 0.89553344249725341797, R4 ;  /* 0x3f6541ae03037823 */ /* 0x000fe20000000004 */
[----:B------:R-:W-:-:S02]  /*46f0*/  MOV R43, R42 ;  /* 0x0000002a002b7202 */ /* 0x000fc40000000f00 */
[C---:B------:R-:W-:Y:S01]  /*4700*/  FFMA R7, R0.reuse, R0, R7 ;  /* 0x0000000000077223 */ /* 0x040fe20000000007 */
[----:B------:R-:W-:-:S03]  /*4710*/  FFMA R0, R0, -0.39801487326622009277, R3 ;  /* 0xbecbc89b00007823 */ /* 0x000fc60000000003 */
        /* <DEDUP_REMOVED lines=15> */
.L_x_116:
[----:B-1----:R-:W-:Y:S01]  /*4810*/  FMUL.FTZ R3, R4, R7 ;  /* 0x0000000704037220 */ /* 0x002fe20000410000 */
[----:B------:R-:W-:-:S03]  /*4820*/  FMUL.FTZ R7, R7, 0.5 ;  /* 0x3f00000007077820 */ /* 0x000fc60000410000 */
[----:B------:R-:W-:-:S04]  /*4830*/  FFMA R4, -R3, R3, R4 ;  /* 0x0000000303047223 */ /* 0x000fc80000000104 */
[----:B------:R-:W-:-:S07]  /*4840*/  FFMA R3, R4, R7, R3 ;  /* 0x0000000704037223 */ /* 0x000fce0000000003 */
.L_x_117:
[----:B------:R-:W-:Y:S05]  /*4850*/  BSYNC.RECONVERGENT B1 ;  /* 0x0000000000017941 */ /* 0x000fea0003800200 */
.L_x_115:
[----:B------:R-:W0:Y:S01]  /*4860*/  MUFU.RCP R43, R18 ;  /* 0x00000012002b7308 */ /* 0x000e220000001000 */
[----:B------:R-:W-:Y:S01]  /*4870*/  FADD R7, -R0, -R3 ;  /* 0x8000000300077221 */ /* 0x000fe20000000100 */
        /* <DEDUP_REMOVED lines=9> */
[----:B------:R-:W-:-:S07]  /*4910*/  MOV R46, 0x4930 ;  /* 0x00004930002e7802 */ /* 0x000fce0000000f00 */
[----:B------:R-:W-:Y:S05]  /*4920*/  CALL.REL.NOINC `($__internal_2_$__cuda_sm3x_div_rn_noftz_f32_slowpath) ;  /* 0x000001b400047944 */ /* 0x000fea0003c00000 */
.L_x_119:
[----:B------:R-:W-:Y:S05]  /*4930*/  BSYNC.RECONVERGENT B4 ;  /* 0x0000000000047941 */ /* 0x000fea0003800200 */
.L_x_118:
[C---:B------:R-:W-:Y:S02]  /*4940*/  FSETP.GT.AND P0, PT, R4.reuse, 1.00000001504746621988e+30, PT ;  /* 0x7149f2ca0400780b */ /* 0x040fe40003f04000 */
[----:B------:R-:W-:Y:S02]  /*4950*/  FSETP.GEU.AND P1, PT, R4, 0.0010000000474974513054, PT ;  /* 0x3a83126f0400780b */ /* 0x000fe40003f2e000 */
[----:B------:R-:W-:Y:S02]  /*4960*/  PLOP3.LUT P6, PT, PT, PT, PT, 0x8, 0x80 ;  /* 0x000000000080781c */ /* 0x000fe40003fce170 */
[----:B------:R-:W-:-:S09]  /*4970*/  MOV R43, R4 ;  /* 0x00000004002b7202 */ /* 0x000fd20000000f00 */
        /* <DEDUP_REMOVED lines=14> */
.L_x_121:
[----:B------:R-:W-:Y:S05]  /*4a60*/  BSYNC.RECONVERGENT B4 ;  /* 0x0000000000047941 */ /* 0x000fea0003800200 */
.L_x_120:
[----:B------:R-:W-:-:S04]  /*4a70*/  FSETP.GT.AND P6, PT, R4, 1.00000001504746621988e+30, PT ;  /* 0x7149f2ca0400780b */ /* 0x000fc80003fc4000 */
[----:B------:R-:W-:-:S04]  /*4a80*/  FSETP.LT.OR P6, PT, R4, 0.0010000000474974513054, P6 ;  /* 0x3a83126f0400780b */ /* 0x000fc800037c1400 */
[----:B------:R-:W-:-:S09]  /*4a90*/  FSEL R43, R42, R4, P6 ;  /* 0x000000042a2b7208 */ /* 0x000fd20003000000 */
.L_x_114:
[----:B------:R-:W-:Y:S05]  /*4aa0*/  BSYNC.RECONVERGENT B3 ;  /* 0x0000000000037941 */ /* 0x000fea0003800200 */
.L_x_113:
[----:B------:R-:W-:Y:S01]  /*4ab0*/  FADD R4, R53, 1.5 ;  /* 0x3fc0000035047421 */ /* 0x000fe20000000000 */
[----:B------:R-:W-:Y:S01]  /*4ac0*/  FADD R3, R54, -0.5 ;  /* 0xbf00000036037421 */ /* 0x000fe20000000000 */
[----:B------:R-:W-:Y:S01]  /*4ad0*/  FADD R0, R55, -0.5 ;  /* 0xbf00000037007421 */ /* 0x000fe20000000000 */
        /* <DEDUP_REMOVED lines=8> */
[----:B------:R-:W-:Y:S01]  /*4b60*/  FFMA R0, R0, -0.39801487326622009277, R3 ;  /* 0xbecbc89b00007823 */ /* 0x000fe20000000003 */
[----:B------:R-:W-:Y:S02]  /*4b70*/  FSEL R3, R43, 1.00000001504746621988e+30, !P6 ;  /* 0x7149f2ca2b037808 */ /* 0x000fe40007000000 */
        /* <DEDUP_REMOVED lines=15> */
.L_x_125:
[----:B-1----:R-:W-:Y:S01]  /*4c70*/  FMUL.FTZ R51, R4, R7 ;  /* 0x0000000704337220 */ /* 0x002fe20000410000 */
[----:B------:R-:W-:-:S03]  /*4c80*/  FMUL.FTZ R7, R7, 0.5 ;  /* 0x3f00000007077820 */ /* 0x000fc60000410000 */
[----:B------:R-:W-:-:S04]  /*4c90*/  FFMA R4, -R51, R51, R4 ;  /* 0x0000003333047223 */ /* 0x000fc80000000104 */
[----:B------:R-:W-:-:S07]  /*4ca0*/  FFMA R51, R4, R7, R51 ;  /* 0x0000000704337223 */ /* 0x000fce0000000033 */
.L_x_126:
[----:B------:R-:W-:Y:S05]  /*4cb0*/  BSYNC.RECONVERGENT B1 ;  /* 0x0000000000017941 */ /* 0x000fea0003800200 */
.L_x_124:
        /* <DEDUP_REMOVED lines=14> */
.L_x_128:
[----:B------:R-:W-:Y:S05]  /*4da0*/  BSYNC.RECONVERGENT B4 ;  /* 0x0000000000047941 */ /* 0x000fea0003800200 */
.L_x_127:
[C---:B------:R-:W-:Y:S02]  /*4db0*/  FSETP.GT.AND P1, PT, R4.reuse, R3, PT ;  /* 0x000000030400720b */ /* 0x040fe40003f24000 */
        /* <DEDUP_REMOVED lines=18> */
.L_x_130:
[----:B------:R-:W-:Y:S05]  /*4ee0*/  BSYNC.RECONVERGENT B4 ;  /* 0x0000000000047941 */ /* 0x000fea0003800200 */
.L_x_129:
[----:B------:R-:W-:-:S04]  /*4ef0*/  FSETP.GT.AND P0, PT, R4, R3, PT ;  /* 0x000000030400720b */ /* 0x000fc80003f04000 */
[----:B------:R-:W-:-:S04]  /*4f00*/  FSETP.LT.OR P0, PT, R4, 0.0010000000474974513054, P0 ;  /* 0x3a83126f0400780b */ /* 0x000fc80000701400 */
[----:B------:R-:W-:-:S09]  /*4f10*/  FSEL R42, R43, R4, P0 ;  /* 0x000000042b2a7208 */ /* 0x000fd20000000000 */
.L_x_123:
[----:B------:R-:W-:Y:S05]  /*4f20*/  BSYNC.RECONVERGENT B3 ;  /* 0x0000000000037941 */ /* 0x000fea0003800200 */
.L_x_122:
[----:B------:R-:W-:Y:S02]  /*4f30*/  FSETP.GEU.AND P1, PT, |R17|, 9.9999999747524270788e-07, PT ;  /* 0x358637bd1100780b */ /* 0x000fe40003f2e200 */
[----:B------:R-:W-:Y:S02]  /*4f40*/  PLOP3.LUT P2, PT, PT, PT, PT, 0x80, 0x8 ;  /* 0x000000000008781c */ /* 0x000fe40003f4f070 */
[----:B------:R-:W-:Y:S02]  /*4f50*/  FSEL R3, R3, R42, P0 ;  /* 0x0000002a03037208 */ /* 0x000fe40000000000 */
[----:B------:R-:W-:-:S07]  /*4f60*/  P2R R43, PR, RZ, 0x4 ;  /* 0x00000004ff2b7803 */ /* 0x000fce0000000000 */
[----:B------:R-:W-:Y:S05]  /*4f70*/  @!P1 BRA `(.L_x_131) ;  /* 0x0000000000549947 */ /* 0x000fea0003800000 */
[----:B------:R-:W0:Y:S01]  /*4f80*/  MUFU.RCP R4, R17 ;  /* 0x0000001100047308 */ /* 0x000e220000001000 */
[----:B------:R-:W-:Y:S01]  /*4f90*/  FFMA R0, RZ, R53, R54 ;  /* 0x00000035ff007223 */ /* 0x000fe20000000036 */
[----:B------:R-:W-:Y:S03]  /*4fa0*/  BSSY.RECONVERGENT B3, `(.L_x_132) ;  /* 0x000000e000037945 */ /* 0x000fe60003800200 */
[----:B------:R-:W-:-:S04]  /*4fb0*/  FFMA R0, RZ, R55, R0 ;  /* 0x00000037ff007223 */ /* 0x000fc80000000000 */
[----:B------:R-:W-:-:S04]  /*4fc0*/  FADD R0, RZ, R0 ;  /* 0x00000000ff007221 */ /* 0x000fc80000000000 */
[----:B------:R-:W1:Y:S01]  /*4fd0*/  FCHK P1, -R0, R17 ;  /* 0x0000001100007302 */ /* 0x000e620000020100 */
[----:B0-----:R-:W-:-:S04]  /*4fe0*/  FFMA R7, R4, -R17, 1 ;  /* 0x3f80000004077423 */ /* 0x001fc80000000811 */
[----:B------:R-:W-:-:S04]  /*4ff0*/  FFMA R7, R4, R7, R4 ;  /* 0x0000000704077223 */ /* 0x000fc80000000004 */
[----:B------:R-:W-:-:S04]  /*5000*/  FFMA R4, -R0, R7, RZ ;  /* 0x0000000700047223 */ /* 0x000fc800000001ff */
[----:B------:R-:W-:-:S04]  /*5010*/  FFMA R38, R4, -R17, -R0 ;  /* 0x8000001104267223 */ /* 0x000fc80000000800 */
[----:B------:R-:W-:Y:S01]  /*5020*/  FFMA R4, R7, R38, R4 ;  /* 0x0000002607047223 */ /* 0x000fe20000000004 */
[----:B-1----:R-:W-:Y:S06]  /*5030*/  @!P1 BRA `(.L_x_133) ;  /* 0x0000000000109947 */ /* 0x002fec0003800000 */
[----:B------:R-:W-:Y:S01]  /*5040*/  FADD R7, -R0, -RZ ;  /* 0x800000ff00077221 */ /* 0x000fe20000000100 */
[----:B------:R-:W-:Y:S02]  /*5050*/  MOV R4, R17 ;  /* 0x0000001100047202 */ /* 0x000fe40000000f00 */
[----:B------:R-:W-:-:S07]  /*5060*/  MOV R46, 0x5080 ;  /* 0x00005080002e7802 */ /* 0x000fce0000000f00 */
[----:B------:R-:W-:Y:S05]  /*5070*/  CALL.REL.NOINC `($__internal_2_$__cuda_sm3x_div_rn_noftz_f32_slowpath) ;  /* 0x000001ac00307944 */ /* 0x000fea0003c00000 */
.L_x_133:
[----:B------:R-:W-:Y:S05]  /*5080*/  BSYNC.RECONVERGENT B3 ;  /* 0x0000000000037941 */ /* 0x000fea0003800200 */
.L_x_132:
[----:B------:R-:W-:-:S04]  /*5090*/  FSETP.GT.AND P1, PT, R4, R3, PT ;  /* 0x000000030400720b */ /* 0x000fc80003f24000 */
[----:B------:R-:W-:-:S04]  /*50a0*/  FSETP.LT.OR P2, PT, R4, 0.0010000000474974513054, P1 ;  /* 0x3a83126f0400780b */ /* 0x000fc80000f41400 */
[----:B------:R-:W-:Y:S02]  /*50b0*/  P2R R43, PR, RZ, 0x4 ;  /* 0x00000004ff2b7803 */ /* 0x000fe40000000000 */
[----:B------:R-:W-:-:S07]  /*50c0*/  FSEL R42, R42, R4, P2 ;  /* 0x000000042a2a7208 */ /* 0x000fce0001000000 */
.L_x_131:
[----:B------:R-:W-:Y:S02]  /*50d0*/  FSETP.GEU.AND P1, PT, |R19|, 9.9999999747524270788e-07, PT ;  /* 0x358637bd1300780b */ /* 0x000fe40003f2e200 */
[----:B------:R-:W-:Y:S02]  /*50e0*/  ISETP.NE.AND P2, PT, R43, RZ, PT ;  /* 0x000000ff2b00720c */ /* 0x000fe40003f45270 */
[----:B------:R-:W-:Y:S02]  /*50f0*/  PLOP3.LUT P3, PT, PT, PT, PT, 0x80, 0x8 ;  /* 0x000000000008781c */ /* 0x000fe40003f6f070 */
[----:B------:R-:W-:Y:S02]  /*5100*/  FSEL R3, R3, R42, P2 ;  /* 0x0000002a03037208 */ /* 0x000fe40001000000 */
[----:B------:R-:W-:-:S05]  /*5110*/  P2R R0, PR, RZ, 0x8 ;  /* 0x00000008ff007803 */ /* 0x000fca0000000000 */
        /* <DEDUP_REMOVED lines=17> */
.L_x_136:
[----:B------:R-:W-:Y:S05]  /*5230*/  BSYNC.RECONVERGENT B3 ;  /* 0x0000000000037941 */ /* 0x000fea0003800200 */
.L_x_135:
[----:B------:R-:W-:-:S04]  /*5240*/  FSETP.GT.AND P1, PT, R4, R3, PT ;  /* 0x000000030400720b */ /* 0x000fc80003f24000 */
[----:B------:R-:W-:-:S04]  /*5250*/  FSETP.LT.OR P2, PT, R4, 0.0010000000474974513054, P1 ;  /* 0x3a83126f0400780b */ /* 0x000fc80000f41400 */
[----:B------:R-:W-:Y:S02]  /*5260*/  P2R R0, PR, RZ, 0x4 ;  /* 0x00000004ff007803 */ /* 0x000fe40000000000 */
[----:B------:R-:W-:-:S07]  /*5270*/  FSEL R42, R42, R4, P2 ;  /* 0x000000042a2a7208 */ /* 0x000fce0001000000 */
.L_x_134:
[----:B------:R-:W-:Y:S02]  /*5280*/  FSETP.GEU.AND P1, PT, |R16|, 9.9999999747524270788e-07, PT ;  /* 0x358637bd1000780b */ /* 0x000fe40003f2e200 */
[----:B------:R-:W-:Y:S02]  /*5290*/  ISETP.NE.AND P2, PT, R0, RZ, PT ;  /* 0x000000ff0000720c */ /* 0x000fe40003f45270 */
[----:B------:R-:W-:Y:S02]  /*52a0*/  PLOP3.LUT P5, PT, PT, PT, PT, 0x80, 0x8 ;  /* 0x000000000008781c */ /* 0x000fe40003faf070 */
[----:B------:R-:W-:-:S07]  /*52b0*/  FSEL R3, R3, R42, P2 ;  /* 0x0000002a03037208 */ /* 0x000fce0001000000 */
        /* <DEDUP_REMOVED lines=18> */
.L_x_139:
[----:B------:R-:W-:Y:S05]  /*53e0*/  BSYNC.RECONVERGENT B3 ;  /* 0x0000000000037941 */ /* 0x000fea0003800200 */
.L_x_138:
[----:B------:R-:W-:-:S04]  /*53f0*/  FSETP.GT.AND P5, PT, R4, R3, PT ;  /* 0x000000030400720b */ /* 0x000fc80003fa4000 */
[----:B------:R-:W-:-:S04]  /*5400*/  FSETP.LT.OR P5, PT, R4, 0.0010000000474974513054, P5 ;  /* 0x3a83126f0400780b */ /* 0x000fc80002fa1400 */
[----:B------:R-:W-:-:S09]  /*5410*/  FSEL R42, R42, R4, P5 ;  /* 0x000000042a2a7208 */ /* 0x000fd20002800000 */
.L_x_137:
[----:B------:R-:W-:Y:S02]  /*5420*/  FSETP.GEU.AND P2, PT, |R15|, 9.9999999747524270788e-07, PT ;  /* 0x358637bd0f00780b */ /* 0x000fe40003f4e200 */
[----:B------:R-:W-:Y:S02]  /*5430*/  PLOP3.LUT P1, PT, PT, PT, PT, 0x80, 0x8 ;  /* 0x000000000008781c */ /* 0x000fe40003f2f070 */
[----:B------:R-:W-:-:S09]  /*5440*/  FSEL R3, R3, R42, P5 ;  /* 0x0000002a03037208 */ /* 0x000fd20002800000 */
[----:B------:R-:W-:Y:S05]  /*5450*/  @!P2 BRA `(.L_x_140) ;  /* 0x000000000058a947 */ /* 0x000fea0003800000 */
[----:B------:R-:W0:Y:S01]  /*5460*/  MUFU.RCP R38, R15 ;  /* 0x0000000f00267308 */ /* 0x000e220000001000 */
[----:B------:R-:W-:Y:S01]  /*5470*/  FMUL R7, RZ, R53 ;  /* 0x00000035ff077220 */ /* 0x000fe20000400000 */
[----:B------:R-:W-:Y:S03]  /*5480*/  BSSY.RECONVERGENT B3, `(.L_x_141) ;  /* 0x0000010000037945 */ /* 0x000fe60003800200 */
[----:B------:R-:W-:-:S04]  /*5490*/  FFMA R4, RZ, R54, R7 ;  /* 0x00000036ff047223 */ /* 0x000fc80000000007 */
[----:B------:R-:W-:-:S04]  /*54a0*/  FADD R4, -R55, R4 ;  /* 0x0000000437047221 */ /* 0x000fc80000000100 */
        /* <DEDUP_REMOVED lines=13> */
.L_x_142:
[----:B------:R-:W-:Y:S05]  /*5580*/  BSYNC.RECONVERGENT B3 ;  /* 0x0000000000037941 */ /* 0x000fea0003800200 */
.L_x_141:
[----:B------:R-:W-:-:S04]  /*5590*/  FSETP.GT.AND P1, PT, R7, R3, PT ;  /* 0x000000030700720b */ /* 0x000fc80003f24000 */
[----:B------:R-:W-:-:S04]  /*55a0*/  FSETP.LT.OR P1, PT, R7, 0.0010000000474974513054, P1 ;  /* 0x3a83126f0700780b */ /* 0x000fc80000f21400 */
[----:B------:R-:W-:-:S09]  /*55b0*/  FSEL R42, R42, R7, P1 ;  /* 0x000000072a2a7208 */ /* 0x000fd20000800000 */
.L_x_140:
[----:B------:R-:W-:Y:S02]  /*55c0*/  ISETP.NE.AND P3, PT, R0, RZ, PT ;  /* 0x000000ff0000720c */ /* 0x000fe40003f65270 */
[----:B------:R-:W-:Y:S02]  /*55d0*/  ISETP.NE.AND P2, PT, R43, RZ, PT ;  /* 0x000000ff2b00720c */ /* 0x000fe40003f45270 */
[----:B------:R-:W-:Y:S02]  /*55e0*/  PLOP3.LUT P5, PT, P3, P1, P5, 0x80, 0x0 ;  /* 0x000000000000781c */ /* 0x000fe40001fa3050 */
[----:B------:R-:W-:Y:S02]  /*55f0*/  FSEL R3, R3, R42, P1 ;  /* 0x0000002a03037208 */ /* 0x000fe40000800000 */
[----:B------:R-:W-:Y:S02]  /*5600*/  PLOP3.LUT P5, PT, P0, P5, P2, 0x80, 0x0 ;  /* 0x000000000000781c */ /* 0x000fe400007ab020 */
[----:B------:R-:W-:-:S02]  /*5610*/  FSETP.GEU.AND P2, PT, |R14|, 9.9999999747524270788e-07, PT ;  /* 0x358637bd0e00780b */ /* 0x000fc40003f4e200 */
[----:B------:R-:W-:-:S04]  /*5620*/  PLOP3.LUT P5, PT, P5, P6, PT, 0x80, 0x8 ;  /* 0x000000000008781c */ /* 0x000fc80002fad070 */
[----:B------:R-:W-:-:S07]  /*5630*/  PLOP3.LUT P0, PT, P5, PT, PT, 0x8, 0x80 ;  /* 0x000000000080781c */ /* 0x000fce0002f0e170 */
[----:B------:R-:W-:Y:S06]  /*5640*/  @!P2 BRA `(.L_x_143) ;  /* 0x000000000054a947 */ /* 0x000fec0003800000 */
        /* <DEDUP_REMOVED lines=16> */
.L_x_145:
[----:B------:R-:W-:Y:S05]  /*5750*/  BSYNC.RECONVERGENT B3 ;  /* 0x0000000000037941 */ /* 0x000fea0003800200 */
.L_x_144:
[----:B------:R-:W-:-:S04]  /*5760*/  FSETP.GT.AND P1, PT, R4, R3, PT ;  /* 0x000000030400720b */ /* 0x000fc80003f24000 */
[----:B------:R-:W-:-:S04]  /*5770*/  FSETP.GEU.AND P1, PT, R4, 0.0010000000474974513054, !P1 ;  /* 0x3a83126f0400780b */ /* 0x000fc80004f2e000 */
[----:B------:R-:W-:Y:S02]  /*5780*/  PLOP3.LUT P0, PT, P1, P0, PT, 0xf8, 0x8f ;  /* 0x00000000008f781c */ /* 0x000fe40000f01f70 */
[----:B------:R-:W-:-:S11]  /*5790*/  FSEL R42, R4, R42, P1 ;  /* 0x0000002a042a7208 */ /* 0x000fd60000800000 */
.L_x_143:
[----:B------:R-:W-:Y:S01]  /*57a0*/  SEL R59, RZ, 0x1, !P0 ;  /* 0x00000001ff3b7807 */ /* 0x000fe20004000000 */
[----:B------:R-:W-:Y:S06]  /*57b0*/  BRA `(.L_x_146) ;  /* 0x0000002000707947 */ /* 0x000fec0003800000 */
.L_x_112:
[----:B------:R-:W0:Y:S01]  /*57c0*/  LDCU UR6, c[0x0][0x3ac] ;  /* 0x00007580ff0677ac */ /* 0x000e220008000800 */
[----:B------:R-:W-:Y:S01]  /*57d0*/  HFMA2 R56, -RZ, RZ, 10824, -13904 ;  /* 0x7149f2caff387431 */ /* 0x000fe200000001ff */
[----:B------:R-:W-:Y:S01]  /*57e0*/  PRMT R59, RZ, 0x7610, R59 ;  /* 0x00007610ff3b7816 */ /* 0x000fe2000000003b */
[----:B0-----:R-:W-:-:S09]  /*57f0*/  UISETP.GT.AND UP0, UPT, UR6, URZ, UPT ;  /* 0x000000ff0600728c */ /* 0x001fd2000bf04270 */
[----:B------:R-:W-:Y:S05]  /*5800*/  BRA.U !UP0, `(.L_x_147) ;  /* 0x0000001108487547 */ /* 0x000fea000b800000 */
[----:B------:R-:W-:Y:S01]  /*5810*/  UISETP.NE.AND UP0, UPT, UR7, URZ, UPT ;  /* 0x000000ff0700728c */ /* 0x000fe2000bf05270 */
[----:B------:R-:W-:Y:S02]  /*5820*/  PRMT R59, RZ, 0x7610, R59 ;  /* 0x00007610ff3b7816 */ /* 0x000fe4000000003b */
[----:B------:R-:W-:Y:S02]  /*5830*/  MOV R56, 0x7149f2ca ;  /* 0x7149f2ca00387802 */ /* 0x000fe40000000f00 */
[----:B------:R-:W-:-:S04]  /*5840*/  MOV R0, RZ ;  /* 0x000000ff00007202 */ /* 0x000fc80000000f00 */
[----:B------:R-:W-:Y:S05]  /*5850*/  BRA.U !UP0, `(.L_x_148) ;  /* 0x0000000908cc7547 */ /* 0x000fea000b800000 */
[----:B------:R-:W-:Y:S01]  /*5860*/  HFMA2 R58, -RZ, RZ, 0, 0 ;  /* 0x00000000ff3a7431 */ /* 0x000fe200000001ff */
[----:B------:R-:W-:Y:S01]  /*5870*/  BSSY.RECONVERGENT B3, `(.L_x_149) ;  /* 0x00000b0000037945 */ /* 0x000fe20003800200 */
[----:B------:R-:W-:Y:S02]  /*5880*/  PRMT R59, RZ, 0x7610, R59 ;  /* 0x00007610ff3b7816 */ /* 0x000fe4000000003b */
[----:B------:R-:W-:-:S07]  /*5890*/  MOV R56, 0x7149f2ca ;  /* 0x7149f2ca00387802 */ /* 0x000fce0000000f00 */
.L_x_168:
[C---:B------:R-:W-:Y:S01]  /*58a0*/  LEA R51, R58.reuse, -R58, 0x3 ;  /* 0x8000003a3a337211 */ /* 0x040fe200078e18ff */
[----:B------:R-:W-:Y:S01]  /*58b0*/  IMAD.HI.U32 R0, R58, -0x33333333, RZ ;  /* 0xcccccccd3a007827 */ /* 0x000fe200078e00ff */
[----:B------:R-:W-:Y:S01]  /*58c0*/  MOV R7, 0x3fc00000 ;  /* 0x3fc0000000077802 */ /* 0x000fe20000000f00 */
[----:B------:R-:W-:Y:S01]  /*58d0*/  BSSY.RECONVERGENT B4, `(.L_x_150) ;  /* 0x0000051000047945 */ /* 0x000fe20003800200 */
[----:B------:R-:W-:Y:S01]  /*58e0*/  PLOP3.LUT P0, PT, PT, PT, PT, 0x80, 0x8 ;  /* 0x000000000008781c */ /* 0x000fe20003f0f070 */
[----:B------:R-:W-:Y:S01]  /*58f0*/  IMAD.HI.U32 R4, R51, -0x33333333, RZ ;  /* 0xcccccccd33047827 */ /* 0x000fe200078e00ff */
[----:B------:R-:W-:Y:S02]  /*5900*/  SHF.R.U32.HI R3, RZ, 0x3, R0 ;  /* 0x00000003ff037819 */ /* 0x000fe40000011600 */
[----:B------:R-:W-:Y:S02]  /*5910*/  MOV R57, R42 ;  /* 0x0000002a00397202 */ /* 0x000fe40000000f00 */
[----:B------:R-:W-:-:S02]  /*5920*/  SHF.R.U32.HI R4, RZ, 0x2, R4 ;  /* 0x00000002ff047819 */ /* 0x000fc40000011604 */
[----:B------:R-:W-:Y:S01]  /*5930*/  I2FP.F32.U32 R0, R3 ;  /* 0x0000000300007245 */ /* 0x000fe20000201000 */
[----:B------:R-:W-:Y:S02]  /*5940*/  IMAD R3, R3, -0xa, R58 ;  /* 0xfffffff603037824 */ /* 0x000fe400078e023a */
[----:B------:R-:W-:Y:S02]  /*5950*/  IMAD R4, R4, -0x5, R51 ;  /* 0xfffffffb04047824 */ /* 0x000fe400078e0233 */
[----:B------:R-:W-:Y:S01]  /*5960*/  FFMA R0, R0, -R7, -2 ;  /* 0xc000000000007423 */ /* 0x000fe20000000807 */
[----:B------:R-:W-:Y:S02]  /*5970*/  MOV R7, 0x3dcccccd ;  /* 0x3dcccccd00077802 */ /* 0x000fe40000000f00 */
[----:B------:R-:W-:Y:S01]  /*5980*/  I2FP.F32.U32 R4, R4 ;  /* 0x0000000400047245 */ /* 0x000fe20000201000 */
[----:B------:R-:W-:Y:S01]  /*5990*/  FADD R43, R53, -R0 ;  /* 0x80000000352b7221 */ /* 0x000fe20000000000 */
[----:B------:R-:W-:-:S03]  /*59a0*/  I2FP.F32.U32 R3, R3 ;  /* 0x0000000300037245 */ /* 0x000fc60000201000 */
[----:B------:R-:W-:Y:S01]  /*59b0*/  FFMA R7, R4, R7, 0.30000001192092895508 ;  /* 0x3e99999a04077423 */ /* 0x000fe20000000007 */
[----:B------:R-:W-:Y:S01]  /*59c0*/  FMUL R0, R43, R43 ;  /* 0x0000002b2b007220 */ /* 0x000fe20000400000 */
[----:B------:R-:W-:Y:S01]  /*59d0*/  FADD R4, R3, -4.5 ;  /* 0xc090000003047421 */ /* 0x000fe20000000000 */
[----:B------:R-:W-:Y:S01]  /*59e0*/  FMUL R43, R43, -0.19900743663311004639 ;  /* 0xbe4bc89b2b2b7820 */ /* 0x000fe20000400000 */
[----:B------:R-:W-:Y:S02]  /*59f0*/  FADD R3, R54, -R7 ;  /* 0x8000000736037221 */ /* 0x000fe40000000000 */
[----:B------:R-:W-:Y:S02]  /*5a00*/  FADD R4, R55, -R4 ;  /* 0x8000000437047221 */ /* 0x000fe40000000000 */
[C---:B------:R-:W-:Y:S01]  /*5a10*/  FFMA R47, R3.reuse, R3, R0 ;  /* 0x00000003032f7223 */ /* 0x040fe20000000000 */
[----:B------:R-:W-:-:S03]  /*5a20*/  FFMA R3, R3, 0.89553344249725341797, R43 ;  /* 0x3f6541ae03037823 */ /* 0x000fc6000000002b */
[C---:B------:R-:W-:Y:S01]  /*5a30*/  FFMA R38, R4.reuse, R4, R47 ;  /* 0x0000000404267223 */ /* 0x040fe2000000002f */
[----:B------:R-:W-:-:S03]  /*5a40*/  FFMA R3, R4, -0.39801487326622009277, R3 ;  /* 0xbecbc89b04037823 */ /* 0x000fc60000000003 */
        /* <DEDUP_REMOVED lines=14> */
.L_x_153:
[----:B-1----:R-:W-:Y:S01]  /*5b30*/  FMUL.FTZ R60, R7, R4 ;  /* 0x00000004073c7220 */ /* 0x002fe20000410000 */
[----:B------:R-:W-:-:S03]  /*5b40*/  FMUL.FTZ R4, R4, 0.5 ;  /* 0x3f00000004047820 */ /* 0x000fc60000410000 */
[----:B------:R-:W-:-:S04]  /*5b50*/  FFMA R7, -R60, R60, R7 ;  /* 0x0000003c3c077223 */ /* 0x000fc80000000107 */
[----:B------:R-:W-:-:S07]  /*5b60*/  FFMA R60, R7, R4, R60 ;  /* 0x00000004073c7223 */ /* 0x000fce000000003c */
.L_x_154:
[----:B------:R-:W-:Y:S05]  /*5b70*/  BSYNC.RECONVERGENT B1 ;  /* 0x0000000000017941 */ /* 0x000fea0003800200 */
.L_x_152:
        /* <DEDUP_REMOVED lines=14> */
[----:B------:R-:W-:-:S07]  /*5c60*/  MOV R57, R4 ;  /* 0x0000000400397202 */ /* 0x000fce0000000f00 */
.L_x_156:
[----:B------:R-:W-:Y:S05]  /*5c70*/  BSYNC.RECONVERGENT B5 ;  /* 0x0000000000057941 */ /* 0x000fea0003800200 */
.L_x_155:
[C---:B------:R-:W-:Y:S02]  /*5c80*/  FSETP.GT.AND P1, PT, R57.reuse, R56, PT ;  /* 0x000000383900720b */ /* 0x040fe40003f24000 */
[----:B------:R-:W-:Y:S02]  /*5c90*/  FSETP.GEU.AND P2, PT, R57, 0.0010000000474974513054, PT ;  /* 0x3a83126f3900780b */ /* 0x000fe40003f4e000 */
[----:B------:R-:W-:-:S11]  /*5ca0*/  PLOP3.LUT P0, PT, PT, PT, PT, 0x8, 0x80 ;  /* 0x000000000080781c */ /* 0x000fd60003f0e170 */
        /* <DEDUP_REMOVED lines=15> */
.L_x_158:
[----:B------:R-:W-:Y:S05]  /*5da0*/  BSYNC.RECONVERGENT B5 ;  /* 0x0000000000057941 */ /* 0x000fea0003800200 */
.L_x_157:
[----:B------:R-:W-:-:S04]  /*5db0*/  FSETP.GT.AND P0, PT, R4, R56, PT ;  /* 0x000000380400720b */ /* 0x000fc80003f04000 */
[----:B------:R-:W-:-:S04]  /*5dc0*/  FSETP.LT.OR P0, PT, R4, 0.0010000000474974513054, P0 ;  /* 0x3a83126f0400780b */ /* 0x000fc80000701400 */
[----:B------:R-:W-:-:S09]  /*5dd0*/  FSEL R57, R42, R4, P0 ;  /* 0x000000042a397208 */ /* 0x000fd20000000000 */
.L_x_151:
[----:B------:R-:W-:Y:S05]  /*5de0*/  BSYNC.RECONVERGENT B4 ;  /* 0x0000000000047941 */ /* 0x000fea0003800200 */
.L_x_150:
[----:B------:R-:W-:Y:S01]  /*5df0*/  IADD3 R3, PT, PT, R58, 0x1, RZ ;  /* 0x000000013a037810 */ /* 0x000fe20007ffe0ff */
[----:B------:R-:W-:Y:S01]  /*5e00*/  BSSY.RECONVERGENT B4, `(.L_x_159) ;  /* 0x0000050000047945 */ /* 0x000fe20003800200 */
[----:B------:R-:W-:Y:S02]  /*5e10*/  IADD3 R51, PT, PT, R51, 0x7, RZ ;  /* 0x0000000733337810 */ /* 0x000fe40007ffe0ff */
[----:B------:R-:W-:Y:S01]  /*5e20*/  PLOP3.LUT P1, PT, PT, PT, PT, 0x80, 0x8 ;  /* 0x000000000008781c */ /* 0x000fe20003f2f070 */
[----:B------:R-:W-:Y:S01]  /*5e30*/  IMAD.HI.U32 R4, R3, -0x33333333, RZ ;  /* 0xcccccccd03047827 */ /* 0x000fe200078e00ff */
[----:B------:R-:W-:-:S03]  /*5e40*/  MOV R42, R57 ;  /* 0x00000039002a7202 */ /* 0x000fc60000000f00 */
[----:B------:R-:W-:Y:S01]  /*5e50*/  IMAD.HI.U32 R7, R51, -0x33333333, RZ ;  /* 0xcccccccd33077827 */ /* 0x000fe200078e00ff */
[----:B------:R-:W-:-:S04]  /*5e60*/  SHF.R.U32.HI R4, RZ, 0x3, R4 ;  /* 0x00000003ff047819 */ /* 0x000fc80000011604 */
[----:B------:R-:W-:Y:S01]  /*5e70*/  SHF.R.U32.HI R38, RZ, 0x2, R7 ;  /* 0x00000002ff267819 */ /* 0x000fe20000011607 */
[----:B------:R-:W-:Y:S02]  /*5e80*/  IMAD R4, R4, -0xa, R3 ;  /* 0xfffffff604047824 */ /* 0x000fe400078e0203 */
[----:B------:R-:W-:Y:S02]  /*5e90*/  HFMA2 R3, -RZ, RZ, 1.44921875, -19.203125 ;  /* 0x3dcccccdff037431 */ /* 0x000fe400000001ff */
[----:B------:R-:W-:Y:S01]  /*5ea0*/  IMAD R38, R38, -0x5, R51 ;  /* 0xfffffffb26267824 */ /* 0x000fe200078e0233 */
[----:B------:R-:W-:-:S04]  /*5eb0*/  I2FP.F32.U32 R4, R4 ;  /* 0x0000000400047245 */ /* 0x000fc80000201000 */
[----:B------:R-:W-:Y:S01]  /*5ec0*/  I2FP.F32.U32 R38, R38 ;  /* 0x0000002600267245 */ /* 0x000fe20000201000 */
[----:B------:R-:W-:-:S04]  /*5ed0*/  FADD R4, R4, -4.5 ;  /* 0xc090000004047421 */ /* 0x000fc80000000000 */
[----:B------:R-:W-:Y:S01]  /*5ee0*/  FFMA R3, R38, R3, 0.30000001192092895508 ;  /* 0x3e99999a26037423 */ /* 0x000fe20000000003 */
[----:B------:R-:W-:-:S03]  /*5ef0*/  FADD R4, R55, -R4 ;  /* 0x8000000437047221 */ /* 0x000fc60000000000 */
[----:B------:R-:W-:-:S04]  /*5f00*/  FADD R7, R54, -R3 ;  /* 0x8000000336077221 */ /* 0x000fc80000000000 */
[C---:B------:R-:W-:Y:S01]  /*5f10*/  FFMA R47, R7.reuse, R7, R0 ;  /* 0x00000007072f7223 */ /* 0x040fe20000000000 */
[----:B------:R-:W-:-:S03]  /*5f20*/  FFMA R7, R7, 0.89553344249725341797, R43 ;  /* 0x3f6541ae07077823 */ /* 0x000fc6000000002b */
[----:B------:R-:W-:-:S04]  /*5f30*/  FFMA R0, R4, R4, R47 ;  /* 0x0000000404007223 */ /* 0x000fc8000000002f */
[----:B------:R-:W-:Y:S01]  /*5f40*/  FFMA R3, -R3, R3, R0 ;  /* 0x0000000303037223 */ /* 0x000fe20000000100 */
[----:B------:R-:W-:-:S03]  /*5f50*/  FFMA R0, R4, -0.39801487326622009277, R7 ;  /* 0xbecbc89b04007823 */ /* 0x000fc60000000007 */
[----:B------:R-:W-:-:S04]  /*5f60*/  FMUL R3, R3, R18 ;  /* 0x0000001203037220 */ /* 0x000fc80000400000 */
[----:B------:R-:W-:Y:S01]  /*5f70*/  FFMA R4, R0, R0, -R3 ;  /* 0x0000000000047223 */ /* 0x000fe20000000803 */
[----:B------:R-:W-:-:S04]  /*5f80*/  FSEL R3, R56, R57, P0 ;  /* 0x0000003938037208 */ /* 0x000fc80000000000 */
        /* <DEDUP_REMOVED lines=12> */
.L_x_162:
[----:B-1----:R-:W-:Y:S01]  /*6050*/  FMUL.FTZ R43, R4, R7 ;  /* 0x00000007042b7220 */ /* 0x002fe20000410000 */
[----:B------:R-:W-:-:S03]  /*6060*/  FMUL.FTZ R7, R7, 0.5 ;  /* 0x3f00000007077820 */ /* 0x000fc60000410000 */
[----:B------:R-:W-:-:S04]  /*6070*/  FFMA R4, -R43, R43, R4 ;  /* 0x0000002b2b047223 */ /* 0x000fc80000000104 */
[----:B------:R-:W-:-:S07]  /*6080*/  FFMA R43, R4, R7, R43 ;  /* 0x00000007042b7223 */ /* 0x000fce000000002b */
.L_x_163:
[----:B------:R-:W-:Y:S05]  /*6090*/  BSYNC.RECONVERGENT B1 ;  /* 0x0000000000017941 */ /* 0x000fea0003800200 */
.L_x_161:
        /* <DEDUP_REMOVED lines=14> */
.L_x_165:
[----:B------:R-:W-:Y:S05]  /*6180*/  BSYNC.RECONVERGENT B5 ;  /* 0x0000000000057941 */ /* 0x000fea0003800200 */
.L_x_164:
        /* <DEDUP_REMOVED lines=19> */
.L_x_167:
[----:B------:R-:W-:Y:S05]  /*62c0*/  BSYNC.RECONVERGENT B5 ;  /* 0x0000000000057941 */ /* 0x000fea0003800200 */
.L_x_166:
[----:B------:R-:W-:-:S04]  /*62d0*/  FSETP.GT.AND P1, PT, R4, R3, PT ;  /* 0x000000030400720b */ /* 0x000fc80003f24000 */
[----:B------:R-:W-:-:S04]  /*62e0*/  FSETP.LT.OR P1, PT, R4, 0.0010000000474974513054, P1 ;  /* 0x3a83126f0400780b */ /* 0x000fc80000f21400 */
[----:B------:R-:W-:-:S09]  /*62f0*/  FSEL R42, R57, R4, P1 ;  /* 0x00000004392a7208 */ /* 0x000fd20000800000 */
.L_x_160:
[----:B------:R-:W-:Y:S05]  /*6300*/  BSYNC.RECONVERGENT B4 ;  /* 0x0000000000047941 */ /* 0x000fea0003800200 */
.L_x_159:
[----:B------:R-:W-:Y:S02]  /*6310*/  IADD3 R58, PT, PT, R58, 0x2, RZ ;  /* 0x000000023a3a7810 */ /* 0x000fe40007ffe0ff */
[----:B------:R-:W-:Y:S02]  /*6320*/  SEL R59, R59, 0x1, P0 ;  /* 0x000000013b3b7807 */ /* 0x000fe40000000000 */
[----:B------:R-:W-:Y:S02]  /*6330*/  ISETP.NE.AND P0, PT, R58, UR5, PT ;  /* 0x000000053a007c0c */ /* 0x000fe4000bf05270 */
[----:B------:R-:W-:Y:S02]  /*6340*/  SEL R59, R59, 0x1, P1 ;  /* 0x000000013b3b7807 */ /* 0x000fe40000800000 */
[----:B------:R-:W-:-:S09]  /*6350*/  FSEL R56, R3, R42, P1 ;  /* 0x0000002a03387208 */ /* 0x000fd20000800000 */
[----:B------:R-:W-:Y:S05]  /*6360*/  @P0 BRA `(.L_x_168) ;  /* 0xfffffff4004c0947 */ /* 0x000fea000383ffff */
[----:B------:R-:W-:Y:S05]  /*6370*/  BSYNC.RECONVERGENT B3 ;  /* 0x0000000000037941 */ /* 0x000fea0003800200 */
.L_x_149:
[----:B------:R-:W-:-:S07]  /*6380*/  MOV R0, UR5 ;  /* 0x0000000500007c02 */ /* 0x000fce0008000f00 */
.L_x_148:
[----:B------:R-:W-:-:S09]  /*6390*/  UISETP.NE.AND UP0, UPT, UR8, URZ, UPT ;  /* 0x000000ff0800728c */ /* 0x000fd2000bf05270 */
[----:B------:R-:W-:Y:S05]  /*63a0*/  BRA.U !UP0, `(.L_x_147) ;  /* 0x0000000508607547 */ /* 0x000fea000b800000 */
[C---:B------:R-:W-:Y:S01]  /*63b0*/  LEA R7, R0.reuse, -R0, 0x3 ;  /* 0x8000000000077211 */ /* 0x040fe200078e18ff */
[----:B------:R-:W-:-:S04]  /*63c0*/  IMAD.HI.U32 R3, R0, 0x66666667, RZ ;  /* 0x6666666700037827 */ /* 0x000fc800078e00ff */
[----:B------:R-:W-:Y:S01]  /*63d0*/  HFMA2 R43, -RZ, RZ, 1.9375, 0 ;  /* 0x3fc00000ff2b7431 */ /* 0x000fe200000001ff */
[----:B------:R-:W-:Y:S01]  /*63e0*/  BSSY.RECONVERGENT B3, `(.L_x_169) ;  /* 0x0000051000037945 */ /* 0x000fe20003800200 */
[----:B------:R-:W-:Y:S01]  /*63f0*/  PLOP3.LUT P0, PT, PT, PT, PT, 0x80, 0x8 ;  /* 0x000000000008781c */ /* 0x000fe20003f0f070 */
[----:B------:R-:W-:Y:S01]  /*6400*/  IMAD.HI.U32 R4, R7, -0x33333333, RZ ;  /* 0xcccccccd07047827 */ /* 0x000fe200078e00ff */
[----:B------:R-:W-:-:S04]  /*6410*/  SHF.R.U32.HI R3, RZ, 0x2, R3 ;  /* 0x00000002ff037819 */ /* 0x000fc80000011603 */
[----:B------:R-:W-:Y:S01]  /*6420*/  SHF.R.U32.HI R38, RZ, 0x2, R4 ;  /* 0x00000002ff267819 */ /* 0x000fe20000011604 */
[----:B------:R-:W-:Y:S01]  /*6430*/  IMAD R0, R3, -0xa, R0 ;  /* 0xfffffff603007824 */ /* 0x000fe200078e0200 */
[----:B------:R-:W-:Y:S02]  /*6440*/  I2FP.F32.U32 R4, R3 ;  /* 0x0000000300047245 */ /* 0x000fe40000201000 */
[----:B------:R-:W-:Y:S01]  /*6450*/  MOV R3, 0x3dcccccd ;  /* 0x3dcccccd00037802 */ /* 0x000fe20000000f00 */
[----:B------:R-:W-:Y:S01]  /*6460*/  IMAD R38, R38, -0x5, R7 ;  /* 0xfffffffb26267824 */ /* 0x000fe200078e0207 */
[----:B------:R-:W-:Y:S01]  /*6470*/  I2FP.F32.U32 R0, R0 ;  /* 0x0000000000007245 */ /* 0x000fe20000201000 */
[----:B------:R-:W-:-:S03]  /*6480*/  FFMA R4, R4, -R43, -2 ;  /* 0xc000000004047423 */ /* 0x000fc6000000082b */
[----:B------:R-:W-:Y:S01]  /*6490*/  I2FP.F32.U32 R38, R38 ;  /* 0x0000002600267245 */ /* 0x000fe20000201000 */
[----:B------:R-:W-:Y:S01]  /*64a0*/  FADD R7, R53, -R4 ;  /* 0x8000000435077221 */ /* 0x000fe20000000000 */
[----:B------:R-:W-:-:S03]  /*64b0*/  FADD R0, R0, -4.5 ;  /* 0xc090000000007421 */ /* 0x000fc60000000000 */
[----:B------:R-:W-:Y:S01]  /*64c0*/  FFMA R3, R38, R3, 0.30000001192092895508 ;  /* 0x3e99999a26037423 */ /* 0x000fe20000000003 */
[----:B------:R-:W-:Y:S01]  /*64d0*/  FMUL R43, R7, R7 ;  /* 0x00000007072b7220 */ /* 0x000fe20000400000 */
[----:B------:R-:W-:Y:S01]  /*64e0*/  FADD R0, R55, -R0 ;  /* 0x8000000037007221 */ /* 0x000fe20000000000 */
[----:B------:R-:W-:Y:S01]  /*64f0*/  FMUL R7, R7, -0.19900743663311004639 ;  /* 0xbe4bc89b07077820 */ /* 0x000fe20000400000 */
[----:B------:R-:W-:-:S04]  /*6500*/  FADD R4, R54, -R3 ;  /* 0x8000000336047221 */ /* 0x000fc80000000000 */
[C---:B------:R-:W-:Y:S01]  /*6510*/  FFMA R43, R4.reuse, R4, R43 ;  /* 0x00000004042b7223 */ /* 0x040fe2000000002b */
[----:B------:R-:W-:-:S03]  /*6520*/  FFMA R7, R4, 0.89553344249725341797, R7 ;  /* 0x3f6541ae04077823 */ /* 0x000fc60000000007 */
[C---:B------:R-:W-:Y:S01]  /*6530*/  FFMA R38, R0.reuse, R0, R43 ;  /* 0x0000000000267223 */ /* 0x040fe2000000002b */
[----:B------:R-:W-:Y:S01]  /*6540*/  FFMA R0, R0, -0.39801487326622009277, R7 ;  /* 0xbecbc89b00007823 */ /* 0x000fe20000000007 */
[----:B------:R-:W-:Y:S02]  /*6550*/  MOV R7, R42 ;  /* 0x0000002a00077202 */ /* 0x000fe40000000f00 */
        /* <DEDUP_REMOVED lines=15> */
.L_x_172:
[----:B-1----:R-:W-:Y:S01]  /*6650*/  FMUL.FTZ R3, R4, R7 ;  /* 0x0000000704037220 */ /* 0x002fe20000410000 */
[----:B------:R-:W-:-:S03]  /*6660*/  FMUL.FTZ R7, R7, 0.5 ;  /* 0x3f00000007077820 */ /* 0x000fc60000410000 */
[----:B------:R-:W-:-:S04]  /*6670*/  FFMA R4, -R3, R3, R4 ;  /* 0x0000000303047223 */ /* 0x000fc80000000104 */
[----:B------:R-:W-:-:S07]  /*6680*/  FFMA R3, R4, R7, R3 ;  /* 0x0000000704037223 */ /* 0x000fce0000000003 */
.L_x_173:
[----:B------:R-:W-:Y:S05]  /*6690*/  BSYNC.RECONVERGENT B1 ;  /* 0x0000000000017941 */ /* 0x000fea0003800200 */
.L_x_171:
        /* <DEDUP_REMOVED lines=15> */
.L_x_175:
[----:B------:R-:W-:Y:S05]  /*6790*/  BSYNC.RECONVERGENT B4 ;  /* 0x0000000000047941 */ /* 0x000fea0003800200 */
.L_x_174:
        /* <DEDUP_REMOVED lines=17> */
.L_x_177:
[----:B------:R-:W-:Y:S05]  /*68b0*/  BSYNC.RECONVERGENT B4 ;  /* 0x0000000000047941 */ /* 0x000fea0003800200 */
.L_x_176:
[----:B------:R-:W-:-:S04]  /*68c0*/  FSETP.GT.AND P0, PT, R4, R56, PT ;  /* 0x000000380400720b */ /* 0x000fc80003f04000 */
[----:B------:R-:W-:-:S04]  /*68d0*/  FSETP.LT.OR P0, PT, R4, 0.0010000000474974513054, P0 ;  /* 0x3a83126f0400780b */ /* 0x000fc80000701400 */
[----:B------:R-:W-:-:S09]  /*68e0*/  FSEL R7, R42, R4, P0 ;  /* 0x000000042a077208 */ /* 0x000fd20000000000 */
.L_x_170:
[----:B------:R-:W-:Y:S05]  /*68f0*/  BSYNC.RECONVERGENT B3 ;  /* 0x0000000000037941 */ /* 0x000fea0003800200 */
.L_x_169:
[----:B------:R-:W-:Y:S02]  /*6900*/  SEL R59, R59, 0x1, P0 ;  /* 0x000000013b3b7807 */ /* 0x000fe40000000000 */
[-C--:B------:R-:W-:Y:S02]  /*6910*/  FSEL R56, R56, R7.reuse, P0 ;  /* 0x0000000738387208 */ /* 0x080fe40000000000 */
[----:B------:R-:W-:-:S07]  /*6920*/  MOV R42, R7 ;  /* 0x00000007002a7202 */ /* 0x000fce0000000f00 */
.L_x_147:
        /* <DEDUP_REMOVED lines=10> */
[----:B------:R-:W-:-:S04]  /*69d0*/  FFMA R3, R0, -R54, RZ ;  /* 0x8000003600037223 */ /* 0x000fc800000000ff */
[----:B------:R-:W-:-:S04]  /*69e0*/  FFMA R4, R3, -R17, -R54 ;  /* 0x8000001103047223 */ /* 0x000fc80000000836 */
[----:B------:R-:W-:Y:S01]  /*69f0*/  FFMA R4, R0, R4, R3 ;  /* 0x0000000400047223 */ /* 0x000fe20000000003 */
[----:B-1----:R-:W-:Y:S06]  /*6a00*/  @!P0 BRA `(.L_x_179) ;  /* 0x0000000000108947 */ /* 0x002fec0003800000 */
[----:B------:R-:W-:Y:S01]  /*6a10*/  FADD R7, -R54, -RZ ;  /* 0x800000ff36077221 */ /* 0x000fe20000000100 */
[----:B------:R-:W-:Y:S02]  /*6a20*/  MOV R4, R17 ;  /* 0x0000001100047202 */ /* 0x000fe40000000f00 */
[----:B------:R-:W-:-:S07]  /*6a30*/  MOV R46, 0x6a50 ;  /* 0x00006a50002e7802 */ /* 0x000fce0000000f00 */
[----:B------:R-:W-:Y:S05]  /*6a40*/  CALL.REL.NOINC `($__internal_2_$__cuda_sm3x_div_rn_noftz_f32_slowpath) ;  /* 0x0000019000bc7944 */ /* 0x000fea0003c00000 */
.L_x_179:
[----:B------:R-:W-:Y:S05]  /*6a50*/  BSYNC.RECONVERGENT B3 ;  /* 0x0000000000037941 */ /* 0x000fea0003800200 */
.L_x_178:
[----:B------:R-:W-:-:S04]  /*6a60*/  FSETP.GT.AND P0, PT, R4, R56, PT ;  /* 0x000000380400720b */ /* 0x000fc80003f04000 */
[----:B------:R-:W-:-:S04]  /*6a70*/  FSETP.LT.OR P0, PT, R4, 0.0010000000474974513054, P0 ;  /* 0x3a83126f0400780b */ /* 0x000fc80000701400 */
[----:B------:R-:W-:Y:S02]  /*6a80*/  SEL R59, R59, 0x1, P0 ;  /* 0x000000013b3b7807 */ /* 0x000fe40000000000 */
[----:B------:R-:W-:Y:S01]  /*6a90*/  FSEL R42, R42, R4, P0 ;  /* 0x000000042a2a7208 */ /* 0x000fe20000000000 */
[----:B------:R-:W-:Y:S06]  /*6aa0*/  BRA `(.L_x_146) ;  /* 0x0000000c00b47947 */ /* 0x000fec0003800000 */
.L_x_111:
[----:B------:R-:W-:Y:S01]  /*6ab0*/  FADD R0, R53, 3.5 ;  /* 0x4060000035007421 */ /* 0x000fe20000000000 */
[----:B------:R-:W-:Y:S01]  /*6ac0*/  FADD R38, R54, -1 ;  /* 0xbf80000036267421 */ /* 0x000fe20000000000 */
[----:B------:R-:W-:Y:S01]  /*6ad0*/  BSSY.RECONVERGENT B3, `(.L_x_180) ;  /* 0x0000041000037945 */ /* 0x000fe20003800200 */
[----:B------:R-:W-:Y:S01]  /*6ae0*/  PLOP3.LUT P5, PT, PT, PT, PT, 0x80, 0x8 ;  /* 0x000000000008781c */ /* 0x000fe20003faf070 */
[C---:B------:R-:W-:Y:S01]  /*6af0*/  FMUL R3, R0.reuse, R0 ;  /* 0x0000000000037220 */ /* 0x040fe20000400000 */
[----:B------:R-:W-:-:S03]  /*6b00*/  FMUL R0, R0, -0.19900743663311004639 ;  /* 0xbe4bc89b00007820 */ /* 0x000fc60000400000 */
[C---:B------:R-:W-:Y:S01]  /*6b10*/  FFMA R4, R38.reuse, R38, R3 ;  /* 0x0000002626047223 */ /* 0x040fe20000000003 */
[----:B------:R-:W-:-:S03]  /*6b20*/  FFMA R0, R38, 0.89553344249725341797, R0 ;  /* 0x3f6541ae26007823 */ /* 0x000fc60000000000 */
[C---:B------:R-:W-:Y:S01]  /*6b30*/  FFMA R4, R55.reuse, R55, R4 ;  /* 0x0000003737047223 */ /* 0x040fe20000000004 */
[----:B------:R-:W-:-:S03]  /*6b40*/  FFMA R3, R55, -0.39801487326622009277, R0 ;  /* 0xbecbc89b37037823 */ /* 0x000fc60000000000 */
[----:B------:R-:W-:-:S04]  /*6b50*/  FADD R7, R4, -1 ;  /* 0xbf80000004077421 */ /* 0x000fc80000000000 */
[----:B------:R-:W-:-:S04]  /*6b60*/  FMUL R0, R7, R18 ;  /* 0x0000001207007220 */ /* 0x000fc80000400000 */
[----:B------:R-:W-:Y:S01]  /*6b70*/  FFMA R7, R3, R3, -R0 ;  /* 0x0000000303077223 */ /* 0x000fe20000000800 */
[----:B------:R-:W-:-:S04]  /*6b80*/  MOV R0, R42 ;  /* 0x0000002a00007202 */ /* 0x000fc80000000f00 */
[----:B------:R-:W-:-:S13]  /*6b90*/  FSETP.GEU.AND P0, PT, R7, RZ, PT ;  /* 0x000000ff0700720b */ /* 0x000fda0003f0e000 */
[----:B------:R-:W-:Y:S05]  /*6ba0*/  @!P0 BRA `(.L_x_181) ;  /* 0x0000000000cc8947 */ /* 0x000fea0003800000 */
[----:B------:R-:W-:Y:S01]  /*6bb0*/  IADD3 R4, PT, PT, R7, -0xd000000, RZ ;  /* 0xf300000007047810 */ /* 0x000fe20007ffe0ff */
[----:B------:R0:W1:Y:S01]  /*6bc0*/  MUFU.RSQ R0, R7 ;  /* 0x0000000700007308 */ /* 0x0000620000001400 */
[----:B------:R-:W-:Y:S02]  /*6bd0*/  BSSY.RECONVERGENT B1, `(.L_x_182) ;  /* 0x000000b000017945 */ /* 0x000fe40003800200 */
[----:B------:R-:W-:-:S13]  /*6be0*/  ISETP.GT.U32.AND P0, PT, R4, 0x727fffff, PT ;  /* 0x727fffff0400780c */ /* 0x000fda0003f04070 */
[----:B0-----:R-:W-:Y:S05]  /*6bf0*/  @!P0 BRA `(.L_x_183) ;  /* 0x0000000000108947 */ /* 0x001fea0003800000 */
[----:B------:R-:W-:-:S07]  /*6c00*/  MOV R4, 0x6c20 ;  /* 0x00006c2000047802 */ /* 0x000fce0000000f00 */
[----:B-1----:R-:W-:Y:S05]  /*6c10*/  CALL.REL.NOINC `($__internal_1_$__cuda_sm20_sqrt_rn_f32_slowpath) ;  /* 0x0000018c00f07944 */ /* 0x002fea0003c00000 */
[----:B------:R-:W-:Y:S01]  /*6c20*/  MOV R56, R46 ;  /* 0x0000002e00387202 */ /* 0x000fe20000000f00 */
[----:B------:R-:W-:Y:S06]  /*6c30*/  BRA `(.L_x_184) ;  /* 0x0000000000107947 */ /* 0x000fec0003800000 */
.L_x_183:
[----:B-1----:R-:W-:Y:S01]  /*6c40*/  FMUL.FTZ R56, R7, R0 ;  /* 0x0000000007387220 */ /* 0x002fe20000410000 */
[----:B------:R-:W-:-:S03]  /*6c50*/  FMUL.FTZ R0, R0, 0.5 ;  /* 0x3f00000000007820 */ /* 0x000fc60000410000 */
[----:B------:R-:W-:-:S04]  /*6c60*/  FFMA R7, -R56, R56, R7 ;  /* 0x0000003838077223 */ /* 0x000fc80000000107 */
[----:B------:R-:W-:-:S07]  /*6c70*/  FFMA R56, R7, R0, R56 ;  /* 0x0000000007387223 */ /* 0x000fce0000000038 */
.L_x_184:
[----:B------:R-:W-:Y:S05]  /*6c80*/  BSYNC.RECONVERGENT B1 ;  /* 0x0000000000017941 */ /* 0x000fea0003800200 */
.L_x_182:
        /* <DEDUP_REMOVED lines=15> */
.L_x_186:
[----:B------:R-:W-:Y:S05]  /*6d80*/  BSYNC.RECONVERGENT B4 ;  /* 0x0000000000047941 */ /* 0x000fea0003800200 */
.L_x_185:
[C---:B------:R-:W-:Y:S02]  /*6d90*/  FSETP.GT.AND P0, PT, R0.reuse, 1.00000001504746621988e+30, PT ;  /* 0x7149f2ca0000780b */ /* 0x040fe40003f04000 */
        /* <DEDUP_REMOVED lines=16> */
.L_x_188:
[----:B------:R-:W-:Y:S05]  /*6ea0*/  BSYNC.RECONVERGENT B4 ;  /* 0x0000000000047941 */ /* 0x000fea0003800200 */
.L_x_187:
[----:B------:R-:W-:-:S04]  /*6eb0*/  FSETP.GT.AND P5, PT, R4, 1.00000001504746621988e+30, PT ;  /* 0x7149f2ca0400780b */ /* 0x000fc80003fa4000 */
[----:B------:R-:W-:-:S04]  /*6ec0*/  FSETP.LT.OR P5, PT, R4, 0.0010000000474974513054, P5 ;  /* 0x3a83126f0400780b */ /* 0x000fc80002fa1400 */
[----:B------:R-:W-:-:S09]  /*6ed0*/  FSEL R0, R42, R4, P5 ;  /* 0x000000042a007208 */ /* 0x000fd20002800000 */
.L_x_181:
[----:B------:R-:W-:Y:S05]  /*6ee0*/  BSYNC.RECONVERGENT B3 ;  /* 0x0000000000037941 */ /* 0x000fea0003800200 */
.L_x_180:
[----:B------:R-:W-:Y:S01]  /*6ef0*/  FADD R7, R53, 2.4000000953674316406 ;  /* 0x4019999a35077421 */ /* 0x000fe20000000000 */
[----:B------:R-:W-:Y:S01]  /*6f00*/  FADD R4, R54, -0.89999997615814208984 ;  /* 0xbf66666636047421 */ /* 0x000fe20000000000 */
[----:B------:R-:W-:Y:S01]  /*6f10*/  FADD R3, R55, 1.7999999523162841797 ;  /* 0x3fe6666637037421 */ /* 0x000fe20000000000 */
[----:B------:R-:W-:Y:S01]  /*6f20*/  BSSY.RECONVERGENT B3, `(.L_x_189) ;  /* 0x0000043000037945 */ /* 0x000fe20003800200 */
[C---:B------:R-:W-:Y:S01]  /*6f30*/  FMUL R43, R7.reuse, R7 ;  /* 0x00000007072b7220 */ /* 0x040fe20000400000 */
[----:B------:R-:W-:Y:S01]  /*6f40*/  FMUL R7, R7, -0.19900743663311004639 ;  /* 0xbe4bc89b07077820 */ /* 0x000fe20000400000 */
[----:B------:R-:W-:Y:S02]  /*6f50*/  PLOP3.LUT P0, PT, PT, PT, PT, 0x80, 0x8 ;  /* 0x000000000008781c */ /* 0x000fe40003f0f070 */
[C---:B------:R-:W-:Y:S01]  /*6f60*/  FFMA R38, R4.reuse, R4, R43 ;  /* 0x0000000404267223 */ /* 0x040fe2000000002b */
[----:B------:R-:W-:Y:S01]  /*6f70*/  FFMA R4, R4, 0.89553344249725341797, R7 ;  /* 0x3f6541ae04047823 */ /* 0x000fe20000000007 */
[----:B------:R-:W-:-:S02]  /*6f80*/  FSEL R42, R0, 1.00000001504746621988e+30, !P5 ;  /* 0x7149f2ca002a7808 */ /* 0x000fc40006800000 */
[C---:B------:R-:W-:Y:S01]  /*6f90*/  FFMA R38, R3.reuse, R3, R38 ;  /* 0x0000000303267223 */ /* 0x040fe20000000026 */
[----:B------:R-:W-:Y:S01]  /*6fa0*/  FFMA R3, R3, -0.39801487326622009277, R4 ;  /* 0xbecbc89b03037823 */ /* 0x000fe20000000004 */
[----:B------:R-:W-:Y:S02]  /*6fb0*/  MOV R43, R0 ;  /* 0x00000000002b7202 */ /* 0x000fe40000000f00 */
        /* <DEDUP_REMOVED lines=14> */
.L_x_192:
[----:B-1----:R-:W-:Y:S01]  /*70a0*/  FMUL.FTZ R56, R7, R4 ;  /* 0x0000000407387220 */ /* 0x002fe20000410000 */
[----:B------:R-:W-:-:S03]  /*70b0*/  FMUL.FTZ R4, R4, 0.5 ;  /* 0x3f00000004047820 */ /* 0x000fc60000410000 */
[----:B------:R-:W-:-:S04]  /*70c0*/  FFMA R7, -R56, R56, R7 ;  /* 0x0000003838077223 */ /* 0x000fc80000000107 */
[----:B------:R-:W-:-:S07]  /*70d0*/  FFMA R56, R7, R4, R56 ;  /* 0x0000000407387223 */ /* 0x000fce0000000038 */
.L_x_193:
[----:B------:R-:W-:Y:S05]  /*70e0*/  BSYNC.RECONVERGENT B1 ;  /* 0x0000000000017941 */ /* 0x000fea0003800200 */
.L_x_191:
        /* <DEDUP_REMOVED lines=15> */
.L_x_195:
[----:B------:R-:W-:Y:S05]  /*71e0*/  BSYNC.RECONVERGENT B4 ;  /* 0x0000000000047941 */ /* 0x000fea0003800200 */
.L_x_194:
        /* <DEDUP_REMOVED lines=18> */
.L_x_197:
[----:B------:R-:W-:Y:S05]  /*7310*/  BSYNC.RECONVERGENT B4 ;  /* 0x0000000000047941 */ /* 0x000fea0003800200 */
.L_x_196:
[----:B------:R-:W-:-:S04]  /*7320*/  FSETP.GT.AND P0, PT, R4, R42, PT ;  /* 0x0000002a0400720b */ /* 0x000fc80003f04000 */
[----:B------:R-:W-:-:S04]  /*7330*/  FSETP.LT.OR P0, PT, R4, 0.0010000000474974513054, P0 ;  /* 0x3a83126f0400780b */ /* 0x000fc80000701400 */
[----:B------:R-:W-:-:S09]  /*7340*/  FSEL R43, R0, R4, P0 ;  /* 0x00000004002b7208 */ /* 0x000fd20000000000 */
.L_x_190:
[----:B------:R-:W-:Y:S05]  /*7350*/  BSYNC.RECONVERGENT B3 ;  /* 0x0000000000037941 */ /* 0x000fea0003800200 */
.L_x_189:
[----:B------:R-:W-:Y:S01]  /*7360*/  FADD R4, R53, 2 ;  /* 0x4000000035047421 */ /* 0x000fe20000000000 */
[----:B------:R-:W-:Y:S01]  /*7370*/  FADD R3, R54, -0.80000001192092895508 ;  /* 0xbf4ccccd36037421 */ /* 0x000fe20000000000 */
[----:B------:R-:W-:Y:S01]  /*7380*/  FADD R0, R55, -1.7000000476837158203 ;  /* 0xbfd9999a37007421 */ /* 0x000fe20000000000 */
[----:B------:R-:W-:Y:S01]  /*7390*/  BSSY.RECONVERGENT B3, `(.L_x_198) ;  /* 0x0000044000037945 */ /* 0x000fe20003800200 */
[C---:B------:R-:W-:Y:S01]  /*73a0*/  FMUL R38, R4.reuse, R4 ;  /* 0x0000000404267220 */ /* 0x040fe20000400000 */
[----:B------:R-:W-:Y:S01]  /*73b0*/  FMUL R4, R4, -0.19900743663311004639 ;  /* 0xbe4bc89b04047820 */ /* 0x000fe20000400000 */
[----:B------:R-:W-:Y:S02]  /*73c0*/  PLOP3.LUT P1, PT, PT, PT, PT, 0x80, 0x8 ;  /* 0x000000000008781c */ /* 0x000fe40003f2f070 */
[C---:B------:R-:W-:Y:S01]  /*73d0*/  FFMA R7, R3.reuse, R3, R38 ;  /* 0x0000000303077223 */ /* 0x040fe20000000026 */
[----:B------:R-:W-:-:S03]  /*73e0*/  FFMA R3, R3, 0.89553344249725341797, R4 ;  /* 0x3f6541ae03037823 */ /* 0x000fc60000000004 */
[C---:B------:R-:W-:Y:S01]  /*73f0*/  FFMA R7, R0.reuse, R0, R7 ;  /* 0x0000000000077223 */ /* 0x040fe20000000007 */
[----:B------:R-:W-:Y:S01]  /*7400*/  FFMA R0, R0, -0.39801487326622009277, R3 ;  /* 0xbecbc89b00007823 */ /* 0x000fe20000000003 */
[-C--:B------:R-:W-:Y:S02]  /*7410*/  FSEL R3, R42, R43.reuse, P0 ;  /* 0x0000002b2a037208 */ /* 0x080fe40000000000 */
[----:B------:R-:W-:Y:S01]  /*7420*/  FADD R7, R7, -0.6400000452995300293 ;  /* 0xbf23d70b07077421 */ /* 0x000fe20000000000 */
[----:B------:R-:W-:-:S03]  /*7430*/  MOV R42, R43 ;  /* 0x0000002b002a7202 */ /* 0x000fc60000000f00 */
        /* <DEDUP_REMOVED lines=14> */
.L_x_201:
[----:B-1----:R-:W-:Y:S01]  /*7520*/  FMUL.FTZ R51, R4, R7 ;  /* 0x0000000704337220 */ /* 0x002fe20000410000 */
[----:B------:R-:W-:-:S03]  /*7530*/  FMUL.FTZ R7, R7, 0.5 ;  /* 0x3f00000007077820 */ /* 0x000fc60000410000 */
[----:B------:R-:W-:-:S04]  /*7540*/  FFMA R4, -R51, R51, R4 ;  /* 0x0000003333047223 */ /* 0x000fc80000000104 */
[----:B------:R-:W-:-:S07]  /*7550*/  FFMA R51, R4, R7, R51 ;  /* 0x0000000704337223 */ /* 0x000fce0000000033 */
.L_x_202:
[----:B------:R-:W-:Y:S05]  /*7560*/  BSYNC.RECONVERGENT B1 ;  /* 0x0000000000017941 */ /* 0x000fea0003800200 */
.L_x_200:
        /* <DEDUP_REMOVED lines=14> */
.L_x_204:
[----:B------:R-:W-:Y:S05]  /*7650*/  BSYNC.RECONVERGENT B4 ;  /* 0x0000000000047941 */ /* 0x000fea0003800200 */
.L_x_203:
        /* <DEDUP_REMOVED lines=19> */
.L_x_206:
[----:B------:R-:W-:Y:S05]  /*7790*/  BSYNC.RECONVERGENT B4 ;  /* 0x0000000000047941 */ /* 0x000fea0003800200 */
.L_x_205:
[----:B------:R-:W-:-:S04]  /*77a0*/  FSETP.GT.AND P1, PT, R4, R3, PT ;  /* 0x000000030400720b */ /* 0x000fc80003f24000 */
[----:B------:R-:W-:-:S04]  /*77b0*/  FSETP.LT.OR P1, PT, R4, 0.0010000000474974513054, P1 ;  /* 0x3a83126f0400780b */ /* 0x000fc80000f21400 */
[----:B------:R-:W-:-:S09]  /*77c0*/  FSEL R42, R43, R4, P1 ;  /* 0x000000042b2a7208 */ /* 0x000fd20000800000 */
.L_x_199:
[----:B------:R-:W-:Y:S05]  /*77d0*/  BSYNC.RECONVERGENT B3 ;  /* 0x0000000000037941 */ /* 0x000fea0003800200 */
.L_x_198:
[----:B------:R-:W-:Y:S02]  /*77e0*/  FSETP.GEU.AND P2, PT, |R17|, 9.9999999747524270788e-07, PT ;  /* 0x358637bd1100780b */ /* 0x000fe40003f4e200 */
[----:B------:R-:W-:Y:S02]  /*77f0*/  PLOP3.LUT P0, PT, P5, P1, P0, 0x80, 0x0 ;  /* 0x000000000000781c */ /* 0x000fe40002f03000 */
[----:B------:R-:W-:Y:S02]  /*7800*/  FSEL R3, R3, R42, P1 ;  /* 0x0000002a03037208 */ /* 0x000fe40000800000 */
[----:B------:R-:W-:-:S07]  /*7810*/  SEL R59, RZ, 0x1, P0 ;  /* 0x00000001ff3b7807 */ /* 0x000fce0000000000 */
        /* <DEDUP_REMOVED lines=17> */
.L_x_208:
[----:B------:R-:W-:Y:S05]  /*7930*/  BSYNC.RECONVERGENT B3 ;  /* 0x0000000000037941 */ /* 0x000fea0003800200 */
.L_x_207:
[----:B------:R-:W-:-:S04]  /*7940*/  FSETP.GT.AND P0, PT, R4, R3, PT ;  /* 0x000000030400720b */ /* 0x000fc80003f04000 */
[----:B------:R-:W-:-:S04]  /*7950*/  FSETP.LT.OR P0, PT, R4, 0.0010000000474974513054, P0 ;  /* 0x3a83126f0400780b */ /* 0x000fc80000701400 */
[----:B------:R-:W-:Y:S02]  /*7960*/  SEL R59, R59, 0x1, P0 ;  /* 0x000000013b3b7807 */ /* 0x000fe40000000000 */
[----:B------:R-:W-:-:S07]  /*7970*/  FSEL R42, R42, R4, P0 ;  /* 0x000000042a2a7208 */ /* 0x000fce0000000000 */
.L_x_146:
[----:B------:R-:W-:Y:S01]  /*7980*/  FMUL R0, R35, -0.19900743663311004639 ;  /* 0xbe4bc89b23007820 */ /* 0x000fe20000400000 */
[----:B------:R-:W-:Y:S01]  /*7990*/  LOP3.LUT P0, RZ, R59, 0xff, RZ, 0xc0, !PT ;  /* 0x000000ff3bff7812 */ /* 0x000fe2000780c0ff */
[----:B------:R-:W-:Y:S02]  /*79a0*/  BSSY.RECONVERGENT B1, `(.L_x_209) ;  /* 0x0000088000017945 */ /* 0x000fe40003800200 */
[----:B------:R-:W-:Y:S01]  /*79b0*/  FFMA R3, R33, 0.89553344249725341797, R0 ;  /* 0x3f6541ae21037823 */ /* 0x000fe20000000000 */
[----:B------:R-:W-:Y:S02]  /*79c0*/  FSEL R0, RZ, 1, P0 ;  /* 0x3f800000ff007808 */ /* 0x000fe40000000000 */
[----:B------:R-:W-:Y:S01]  /*79d0*/  FSETP.GT.AND P0, PT, R41, 0.5, PT ;  /* 0x3f0000002900780b */ /* 0x000fe20003f04000 */
[----:B------:R-:W-:-:S05]  /*79e0*/  FFMA R3, R32, -0.39801487326622009277, R3 ;  /* 0xbecbc89b20037823 */ /* 0x000fca0000000003 */
[----:B------:R-:W-:-:S05]  /*79f0*/  FMNMX R3, RZ, R3, !PT ;  /* 0x00000003ff037209 */ /* 0x000fca0007800000 */
[----:B------:R-:W-:-:S04]  /*7a00*/  FMUL R0, R0, R3 ;  /* 0x0000000300007220 */ /* 0x000fc80000400000 */
[C---:B------:R-:W-:Y:S01]  /*7a10*/  FMUL R3, R0.reuse, 3 ;  /* 0x4040000000037820 */ /* 0x040fe20000400000 */
[C---:B------:R-:W-:Y:S01]  /*7a20*/  FMUL R7, R0.reuse, 2.7999999523162841797 ;  /* 0x4033333300077820 */ /* 0x040fe20000400000 */
[----:B------:R-:W-:Y:S02]  /*7a30*/  FMUL R0, R0, 2.5 ;  /* 0x4020000000007820 */ /* 0x000fe40000400000 */
[----:B------:R-:W-:Y:S01]  /*7a40*/  FMUL R3, R34, R3 ;  /* 0x0000000322037220 */ /* 0x000fe20000400000 */
[----:B------:R-:W-:Y:S01]  /*7a50*/  FMUL R7, R36, R7 ;  /* 0x0000000724077220 */ /* 0x000fe20000400000 */
[----:B------:R-:W-:Y:S02]  /*7a60*/  FMUL R0, R37, R0 ;  /* 0x0000000025007220 */ /* 0x000fe40000400000 */
[----:B------:R-:W-:Y:S01]  /*7a70*/  FFMA R6, R9, R3, R6 ;  /* 0x0000000309067223 */ /* 0x000fe20000000006 */
[----:B------:R-:W-:Y:S01]  /*7a80*/  FFMA R8, R11, R7, R8 ;  /* 0x000000070b087223 */ /* 0x000fe20000000008 */
[----:B------:R-:W-:Y:S01]  /*7a90*/  FFMA R13, R12, R0, R13 ;  /* 0x000000000c0d7223 */ /* 0x000fe2000000000d */
[----:B------:R-:W-:Y:S06]  /*7aa0*/  @P0 BRA `(.L_x_210) ;  /* 0x0000000000f00947 */ /* 0x000fec0003800000 */
[----:B------:R-:W-:Y:S01]  /*7ab0*/  SHF.L.U32 R3, R22, 0xd, RZ ;  /* 0x0000000d16037819 */ /* 0x000fe200000006ff */
[----:B------:R-:W-:Y:S03]  /*7ac0*/  BSSY.RECONVERGENT B2, `(.L_x_211) ;  /* 0x000001f000027945 */ /* 0x000fe60003800200 */
[----:B------:R-:W-:-:S04]  /*7ad0*/  LOP3.LUT R3, R3, R22, RZ, 0x3c, !PT ;  /* 0x0000001603037212 */ /* 0x000fc800078e3cff */
[----:B------:R-:W-:-:S04]  /*7ae0*/  SHF.R.U32.HI R0, RZ, 0x11, R3 ;  /* 0x00000011ff007819 */ /* 0x000fc80000011603 */
[----:B------:R-:W-:-:S04]  /*7af0*/  LOP3.LUT R0, R0, R3, RZ, 0x3c, !PT ;  /* 0x0000000300007212 */ /* 0x000fc800078e3cff */
[----:B------:R-:W-:-:S04]  /*7b00*/  SHF.L.U32 R3, R0, 0x5, RZ ;  /* 0x0000000500037819 */ /* 0x000fc800000006ff */
[----:B------:R-:W-:-:S04]  /*7b10*/  LOP3.LUT R3, R3, R0, RZ, 0x3c, !PT ;  /* 0x0000000003037212 */ /* 0x000fc800078e3cff */
[C---:B------:R-:W-:Y:S02]  /*7b20*/  SHF.L.U32 R2, R3.reuse, 0xd, RZ ;  /* 0x0000000d03027819 */ /* 0x040fe400000006ff */
[----:B------:R-:W-:Y:S02]  /*7b30*/  LEA.HI R0, R3, 0x3f800000, RZ, 0x17 ;  /* 0x3f80000003007811 */ /* 0x000fe400078fb8ff */
[----:B------:R-:W-:Y:S01]  /*7b40*/  LOP3.LUT R2, R2, R3, RZ, 0x3c, !PT ;  /* 0x0000000302027212 */ /* 0x000fe200078e3cff */
[----:B------:R-:W-:Y:S02]  /*7b50*/  HFMA2 R3, -RZ, RZ, 2, 0 ;  /* 0x40000000ff037431 */ /* 0x000fe400000001ff */
[----:B------:R-:W-:Y:S01]  /*7b60*/  FADD R0, R0, -1 ;  /* 0xbf80000000007421 */ /* 0x000fe20000000000 */
[----:B------:R-:W-:-:S04]  /*7b70*/  SHF.R.U32.HI R5, RZ, 0x11, R2 ;  /* 0x00000011ff057819 */ /* 0x000fc80000011602 */
[----:B------:R-:W-:Y:S01]  /*7b80*/  LOP3.LUT R5, R5, R2, RZ, 0x3c, !PT ;  /* 0x0000000205057212 */ /* 0x000fe200078e3cff */
[----:B------:R-:W-:-:S03]  /*7b90*/  FFMA R0, R0, R3, -1 ;  /* 0xbf80000000007423 */ /* 0x000fc60000000003 */
[----:B------:R-:W-:Y:S01]  /*7ba0*/  SHF.L.U32 R22, R5, 0x5, RZ ;  /* 0x0000000505167819 */ /* 0x000fe200000006ff */
[----:B------:R-:W-:-:S03]  /*7bb0*/  FFMA R7, -R0, R0, 1 ;  /* 0x3f80000000077423 */ /* 0x000fc60000000100 */
[----:B------:R-:W-:Y:S01]  /*7bc0*/  LOP3.LUT R22, R22, R5, RZ, 0x3c, !PT ;  /* 0x0000000516167212 */ /* 0x000fe200078e3cff */
[----:B------:R0:W1:Y:S01]  /*7bd0*/  MUFU.RSQ R2, R7 ;  /* 0x0000000700027308 */ /* 0x0000620000001400 */
[----:B------:R-:W-:Y:S02]  /*7be0*/  IADD3 R4, PT, PT, R7, -0xd000000, RZ ;  /* 0xf300000007047810 */ /* 0x000fe40007ffe0ff */
[----:B------:R-:W-:Y:S02]  /*7bf0*/  LEA.HI R3, R22, 0x3f800000, RZ, 0x17 ;  /* 0x3f80000016037811 */ /* 0x000fe400078fb8ff */
[----:B------:R-:W-:-:S03]  /*7c00*/  ISETP.GT.U32.AND P0, PT, R4, 0x727fffff, PT ;  /* 0x727fffff0400780c */ /* 0x000fc60003f04070 */
[----:B------:R-:W-:-:S04]  /*7c10*/  FADD R3, R3, -1 ;  /* 0xbf80000003037421 */ /* 0x000fc80000000000 */
[----:B------:R-:W-:-:S06]  /*7c20*/  FMUL R5, R3, 6.2831854820251464844 ;  /* 0x40c90fdb03057820 */ /* 0x000fcc0000400000 */
[----:B01----:R-:W-:Y:S05]  /*7c30*/  @!P0 BRA `(.L_x_212) ;  /* 0x00000000000c8947 */ /* 0x003fea0003800000 */
[----:B------:R-:W-:-:S07]  /*7c40*/  MOV R4, 0x7c60 ;  /* 0x00007c6000047802 */ /* 0x000fce0000000f00 */
[----:B------:R-:W-:Y:S05]  /*7c50*/  CALL.REL.NOINC `($__internal_1_$__cuda_sm20_sqrt_rn_f32_slowpath) ;  /* 0x0000017c00e07944 */ /* 0x000fea0003c00000 */
[----:B------:R-:W-:Y:S05]  /*7c60*/  BRA `(.L_x_213) ;  /* 0x0000000000107947 */ /* 0x000fea0003800000 */
.L_x_212:
[----:B------:R-:W-:Y:S01]  /*7c70*/  FMUL.FTZ R46, R7, R2 ;  /* 0x00000002072e7220 */ /* 0x000fe20000410000 */
[----:B------:R-:W-:-:S03]  /*7c80*/  FMUL.FTZ R2, R2, 0.5 ;  /* 0x3f00000002027820 */ /* 0x000fc60000410000 */
[----:B------:R-:W-:-:S04]  /*7c90*/  FFMA R3, -R46, R46, R7 ;  /* 0x0000002e2e037223 */ /* 0x000fc80000000107 */
[----:B------:R-:W-:-:S07]  /*7ca0*/  FFMA R46, R3, R2, R46 ;  /* 0x00000002032e7223 */ /* 0x000fce000000002e */
.L_x_213:
[----:B------:R-:W-:Y:S05]  /*7cb0*/  BSYNC.RECONVERGENT B2 ;  /* 0x0000000000027941 */ /* 0x000fea0003800200 */
.L_x_211:
[----:B------:R-:W-:Y:S01]  /*7cc0*/  FMUL.RZ R7, R5, 0.15915493667125701904 ;  /* 0x3e22f98305077820 */ /* 0x000fe2000040c000 */
[----:B------:R-:W-:-:S03]  /*7cd0*/  FMUL R4, R35, R0 ;  /* 0x0000000023047220 */ /* 0x000fc60000400000 */
[----:B------:R-:W0:Y:S08]  /*7ce0*/  MUFU.SIN R3, R7 ;  /* 0x0000000700037308 */ /* 0x000e300000000400 */
[----:B------:R-:W1:Y:S01]  /*7cf0*/  MUFU.COS R5, R7 ;  /* 0x0000000700057308 */ /* 0x000e620000000000 */
[----:B0-----:R-:W-:-:S04]  /*7d00*/  FMUL R2, R3, R46 ;  /* 0x0000002e03027220 */ /* 0x001fc80000400000 */
[----:B------:R-:W-:Y:S01]  /*7d10*/  FFMA R3, R33, R2, R4 ;  /* 0x0000000221037223 */ /* 0x000fe20000000004 */
[----:B-1----:R-:W-:-:S04]  /*7d20*/  FMUL R5, R5, R46 ;  /* 0x0000002e05057220 */ /* 0x002fc80000400000 */
[----:B------:R-:W-:-:S05]  /*7d30*/  FFMA R3, R32, R5, R3 ;  /* 0x0000000520037223 */ /* 0x000fca0000000003 */
[----:B------:R-:W-:-:S04]  /*7d40*/  FSETP.GEU.AND P0, PT, R3, RZ, PT ;  /* 0x000000ff0300720b */ /* 0x000fc80003f0e000 */
[----:B------:R-:W-:Y:S02]  /*7d50*/  FSEL R0, -R0, R0, !P0 ;  /* 0x0000000000007208 */ /* 0x000fe40004000100 */
[----:B------:R-:W-:Y:S02]  /*7d60*/  FSEL R2, -R2, R2, !P0 ;  /* 0x0000000202027208 */ /* 0x000fe40004000100 */
[----:B------:R-:W-:Y:S01]  /*7d70*/  FSEL R5, -R5, R5, !P0 ;  /* 0x0000000505057208 */ /* 0x000fe20004000100 */
[----:B------:R-:W-:Y:S02]  /*7d80*/  FADD R0, R35, R0 ;  /* 0x0000000023007221 */ /* 0x000fe40000000000 */
[----:B------:R-:W-:Y:S02]  /*7d90*/  FADD R2, R33, R2 ;  /* 0x0000000221027221 */ /* 0x000fe40000000000 */
[----:B------:R-:W-:Y:S01]  /*7da0*/  FMUL R3, R0, R0 ;  /* 0x0000000000037220 */ /* 0x000fe20000400000 */
[----:B------:R-:W-:-:S03]  /*7db0*/  FADD R5, R32, R5 ;  /* 0x0000000520057221 */ /* 0x000fc60000000000 */
        /* <DEDUP_REMOVED lines=9> */
[----:B------:R-:W-:Y:S01]  /*7e50*/  FMUL R58, R0, R3 ;  /* 0x00000003003a7220 */ /* 0x000fe20000400000 */
[----:B------:R-:W-:Y:S06]  /*7e60*/  BRA `(.L_x_214) ;  /* 0x0000000000ec7947 */ /* 0x000fec0003800000 */
.L_x_210:
[----:B------:R-:W-:Y:S01]  /*7e70*/  SHF.L.U32 R3, R22, 0xd, RZ ;  /* 0x0000000d16037819 */ /* 0x000fe200000006ff */
[----:B------:R-:W-:Y:S01]  /*7e80*/  BSSY.RECONVERGENT B2, `(.L_x_215) ;  /* 0x0000026000027945 */ /* 0x000fe20003800200 */
[----:B------:R-:W-:Y:S02]  /*7e90*/  MOV R43, 0x40000000 ;  /* 0x40000000002b7802 */ /* 0x000fe40000000f00 */
        /* <DEDUP_REMOVED lines=8> */
[----:B------:R-:W-:Y:S02]  /*7f20*/  FMUL R3, R35, R5 ;  /* 0x0000000523037220 */ /* 0x000fe40000400000 */
[----:B------:R-:W-:Y:S01]  /*7f30*/  FADD R0, R0, -1 ;  /* 0xbf80000000007421 */ /* 0x000fe20000000000 */
[----:B------:R-:W-:Y:S01]  /*7f40*/  SHF.R.U32.HI R7, RZ, 0x11, R4 ;  /* 0x00000011ff077819 */ /* 0x000fe20000011604 */
[----:B------:R-:W-:Y:S02]  /*7f50*/  FFMA R3, R2, R33, R3 ;  /* 0x0000002102037223 */ /* 0x000fe40000000003 */
[----:B------:R-:W-:Y:S01]  /*7f60*/  FFMA R43, R0, R43, -1 ;  /* 0xbf800000002b7423 */ /* 0x000fe2000000002b */
[----:B------:R-:W-:Y:S01]  /*7f70*/  LOP3.LUT R4, R7, R4, RZ, 0x3c, !PT ;  /* 0x0000000407047212 */ /* 0x000fe200078e3cff */
[----:B------:R-:W-:-:S02]  /*7f80*/  FFMA R3, R32, R52, R3 ;  /* 0x0000003420037223 */ /* 0x000fc40000000003 */
[----:B------:R-:W-:Y:S01]  /*7f90*/  FFMA R7, -R43, R43, 1 ;  /* 0x3f8000002b077423 */ /* 0x000fe2000000012b */
[----:B------:R-:W-:Y:S01]  /*7fa0*/  SHF.L.U32 R47, R4, 0x5, RZ ;  /* 0x00000005042f7819 */ /* 0x000fe200000006ff */
[----:B------:R-:W-:-:S03]  /*7fb0*/  FADD R0, R3, R3 ;  /* 0x0000000303007221 */ /* 0x000fc60000000000 */
[----:B------:R-:W-:Y:S01]  /*7fc0*/  IADD3 R46, PT, PT, R7, -0xd000000, RZ ;  /* 0xf3000000072e7810 */ /* 0x000fe20007ffe0ff */
[----:B------:R-:W-:Y:S01]  /*7fd0*/  FFMA R51, -R33, R0, R2 ;  /* 0x0000000021337223 */ /* 0x000fe20000000102 */
[----:B------:R-:W-:Y:S01]  /*7fe0*/  LOP3.LUT R22, R47, R4, RZ, 0x3c, !PT ;  /* 0x000000042f167212 */ /* 0x000fe200078e3cff */
[-C--:B------:R-:W-:Y:S01]  /*7ff0*/  FFMA R3, -R32, R0.reuse, R52 ;  /* 0x0000000020037223 */ /* 0x080fe20000000134 */
[----:B------:R-:W-:Y:S01]  /*8000*/  ISETP.GT.U32.AND P0, PT, R46, 0x727fffff, PT ;  /* 0x727fffff2e00780c */ /* 0x000fe20003f04070 */
[----:B------:R0:W1:Y:S01]  /*8010*/  MUFU.RSQ R4, R7 ;  /* 0x0000000700047308 */ /* 0x0000620000001400 */
[----:B------:R-:W-:Y:S01]  /*8020*/  LEA.HI R38, R22, 0x3f800000, RZ, 0x17 ;  /* 0x3f80000016267811 */ /* 0x000fe200078fb8ff */
[----:B------:R-:W-:-:S04]  /*8030*/  FFMA R53, -R35, R0, R5 ;  /* 0x0000000023357223 */ /* 0x000fc80000000105 */
[----:B------:R-:W-:-:S04]  /*8040*/  FADD R38, R38, -1 ;  /* 0xbf80000026267421 */ /* 0x000fc80000000000 */
[----:B------:R-:W-:Y:S02]  /*8050*/  FMUL R2, R38, 6.2831854820251464844 ;  /* 0x40c90fdb26027820 */ /* 0x000fe40000400000 */
[----:B0-----:R-:W-:Y:S05]  /*8060*/  @!P0 BRA `(.L_x_216) ;  /* 0x00000000000c8947 */ /* 0x001fea0003800000 */
[----:B-1----:R-:W-:-:S07]  /*8070*/  MOV R4, 0x8090 ;  /* 0x0000809000047802 */ /* 0x002fce0000000f00 */
[----:B------:R-:W-:Y:S05]  /*8080*/  CALL.REL.NOINC `($__internal_1_$__cuda_sm20_sqrt_rn_f32_slowpath) ;  /* 0x0000017800d47944 */ /* 0x000fea0003c00000 */
[----:B------:R-:W-:Y:S05]  /*8090*/  BRA `(.L_x_217) ;  /* 0x0000000000107947 */ /* 0x000fea0003800000 */
.L_x_216:
[----:B-1----:R-:W-:Y:S01]  /*80a0*/  FMUL.FTZ R46, R7, R4 ;  /* 0x00000004072e7220 */ /* 0x002fe20000410000 */
[----:B------:R-:W-:-:S03]  /*80b0*/  FMUL.FTZ R0, R4, 0.5 ;  /* 0x3f00000004007820 */ /* 0x000fc60000410000 */
[----:B------:R-:W-:-:S04]  /*80c0*/  FFMA R5, -R46, R46, R7 ;  /* 0x0000002e2e057223 */ /* 0x000fc80000000107 */
[----:B------:R-:W-:-:S07]  /*80d0*/  FFMA R46, R5, R0, R46 ;  /* 0x00000000052e7223 */ /* 0x000fce000000002e */
.L_x_217:
[----:B------:R-:W-:Y:S05]  /*80e0*/  BSYNC.RECONVERGENT B2 ;  /* 0x0000000000027941 */ /* 0x000fea0003800200 */
.L_x_215:
[----:B------:R-:W-:Y:S01]  /*80f0*/  FMUL.RZ R2, R2, 0.15915493667125701904 ;  /* 0x3e22f98302027820 */ /* 0x000fe2000040c000 */
[----:B------:R-:W-:-:S03]  /*8100*/  FFMA R43, R40, R43, R53 ;  /* 0x0000002b282b7223 */ /* 0x000fc60000000035 */
[----:B------:R-:W0:Y:S01]  /*8110*/  MUFU.SIN R5, R2 ;  /* 0x0000000200057308 */ /* 0x000e220000000400 */
[----:B------:R-:W-:-:S07]  /*8120*/  FMUL R0, R43, R43 ;  /* 0x0000002b2b007220 */ /* 0x000fce0000400000 */
[----:B------:R-:W1:Y:S01]  /*8130*/  MUFU.COS R7, R2 ;  /* 0x0000000200077308 */ /* 0x000e620000000000 */
[----:B0-----:R-:W-:-:S04]  /*8140*/  FMUL R5, R5, R46 ;  /* 0x0000002e05057220 */ /* 0x001fc80000400000 */
[----:B------:R-:W-:Y:S01]  /*8150*/  FFMA R5, R40, R5, R51 ;  /* 0x0000000528057223 */ /* 0x000fe20000000033 */
[----:B-1----:R-:W-:-:S03]  /*8160*/  FMUL R46, R7, R46 ;  /* 0x0000002e072e7220 */ /* 0x002fc60000400000 */
[----:B------:R-:W-:Y:S01]  /*8170*/  FFMA R0, R5, R5, R0 ;  /* 0x0000000505007223 */ /* 0x000fe20000000000 */
        /* <DEDUP_REMOVED lines=10> */
.L_x_214:
[----:B------:R-:W-:Y:S05]  /*8220*/  BSYNC.RECONVERGENT B1 ;  /* 0x0000000000017941 */ /* 0x000fea0003800200 */
.L_x_209:
[----:B------:R-:W-:Y:S01]  /*8230*/  ISETP.NE.AND P0, PT, R10, RZ, PT ;  /* 0x000000ff0a00720c */ /* 0x000fe20003f05270 */
[----:B------:R-:W-:Y:S01]  /*8240*/  BSSY.RELIABLE B2, `(.L_x_218) ;  /* 0x000002a000027945 */ /* 0x000fe20003800100 */
[----:B------:R-:W-:Y:S01]  /*8250*/  FMUL R9, R9, R34 ;  /* 0x0000002209097220 */ /* 0x000fe20000400000 */
[----:B------:R-:W-:Y:S01]  /*8260*/  FMUL R11, R11, R36 ;  /* 0x000000240b0b7220 */ /* 0x000fe20000400000 */
[----:B------:R-:W-:Y:S01]  /*8270*/  FMUL R12, R12, R37 ;  /* 0x000000250c0c7220 */ /* 0x000fe20000400000 */
[----:B------:R-:W-:Y:S01]  /*8280*/  FFMA R56, R32, 0.0020000000949949026108, R29 ;  /* 0x3b03126f20387823 */ /* 0x000fe2000000001d */
[----:B------:R-:W-:Y:S01]  /*8290*/  FFMA R51, R33, 0.0020000000949949026108, R31 ;  /* 0x3b03126f21337823 */ /* 0x000fe2000000001f */
[----:B------:R-:W-:-:S06]  /*82a0*/  FFMA R43, R35, 0.0020000000949949026108, R30 ;  /* 0x3b03126f232b7823 */ /* 0x000fcc000000001e */
[----:B------:R-:W-:Y:S05]  /*82b0*/  @!P0 BRA `(.L_x_219) ;  /* 0x0000000000748947 */ /* 0x000fea0003800000 */
[----:B------:R-:W-:-:S04]  /*82c0*/  SHF.L.U32 R3, R22, 0xd, RZ ;  /* 0x0000000d16037819 */ /* 0x000fc800000006ff */
[----:B------:R-:W-:-:S04]  /*82d0*/  LOP3.LUT R3, R3, R22, RZ, 0x3c, !PT ;  /* 0x0000001603037212 */ /* 0x000fc800078e3cff */
[----:B------:R-:W-:-:S04]  /*82e0*/  SHF.R.U32.HI R0, RZ, 0x11, R3 ;  /* 0x00000011ff007819 */ /* 0x000fc80000011603 */
[----:B------:R-:W-:-:S04]  /*82f0*/  LOP3.LUT R0, R0, R3, RZ, 0x3c, !PT ;  /* 0x0000000300007212 */ /* 0x000fc800078e3cff */
[----:B------:R-:W-:-:S04]  /*8300*/  SHF.L.U32 R3, R0, 0x5, RZ ;  /* 0x0000000500037819 */ /* 0x000fc800000006ff */
[----:B------:R-:W-:Y:S02]  /*8310*/  LOP3.LUT R22, R3, R0, RZ, 0x3c, !PT ;  /* 0x0000000003167212 */ /* 0x000fe400078e3cff */
[----:B------:R-:W-:Y:S02]  /*8320*/  FMNMX3 R0, R11, R12, R9, !PT ;  /* 0x0000000c0b007276 */ /* 0x000fe40007800009 */
[----:B------:R-:W-:Y:S02]  /*8330*/  LEA.HI R3, R22, 0x3f800000, RZ, 0x17 ;  /* 0x3f80000016037811 */ /* 0x000fe400078fb8ff */
[----:B------:R-:W-:-:S03]  /*8340*/  FMNMX R64, R0, 0.94999998807907104492, PT ;  /* 0x3f73333300407809 */ /* 0x000fc60003800000 */
[----:B------:R-:W-:-:S05]  /*8350*/  FADD R3, R3, -1 ;  /* 0xbf80000003037421 */ /* 0x000fca0000000000 */
[----:B------:R-:W-:-:S13]  /*8360*/  FSETP.GT.AND P0, PT, R3, R64, PT ;  /* 0x000000400300720b */ /* 0x000fda0003f04000 */
[----:B------:R-:W-:Y:S05]  /*8370*/  @P0 BREAK.RELIABLE B2 ;  /* 0x0000000000020942 */ /* 0x000fea0003800100 */
[----:B------:R-:W-:Y:S05]  /*8380*/  @P0 BRA `(.L_x_220) ;  /* 0x0000016800e40947 */ /* 0x000fea0003800000 */
[----:B------:R-:W-:Y:S01]  /*8390*/  IADD3 R0, PT, PT, R64, 0x1800000, RZ ;  /* 0x0180000040007810 */ /* 0x000fe20007ffe0ff */
[----:B------:R-:W-:Y:S03]  /*83a0*/  BSSY.RECONVERGENT B3, `(.L_x_221) ;  /* 0x000000b000037945 */ /* 0x000fe60003800200 */
[----:B------:R-:W-:-:S04]  /*83b0*/  LOP3.LUT R0, R0, 0x7f800000, RZ, 0xc0, !PT ;  /* 0x7f80000000007812 */ /* 0x000fc800078ec0ff */
[----:B------:R-:W-:-:S13]  /*83c0*/  ISETP.GT.U32.AND P0, PT, R0, 0x1ffffff, PT ;  /* 0x01ffffff0000780c */ /* 0x000fda0003f04070 */
[----:B------:R-:W-:Y:S05]  /*83d0*/  @P0 BRA `(.L_x_222) ;  /* 0x00000000000c0947 */ /* 0x000fea0003800000 */
[----:B------:R-:W-:-:S07]  /*83e0*/  MOV R38, 0x8400 ;  /* 0x0000840000267802 */ /* 0x000fce0000000f00 */
[----:B------:R-:W-:Y:S05]  /*83f0*/  CALL.REL.NOINC `($__internal_0_$__cuda_sm20_rcp_rn_f32_slowpath) ;  /* 0x0000017400247944 */ /* 0x000fea0003c00000 */
[----:B------:R-:W-:Y:S05]  /*8400*/  BRA `(.L_x_223) ;  /* 0x0000000000107947 */ /* 0x000fea0003800000 */
.L_x_222:
[----:B------:R-:W0:Y:S02]  /*8410*/  MUFU.RCP R46, R64 ;  /* 0x00000040002e7308 */ /* 0x000e240000001000 */
[----:B0-----:R-:W-:-:S04]  /*8420*/  FFMA R0, R64, R46, -1 ;  /* 0xbf80000040007423 */ /* 0x001fc8000000002e */
[----:B------:R-:W-:-:S04]  /*8430*/  FADD.FTZ R3, -R0, -RZ ;  /* 0x800000ff00037221 */ /* 0x000fc80000010100 */
[----:B------:R-:W-:-:S07]  /*8440*/  FFMA R46, R46, R3, R46 ;  /* 0x000000032e2e7223 */ /* 0x000fce000000002e */
.L_x_223:
[----:B------:R-:W-:Y:S05]  /*8450*/  BSYNC.RECONVERGENT B3 ;  /* 0x0000000000037941 */ /* 0x000fea0003800200 */
.L_x_221:
[-C--:B------:R-:W-:Y:S01]  /*8460*/  FMUL R9, R9, R46.reuse ;  /* 0x0000002e09097220 */ /* 0x080fe20000400000 */
[-C--:B------:R-:W-:Y:S01]  /*8470*/  FMUL R11, R11, R46.reuse ;  /* 0x0000002e0b0b7220 */ /* 0x080fe20000400000 */
[----:B------:R-:W-:-:S07]  /*8480*/  FMUL R12, R12, R46 ;  /* 0x0000002e0c0c7220 */ /* 0x000fce0000400000 */
.L_x_219:
[----:B------:R-:W0:Y:S01]  /*8490*/  LDCU UR6, c[0x0][0x3a4] ;  /* 0x00007480ff0677ac */ /* 0x000e220008000800 */
[----:B------:R-:W-:-:S04]  /*84a0*/  IADD3 R0, PT, PT, R10, 0x1, RZ ;  /* 0x000000010a007810 */ /* 0x000fc80007ffe0ff */
[----:B0-----:R-:W-:-:S13]  /*84b0*/  ISETP.NE.AND P0, PT, R0, UR6, PT ;  /* 0x0000000600007c0c */ /* 0x001fda000bf05270 */
[----:B------:R-:W-:Y:S05]  /*84c0*/  @!P0 BREAK.RELIABLE B2 ;  /* 0x0000000000028942 */ /* 0x000fea0003800100 */
[----:B------:R-:W-:Y:S05]  /*84d0*/  @!P0 BRA `(.L_x_220) ;  /* 0x0000016800908947 */ /* 0x000fea0003800000 */
[----:B------:R-:W-:Y:S05]  /*84e0*/  BSYNC.RELIABLE B2 ;  /* 0x0000000000027941 */ /* 0x000fea0003800100 */
.L_x_218:
[----:B------:R-:W0:Y:S01]  /*84f0*/  LDCU UR6, c[0x0][0x3a0] ;  /* 0x00007400ff0677ac */ /* 0x000e220008000800 */
[----:B------:R-:W-:Y:S01]  /*8500*/  BSSY.RELIABLE B3, `(.L_x_224) ;  /* 0x000039a000037945 */ /* 0x000fe20003800100 */
[----:B------:R-:W-:Y:S01]  /*8510*/  HFMA2 R3, -RZ, RZ, 10824, -13904 ;  /* 0x7149f2caff037431 */ /* 0x000fe200000001ff */
[----:B0-----:R-:W-:-:S13]  /*8520*/  ISETP.NE.AND P0, PT, RZ, UR6, PT ;  /* 0x00000006ff007c0c */ /* 0x001fda000bf05270 */
[----:B------:R-:W-:Y:S05]  /*8530*/  @!P0 BRA `(.L_x_225) ;  /* 0x0000002400908947 */ /* 0x000fea0003800000 */
[----:B------:R-:W-:-:S09]  /*8540*/  UISETP.NE.AND UP0, UPT, UR6, 0x1, UPT ;  /* 0x000000010600788c */ /* 0x000fd2000bf05270 */
[----:B------:R-:W-:Y:S05]  /*8550*/  BRA.U UP0, `(.L_x_226) ;  /* 0x0000001500fc7547 */ /* 0x000fea000b800000 */
[----:B------:R-:W-:Y:S01]  /*8560*/  FADD R7, R43, 2 ;  /* 0x400000002b077421 */ /* 0x000fe20000000000 */
[----:B------:R-:W-:Y:S01]  /*8570*/  FADD R5, R51, -1 ;  /* 0xbf80000033057421 */ /* 0x000fe20000000000 */
[----:B------:R-:W-:Y:S01]  /*8580*/  FADD R4, R56, 0.5 ;  /* 0x3f00000038047421 */ /* 0x000fe20000000000 */
[-C--:B------:R-:W-:Y:S01]  /*8590*/  FMUL R3, R58, R58.reuse ;  /* 0x0000003a3a037220 */ /* 0x080fe20000400000 */
[C---:B------:R-:W-:Y:S01]  /*85a0*/  FMUL R0, R7.reuse, R7 ;  /* 0x0000000707007220 */ /* 0x040fe20000400000 */
[----:B------:R-:W-:Y:S01]  /*85b0*/  FMUL R38, R7, R58 ;  /* 0x0000003a07267220 */ /* 0x000fe20000400000 */
[----:B------:R-:W-:Y:S01]  /*85c0*/  BSSY.RECONVERGENT B4, `(.L_x_227) ;  /* 0x0000053000047945 */ /* 0x000fe20003800200 */
[----:B------:R-:W-:Y:S01]  /*85d0*/  PRMT R57, RZ, 0x7610, R57 ;  /* 0x00007610ff397816 */ /* 0x000fe20000000039 */
[-C--:B------:R-:W-:Y:S01]  /*85e0*/  FFMA R47, R5, R5.reuse, R0 ;  /* 0x00000005052f7223 */ /* 0x080fe20000000000 */
[C---:B------:R-:W-:Y:S01]  /*85f0*/  FFMA R0, R2.reuse, R2, R3 ;  /* 0x0000000202007223 */ /* 0x040fe20000000003 */
[----:B------:R-:W-:-:S02]  /*8600*/  FFMA R3, R2, R5, R38 ;  /* 0x0000000502037223 */ /* 0x000fc40000000026 */
[C---:B------:R-:W-:Y:S01]  /*8610*/  FFMA R47, R4.reuse, R4, R47 ;  /* 0x00000004042f7223 */ /* 0x040fe2000000002f */
[-C--:B------:R-:W-:Y:S01]  /*8620*/  FFMA R5, R59, R59.reuse, R0 ;  /* 0x0000003b3b057223 */ /* 0x080fe20000000000 */
[----:B------:R-:W-:Y:S02]  /*8630*/  FFMA R0, R4, R59, R3 ;  /* 0x0000003b04007223 */ /* 0x000fe40000000003 */
[----:B------:R-:W-:-:S04]  /*8640*/  FADD R38, R47, -0.25 ;  /* 0xbe8000002f267421 */ /* 0x000fc80000000000 */
[----:B------:R-:W-:-:S04]  /*8650*/  FMUL R3, R5, R38 ;  /* 0x0000002605037220 */ /* 0x000fc80000400000 */
[----:B------:R-:W-:Y:S01]  /*8660*/  FFMA R4, R0, R0, -R3 ;  /* 0x0000000000047223 */ /* 0x000fe20000000803 */
[----:B------:R-:W-:-:S04]  /*8670*/  MOV R3, 0x7149f2ca ;  /* 0x7149f2ca00037802 */ /* 0x000fc80000000f00 */
        /* <DEDUP_REMOVED lines=12> */
.L_x_230:
[----:B-1----:R-:W-:Y:S01]  /*8740*/  FMUL.FTZ R53, R4, R7 ;  /* 0x0000000704357220 */ /* 0x002fe20000410000 */
[----:B------:R-:W-:-:S03]  /*8750*/  FMUL.FTZ R7, R7, 0.5 ;  /* 0x3f00000007077820 */ /* 0x000fc60000410000 */
[----:B------:R-:W-:-:S04]  /*8760*/  FFMA R4, -R53, R53, R4 ;  /* 0x0000003535047223 */ /* 0x000fc80000000104 */
[----:B------:R-:W-:-:S07]  /*8770*/  FFMA R53, R4, R7, R53 ;  /* 0x0000000704357223 */ /* 0x000fce0000000035 */
.L_x_231:
[----:B------:R-:W-:Y:S05]  /*8780*/  BSYNC.RECONVERGENT B1 ;  /* 0x0000000000017941 */ /* 0x000fea0003800200 */
.L_x_229:
        /* <DEDUP_REMOVED lines=13> */
.L_x_233:
[----:B------:R-:W-:Y:S05]  /*8860*/  BSYNC.RECONVERGENT B5 ;  /* 0x0000000000057941 */ /* 0x000fea0003800200 */
.L_x_232:
        /* <DEDUP_REMOVED lines=18> */
.L_x_237:
[----:B------:R-:W-:Y:S05]  /*8990*/  BSYNC.RECONVERGENT B6 ;  /* 0x0000000000067941 */ /* 0x000fea0003800200 */
.L_x_236:
[----:B------:R-:W-:-:S04]  /*89a0*/  FSETP.GT.AND P1, PT, R4, 1.00000001504746621988e+30, PT ;  /* 0x7149f2ca0400780b */ /* 0x000fc80003f24000 */
[----:B------:R-:W-:-:S13]  /*89b0*/  FSETP.LT.OR P1, PT, R4, 0.0010000000474974513054, P1 ;  /* 0x3a83126f0400780b */ /* 0x000fda0000f21400 */
[----:B------:R-:W-:Y:S05]  /*89c0*/  @P1 BREAK.RELIABLE B5 ;  /* 0x0000000000051942 */ /* 0x000fea0003800100 */
[----:B------:R-:W-:Y:S05]  /*89d0*/  @P1 BRA `(.L_x_228) ;  /* 0x0000000000441947 */ /* 0x000fea0003800000 */
.L_x_235:
[----:B------:R-:W-:Y:S05]  /*89e0*/  BSYNC.RELIABLE B5 ;  /* 0x0000000000057941 */ /* 0x000fea0003800100 */
.L_x_234:
[----:B------:R-:W-:Y:S01]  /*89f0*/  FFMA R29, R4, R59, R56 ;  /* 0x0000003b041d7223 */ /* 0x000fe20000000038 */
[----:B------:R-:W-:Y:S01]  /*8a00*/  FFMA R31, R2, R4, R51 ;  /* 0x00000004021f7223 */ /* 0x000fe20000000033 */
        /* <DEDUP_REMOVED lines=14> */
.L_x_228:
[----:B------:R-:W-:Y:S05]  /*8af0*/  BSYNC.RECONVERGENT B4 ;  /* 0x0000000000047941 */ /* 0x000fea0003800200 */
.L_x_227:
        /* <DEDUP_REMOVED lines=25> */
.L_x_241:
[----:B-1----:R-:W-:Y:S01]  /*8c90*/  FMUL.FTZ R53, R4, R7 ;  /* 0x0000000704357220 */ /* 0x002fe20000410000 */
[----:B------:R-:W-:-:S03]  /*8ca0*/  FMUL.FTZ R7, R7, 0.5 ;  /* 0x3f00000007077820 */ /* 0x000fc60000410000 */
[----:B------:R-:W-:-:S04]  /*8cb0*/  FFMA R4, -R53, R53, R4 ;  /* 0x0000003535047223 */ /* 0x000fc80000000104 */
[----:B------:R-:W-:-:S07]  /*8cc0*/  FFMA R53, R4, R7, R53 ;  /* 0x0000000704357223 */ /* 0x000fce0000000035 */
.L_x_242:
[----:B------:R-:W-:Y:S05]  /*8cd0*/  BSYNC.RECONVERGENT B1 ;  /* 0x0000000000017941 */ /* 0x000fea0003800200 */
.L_x_240:
        /* <DEDUP_REMOVED lines=14> */
.L_x_244:
[----:B------:R-:W-:Y:S05]  /*8dc0*/  BSYNC.RECONVERGENT B5 ;  /* 0x0000000000057941 */ /* 0x000fea0003800200 */
.L_x_243:
        /* <DEDUP_REMOVED lines=18> */
.L_x_248:
[----:B------:R-:W-:Y:S05]  /*8ef0*/  BSYNC.RECONVERGENT B6 ;  /* 0x0000000000067941 */ /* 0x000fea0003800200 */
.L_x_247:
[----:B------:R-:W-:-:S04]  /*8f00*/  FSETP.GT.AND P1, PT, R4, R3, PT ;  /* 0x000000030400720b */ /* 0x000fc80003f24000 */
[----:B------:R-:W-:-:S13]  /*8f10*/  FSETP.LT.OR P1, PT, R4, 0.0010000000474974513054, P1 ;  /* 0x3a83126f0400780b */ /* 0x000fda0000f21400 */
[----:B------:R-:W-:Y:S05]  /*8f20*/  @P1 BREAK.RELIABLE B5 ;  /* 0x0000000000051942 */ /* 0x000fea0003800100 */
[----:B------:R-:W-:Y:S05]  /*8f30*/  @P1 BRA `(.L_x_239) ;  /* 0x0000000000441947 */ /* 0x000fea0003800000 */
.L_x_246:
[----:B------:R-:W-:Y:S05]  /*8f40*/  BSYNC.RELIABLE B5 ;  /* 0x0000000000057941 */ /* 0x000fea0003800100 */
.L_x_245:
[----:B------:R-:W-:Y:S01]  /*8f50*/  FFMA R29, R4, R59, R56 ;  /* 0x0000003b041d7223 */ /* 0x000fe20000000038 */
[----:B------:R-:W-:Y:S01]  /*8f60*/  FFMA R31, R2, R4, R51 ;  /* 0x00000004021f7223 */ /* 0x000fe20000000033 */
        /* <DEDUP_REMOVED lines=14> */
.L_x_239:
[----:B------:R-:W-:Y:S05]  /*9050*/  BSYNC.RECONVERGENT B4 ;  /* 0x0000000000047941 */ /* 0x000fea0003800200 */
.L_x_238:
        /* <DEDUP_REMOVED lines=22> */
.L_x_252:
[----:B------:R-:W-:Y:S05]  /*91c0*/  BSYNC.RECONVERGENT B5 ;  /* 0x0000000000057941 */ /* 0x000fea0003800200 */
.L_x_251:
        /* <DEDUP_REMOVED lines=12> */
[----:B------:R-:W-:-:S02]  /*9290*/  MOV R3, R4 ;  /* 0x0000000400037202 */ /* 0x000fc40000000f00 */
[----:B------:R-:W-:Y:S02]  /*92a0*/  MOV R57, 0x1 ;  /* 0x0000000100397802 */ /* 0x000fe40000000f00 */
[----:B------:R-:W-:Y:S02]  /*92b0*/  MOV R41, RZ ;  /* 0x000000ff00297202 */ /* 0x000fe40000000f00 */
[----:B------:R-:W-:Y:S02]  /*92c0*/  MOV R36, 0x3f3ae148 ;  /* 0x3f3ae14800247802 */ /* 0x000fe40000000f00 */
[----:B------:R-:W-:Y:S02]  /*92d0*/  FSEL R33, R33, -1, !P1 ;  /* 0xbf80000021217808 */ /* 0x000fe40004800000 */
[----:B------:R-:W-:-:S07]  /*92e0*/  MOV R32, R35 ;  /* 0x0000002300207202 */ /* 0x000fce0000000f00 */
.L_x_250:
[----:B------:R-:W-:Y:S05]  /*92f0*/  BSYNC.RECONVERGENT B4 ;  /* 0x0000000000047941 */ /* 0x000fea0003800200 */
.L_x_249:
        /* <DEDUP_REMOVED lines=21> */
.L_x_256:
[----:B------:R-:W-:Y:S05]  /*9450*/  BSYNC.RECONVERGENT B5 ;  /* 0x0000000000057941 */ /* 0x000fea0003800200 */
.L_x_255:
        /* <DEDUP_REMOVED lines=16> */
[----:B------:R-:W-:Y:S02]  /*9560*/  FSEL R33, -R33, 1, !P1 ;  /* 0x3f80000021217808 */ /* 0x000fe40004800100 */
[----:B------:R-:W-:-:S07]  /*9570*/  MOV R32, R35 ;  /* 0x0000002300207202 */ /* 0x000fce0000000f00 */
.L_x_254:
[----:B------:R-:W-:Y:S05]  /*9580*/  BSYNC.RECONVERGENT B4 ;  /* 0x0000000000047941 */ /* 0x000fea0003800200 */
.L_x_253:
        /* <DEDUP_REMOVED lines=22> */
.L_x_260:
[----:B------:R-:W-:Y:S05]  /*96f0*/  BSYNC.RECONVERGENT B5 ;  /* 0x0000000000057941 */ /* 0x000fea0003800200 */
.L_x_259:
        /* <DEDUP_REMOVED lines=10> */
[----:B------:R-:W-:Y:S01]  /*97a0*/  FFMA R31, R2, R4, R51 ;  /* 0x00000004021f7223 */ /* 0x000fe20000000033 */
[----:B------:R-:W-:Y:S01]  /*97b0*/  FFMA R30, R4, R58, R43 ;  /* 0x0000003a041e7223 */ /* 0x000fe2000000002b */
[----:B------:R-:W-:-:S02]  /*97c0*/  MOV R3, R4 ;  /* 0x0000000400037202 */ /* 0x000fc40000000f00 */
[----:B------:R-:W-:Y:S02]  /*97d0*/  MOV R57, 0x1 ;  /* 0x0000000100397802 */ /* 0x000fe40000000f00 */
[----:B------:R-:W-:Y:S02]  /*97e0*/  MOV R37, 0x3d4ccccd ;  /* 0x3d4ccccd00257802 */ /* 0x000fe40000000f00 */
[----:B------:R-:W-:Y:S02]  /*97f0*/  MOV R40, 0x3f666666 ;  /* 0x3f66666600287802 */ /* 0x000fe40000000f00 */
[----:B------:R-:W-:Y:S02]  /*9800*/  FSEL R32, R32, -1, !P1 ;  /* 0xbf80000020207808 */ /* 0x000fe40004800000 */
[----:B------:R-:W-:-:S07]  /*9810*/  MOV R33, R35 ;  /* 0x0000002300217202 */ /* 0x000fce0000000f00 */
.L_x_258:
[----:B------:R-:W-:Y:S05]  /*9820*/  BSYNC.RECONVERGENT B4 ;  /* 0x0000000000047941 */ /* 0x000fea0003800200 */
.L_x_257:
        /* <DEDUP_REMOVED lines=21> */
.L_x_264:
[----:B------:R-:W-:Y:S05]  /*9980*/  BSYNC.RECONVERGENT B5 ;  /* 0x0000000000057941 */ /* 0x000fea0003800200 */
.L_x_263:
        /* <DEDUP_REMOVED lines=10> */
[----:B------:R-:W-:Y:S01]  /*9a30*/  FFMA R31, R2, R4, R51 ;  /* 0x00000004021f7223 */ /* 0x000fe20000000033 */
[----:B------:R-:W-:Y:S01]  /*9a40*/  FFMA R30, R4, R58, R43 ;  /* 0x0000003a041e7223 */ /* 0x000fe2000000002b */
[----:B------:R-:W-:-:S02]  /*9a50*/  MOV R3, R4 ;  /* 0x0000000400037202 */ /* 0x000fc40000000f00 */
[----:B------:R-:W-:Y:S02]  /*9a60*/  MOV R57, 0x1 ;  /* 0x0000000100397802 */ /* 0x000fe40000000f00 */
[----:B------:R-:W-:Y:S02]  /*9a70*/  MOV R36, 0x3ee66666 ;  /* 0x3ee6666600247802 */ /* 0x000fe40000000f00 */
[----:B------:R-:W-:Y:S02]  /*9a80*/  MOV R41, RZ ;  /* 0x000000ff00297202 */ /* 0x000fe40000000f00 */
[----:B------:R-:W-:Y:S02]  /*9a90*/  FSEL R32, -R32, 1, !P1 ;  /* 0x3f80000020207808 */ /* 0x000fe40004800100 */
[----:B------:R-:W-:-:S07]  /*9aa0*/  MOV R33, R35 ;  /* 0x0000002300217202 */ /* 0x000fce0000000f00 */
.L_x_262:
[----:B------:R-:W-:Y:S05]  /*9ab0*/  BSYNC.RECONVERGENT B4 ;  /* 0x0000000000047941 */ /* 0x000fea0003800200 */
.L_x_261:
        /* <DEDUP_REMOVED lines=21> */
.L_x_268:
[----:B------:R-:W-:Y:S05]  /*9c10*/  BSYNC.RECONVERGENT B5 ;  /* 0x0000000000057941 */ /* 0x000fea0003800200 */
.L_x_267:
        /* <DEDUP_REMOVED lines=17> */
.L_x_266:
[----:B------:R-:W-:Y:S05]  /*9d30*/  BSYNC.RECONVERGENT B4 ;  /* 0x0000000000047941 */ /* 0x000fea0003800200 */
.L_x_265:
[----:B------:R-:W-:Y:S05]  /*9d40*/  BRA `(.L_x_269) ;  /* 0x0000002000487947 */ /* 0x000fea0003800000 */
.L_x_226:
[----:B------:R-:W0:Y:S01]  /*9d50*/  LDCU UR6, c[0x0][0x3ac] ;  /* 0x00007580ff0677ac */ /* 0x000e220008000800 */
[----:B------:R-:W-:Y:S01]  /*9d60*/  HFMA2 R55, -RZ, RZ, 10824, -13904 ;  /* 0x7149f2caff377431 */ /* 0x000fe200000001ff */
[----:B------:R-:W-:Y:S01]  /*9d70*/  PRMT R57, RZ, 0x7610, R57 ;  /* 0x00007610ff397816 */ /* 0x000fe20000000039 */
[----:B0-----:R-:W-:-:S09]  /*9d80*/  UISETP.GE.AND UP0, UPT, UR6, 0x1, UPT ;  /* 0x000000010600788c */ /* 0x001fd2000bf06270 */
[----:B------:R-:W-:Y:S05]  /*9d90*/  BRA.U !UP0, `(.L_x_270) ;  /* 0x0000000d08107547 */ /* 0x000fea000b800000 */
[----:B------:R-:W-:Y:S01]  /*9da0*/  FMUL R3, R58, R58 ;  /* 0x0000003a3a037220 */ /* 0x000fe20000400000 */
[----:B------:R-:W-:Y:S01]  /*9db0*/  BSSY.RECONVERGENT B5, `(.L_x_270) ;  /* 0x00000c2000057945 */ /* 0x000fe20003800200 */
[----:B------:R-:W-:Y:S02]  /*9dc0*/  MOV R55, 0x7149f2ca ;  /* 0x7149f2ca00377802 */ /* 0x000fe40000000f00 */
[----:B------:R-:W-:Y:S01]  /*9dd0*/  FFMA R0, R2, R2, R3 ;  /* 0x0000000202007223 */ /* 0x000fe20000000003 */
[----:B------:R-:W-:Y:S02]  /*9de0*/  PRMT R57, RZ, 0x7610, R57 ;  /* 0x00007610ff397816 */ /* 0x000fe40000000039 */
[----:B------:R-:W-:Y:S01]  /*9df0*/  MOV R53, RZ ;  /* 0x000000ff00357202 */ /* 0x000fe20000000f00 */
[----:B------:R-:W-:-:S07]  /*9e00*/  FFMA R0, R59, R59, R0 ;  /* 0x0000003b3b007223 */ /* 0x000fce0000000000 */
.L_x_291:
[C---:B------:R-:W-:Y:S01]  /*9e10*/  LEA R7, R53.reuse, -R53, 0x3 ;  /* 0x8000003535077211 */ /* 0x040fe200078e18ff */
[----:B------:R-:W-:Y:S01]  /*9e20*/  IMAD.HI.U32 R3, R53, -0x33333333, RZ ;  /* 0xcccccccd35037827 */ /* 0x000fe200078e00ff */
[----:B------:R-:W-:Y:S01]  /*9e30*/  MOV R46, 0x3fc00000 ;  /* 0x3fc00000002e7802 */ /* 0x000fe20000000f00 */
[----:B------:R-:W-:Y:S02]  /*9e40*/  BSSY.RECONVERGENT B4, `(.L_x_271) ;  /* 0x00000b4000047945 */ /* 0x000fe40003800200 */
[----:B------:R-:W-:Y:S01]  /*9e50*/  IMAD.HI.U32 R5, R7, -0x33333333, RZ ;  /* 0xcccccccd07057827 */ /* 0x000fe200078e00ff */
[----:B------:R-:W-:-:S03]  /*9e60*/  SHF.R.U32.HI R4, RZ, 0x3, R3 ;  /* 0x00000003ff047819 */ /* 0x000fc60000011603 */
[----:B------:R-:W-:Y:S01]  /*9e70*/  HFMA2 R3, -RZ, RZ, 1.44921875, -19.203125 ;  /* 0x3dcccccdff037431 */ /* 0x000fe200000001ff */
[----:B------:R-:W-:Y:S02]  /*9e80*/  SHF.R.U32.HI R38, RZ, 0x2, R5 ;  /* 0x00000002ff267819 */ /* 0x000fe40000011605 */
[----:B------:R-:W-:Y:S01]  /*9e90*/  I2FP.F32.U32 R5, R4 ;  /* 0x0000000400057245 */ /* 0x000fe20000201000 */
[----:B------:R-:W-:Y:S02]  /*9ea0*/  IMAD R4, R4, -0xa, R53 ;  /* 0xfffffff604047824 */ /* 0x000fe400078e0235 */
[----:B------:R-:W-:Y:S02]  /*9eb0*/  IMAD R38, R38, -0x5, R7 ;  /* 0xfffffffb26267824 */ /* 0x000fe400078e0207 */
[----:B------:R-:W-:Y:S01]  /*9ec0*/  FFMA R5, R5, -R46, -2 ;  /* 0xc000000005057423 */ /* 0x000fe2000000082e */
[----:B------:R-:W-:Y:S02]  /*9ed0*/  I2FP.F32.U32 R4, R4 ;  /* 0x0000000400047245 */ /* 0x000fe40000201000 */
[----:B------:R-:W-:Y:S01]  /*9ee0*/  I2FP.F32.U32 R38, R38 ;  /* 0x0000002600267245 */ /* 0x000fe20000201000 */
[----:B------:R-:W-:-:S02]  /*9ef0*/  FADD R7, R43, -R5 ;  /* 0x800000052b077221 */ /* 0x000fc40000000000 */
[----:B------:R-:W-:Y:S02]  /*9f00*/  FADD R54, R4, -4.5 ;  /* 0xc090000004367421 */ /* 0x000fe40000000000 */
[----:B------:R-:W-:Y:S01]  /*9f10*/  FFMA R52, R38, R3, 0.30000001192092895508 ;  /* 0x3e99999a26347423 */ /* 0x000fe20000000003 */
[C---:B------:R-:W-:Y:S01]  /*9f20*/  FMUL R38, R7.reuse, R7 ;  /* 0x0000000707267220 */ /* 0x040fe20000400000 */
[----:B------:R-:W-:Y:S01]  /*9f30*/  FADD R4, R56, -R54 ;  /* 0x8000003638047221 */ /* 0x000fe20000000000 */
[----:B------:R-:W-:Y:S01]  /*9f40*/  FMUL R7, R7, R58 ;  /* 0x0000003a07077220 */ /* 0x000fe20000400000 */
[----:B------:R-:W-:-:S04]  /*9f50*/  FADD R3, R51, -R52 ;  /* 0x8000003433037221 */ /* 0x000fc80000000000 */
        /* <DEDUP_REMOVED lines=18> */
.L_x_274:
[----:B-1----:R-:W-:Y:S01]  /*a080*/  FMUL.FTZ R60, R7, R4 ;  /* 0x00000004073c7220 */ /* 0x002fe20000410000 */
[----:B------:R-:W-:-:S03]  /*a090*/  FMUL.FTZ R4, R4, 0.5 ;  /* 0x3f00000004047820 */ /* 0x000fc60000410000 */
[----:B------:R-:W-:-:S04]  /*a0a0*/  FFMA R7, -R60, R60, R7 ;  /* 0x0000003c3c077223 */ /* 0x000fc80000000107 */
[----:B------:R-:W-:-:S07]  /*a0b0*/  FFMA R60, R7, R4, R60 ;  /* 0x00000004073c7223 */ /* 0x000fce000000003c */
.L_x_275:
[----:B------:R-:W-:Y:S05]  /*a0c0*/  BSYNC.RECONVERGENT B1 ;  /* 0x0000000000017941 */ /* 0x000fea0003800200 */
.L_x_273:
        /* <DEDUP_REMOVED lines=13> */
.L_x_277:
[----:B------:R-:W-:Y:S05]  /*a1a0*/  BSYNC.RECONVERGENT B6 ;  /* 0x0000000000067941 */ /* 0x000fea0003800200 */
.L_x_276:
        /* <DEDUP_REMOVED lines=19> */
.L_x_281:
[----:B------:R-:W-:Y:S05]  /*a2e0*/  BSYNC.RECONVERGENT B7 ;  /* 0x0000000000077941 */ /* 0x000fea0003800200 */
.L_x_280:
[----:B------:R-:W-:-:S04]  /*a2f0*/  FSETP.GT.AND P1, PT, R4, R55, PT ;  /* 0x000000370400720b */ /* 0x000fc80003f24000 */
[----:B------:R-:W-:-:S13]  /*a300*/  FSETP.LT.OR P1, PT, R4, 0.0010000000474974513054, P1 ;  /* 0x3a83126f0400780b */ /* 0x000fda0000f21400 */
[----:B------:R-:W-:Y:S05]  /*a310*/  @P1 BREAK.RELIABLE B6 ;  /* 0x0000000000061942 */ /* 0x000fea0003800100 */
[----:B------:R-:W-:Y:S05]  /*a320*/  @P1 BRA `(.L_x_272) ;  /* 0x0000000400941947 */ /* 0x000fea0003800000 */
[----:B------:R-:W-:-:S07]  /*a330*/  MOV R61, R4 ;  /* 0x00000004003d7202 */ /* 0x000fce0000000f00 */
.L_x_279:
[----:B------:R-:W-:Y:S05]  /*a340*/  BSYNC.RELIABLE B6 ;  /* 0x0000000000067941 */ /* 0x000fea0003800100 */
.L_x_278:
[----:B------:R-:W-:Y:S01]  /*a350*/  IADD3 R3, PT, PT, R52, 0x1800000, RZ ;  /* 0x0180000034037810 */ /* 0x000fe20007ffe0ff */
[C---:B------:R-:W-:Y:S01]  /*a360*/  FFMA R29, R61.reuse, R59, R56 ;  /* 0x0000003b3d1d7223 */ /* 0x040fe20000000038 */
[----:B------:R-:W-:Y:S01]  /*a370*/  FFMA R30, R61, R58, R43 ;  /* 0x0000003a3d1e7223 */ /* 0x000fe2000000002b */
[----:B------:R-:W-:Y:S01]  /*a380*/  FFMA R31, R2, R61, R51 ;  /* 0x0000003d021f7223 */ /* 0x000fe20000000033 */
[----:B------:R-:W-:Y:S01]  /*a390*/  LOP3.LUT R3, R3, 0x7f800000, RZ, 0xc0, !PT ;  /* 0x7f80000003037812 */ /* 0x000fe200078ec0ff */
[----:B------:R-:W-:Y:S01]  /*a3a0*/  BSSY.RECONVERGENT B2, `(.L_x_282) ;  /* 0x000000e000027945 */ /* 0x000fe20003800200 */
[----:B------:R-:W-:Y:S01]  /*a3b0*/  FADD R32, -R54, R29 ;  /* 0x0000001d36207221 */ /* 0x000fe20000000100 */
[----:B------:R-:W-:Y:S01]  /*a3c0*/  FADD R5, -R5, R30 ;  /* 0x0000001e05057221 */ /* 0x000fe20000000100 */
[----:B------:R-:W-:Y:S01]  /*a3d0*/  ISETP.GT.U32.AND P1, PT, R3, 0x1ffffff, PT ;  /* 0x01ffffff0300780c */ /* 0x000fe20003f24070 */
[----:B------:R-:W-:-:S12]  /*a3e0*/  FADD R33, -R52, R31 ;  /* 0x0000001f34217221 */ /* 0x000fd80000000100 */
[----:B------:R-:W-:Y:S05]  /*a3f0*/  @P1 BRA `(.L_x_283) ;  /* 0x0000000000101947 */ /* 0x000fea0003800000 */
[----:B------:R-:W-:Y:S02]  /*a400*/  MOV R64, R52 ;  /* 0x0000003400407202 */ /* 0x000fe40000000f00 */
[----:B------:R-:W-:-:S07]  /*a410*/  MOV R38, 0xa430 ;  /* 0x0000a43000267802 */ /* 0x000fce0000000f00 */
[----:B------:R-:W-:Y:S05]  /*a420*/  CALL.REL.NOINC `($__internal_0_$__cuda_sm20_rcp_rn_f32_slowpath) ;  /* 0x0000015400187944 */ /* 0x000fea0003c00000 */
[----:B------:R-:W-:Y:S05]  /*a430*/  BRA `(.L_x_284) ;  /* 0x0000000000107947 */ /* 0x000fea0003800000 */
.L_x_283:
[----:B------:R-:W0:Y:S02]  /*a440*/  MUFU.RCP R3, R52 ;  /* 0x0000003400037308 */ /* 0x000e240000001000 */
[----:B0-----:R-:W-:-:S04]  /*a450*/  FFMA R4, R52, R3, -1 ;  /* 0xbf80000034047423 */ /* 0x001fc80000000003 */
[----:B------:R-:W-:-:S04]  /*a460*/  FADD.FTZ R4, -R4, -RZ ;  /* 0x800000ff04047221 */ /* 0x000fc80000010100 */
[----:B------:R-:W-:-:S07]  /*a470*/  FFMA R46, R3, R4, R3 ;  /* 0x00000004032e7223 */ /* 0x000fce0000000003 */
.L_x_284:
[----:B------:R-:W-:Y:S05]  /*a480*/  BSYNC.RECONVERGENT B2 ;  /* 0x0000000000027941 */ /* 0x000fea0003800200 */
.L_x_282:
[----:B------:R-:W-:Y:S01]  /*a490*/  IMAD R3, R53, 0xd, RZ ;  /* 0x0000000d35037824 */ /* 0x000fe200078e02ff */
[----:B------:R-:W-:Y:S01]  /*a4a0*/  MOV R34, 0x40c00000 ;  /* 0x40c0000000227802 */ /* 0x000fe20000000f00 */
[----:B------:R-:W-:Y:S01]  /*a4b0*/  BSSY.RECONVERGENT B6, `(.L_x_285) ;  /* 0x0000017000067945 */ /* 0x000fe20003800200 */
[----:B------:R-:W-:Y:S01]  /*a4c0*/  FMUL R32, R32, R46 ;  /* 0x0000002e20207220 */ /* 0x000fe20000400000 */
[----:B------:R-:W-:-:S04]  /*a4d0*/  IMAD.HI.U32 R4, R3, 0x24924925, RZ ;  /* 0x2492492503047827 */ /* 0x000fc800078e00ff */
[-C--:B------:R-:W-:Y:S01]  /*a4e0*/  FMUL R33, R33, R46.reuse ;  /* 0x0000002e21217220 */ /* 0x080fe20000400000 */
[----:B------:R-:W-:Y:S01]  /*a4f0*/  FMUL R35, R5, R46 ;  /* 0x0000002e05237220 */ /* 0x000fe20000400000 */
[----:B------:R-:W-:-:S04]  /*a500*/  IADD3 R7, PT, PT, R3, -R4, RZ ;  /* 0x8000000403077210 */ /* 0x000fc80007ffe0ff */
[----:B------:R-:W-:-:S04]  /*a510*/  LEA.HI R7, R7, R4, RZ, 0x1f ;  /* 0x0000000407077211 */ /* 0x000fc800078ff8ff */
[----:B------:R-:W-:-:S05]  /*a520*/  SHF.R.U32.HI R4, RZ, 0x2, R7 ;  /* 0x00000002ff047819 */ /* 0x000fca0000011607 */
[----:B------:R-:W-:Y:S02]  /*a530*/  IMAD R4, R4, -0x7, R3 ;  /* 0xfffffff904047824 */ /* 0x000fe400078e0203 */
[----:B------:R-:W-:-:S03]  /*a540*/  HFMA2 R3, -RZ, RZ, 1.541015625, -0.052093505859375 ;  /* 0x3e2aaaabff037431 */ /* 0x000fc600000001ff */
[----:B------:R-:W-:-:S05]  /*a550*/  I2FP.F32.U32 R4, R4 ;  /* 0x0000000400047245 */ /* 0x000fca0000201000 */
[----:B------:R-:W-:Y:S01]  /*a560*/  FMUL R37, R4, 0.69999998807907104492 ;  /* 0x3f33333304257820 */ /* 0x000fe20000400000 */
[----:B------:R-:W-:-:S03]  /*a570*/  FFMA R34, R3, -R34, 1 ;  /* 0x3f80000003227423 */ /* 0x000fc60000000822 */
[----:B------:R-:W0:Y:S01]  /*a580*/  FCHK P1, R37, 6 ;  /* 0x40c0000025007902 */ /* 0x000e220000020000 */
[----:B------:R-:W-:-:S04]  /*a590*/  FFMA R3, R34, R3, 0.16666667163372039795 ;  /* 0x3e2aaaab22037423 */ /* 0x000fc80000000003 */
        /* <DEDUP_REMOVED lines=8> */
.L_x_286:
[----:B------:R-:W-:Y:S05]  /*a620*/  BSYNC.RECONVERGENT B6 ;  /* 0x0000000000067941 */ /* 0x000fea0003800200 */
.L_x_285:
[----:B------:R-:W-:Y:S01]  /*a630*/  LEA R3, R53, R53, 0x4 ;  /* 0x0000003535037211 */ /* 0x000fe200078e20ff */
[----:B------:R-:W-:Y:S01]  /*a640*/  BSSY.RECONVERGENT B6, `(.L_x_287) ;  /* 0x0000015000067945 */ /* 0x000fe20003800200 */
[----:B------:R-:W-:-:S03]  /*a650*/  MOV R36, 0x40c00000 ;  /* 0x40c0000000247802 */ /* 0x000fc60000000f00 */
[----:B------:R-:W-:-:S05]  /*a660*/  IMAD.HI.U32 R34, R3, 0x24924925, RZ ;  /* 0x2492492503227827 */ /* 0x000fca00078e00ff */
[----:B------:R-:W-:-:S04]  /*a670*/  IADD3 R5, PT, PT, R3, -R34, RZ ;  /* 0x8000002203057210 */ /* 0x000fc80007ffe0ff */
[----:B------:R-:W-:-:S04]  /*a680*/  LEA.HI R5, R5, R34, RZ, 0x1f ;  /* 0x0000002205057211 */ /* 0x000fc800078ff8ff */
[----:B------:R-:W-:-:S05]  /*a690*/  SHF.R.U32.HI R34, RZ, 0x2, R5 ;  /* 0x00000002ff227819 */ /* 0x000fca0000011605 */
[----:B------:R-:W-:Y:S02]  /*a6a0*/  IMAD R34, R34, -0x7, R3 ;  /* 0xfffffff922227824 */ /* 0x000fe400078e0203 */
[----:B------:R-:W-:-:S03]  /*a6b0*/  HFMA2 R3, -RZ, RZ, 1.541015625, -0.052093505859375 ;  /* 0x3e2aaaabff037431 */ /* 0x000fc600000001ff */
[----:B------:R-:W-:-:S05]  /*a6c0*/  I2FP.F32.U32 R34, R34 ;  /* 0x0000002200227245 */ /* 0x000fca0000201000 */
[----:B------:R-:W-:Y:S01]  /*a6d0*/  FMUL R7, R34, 0.69999998807907104492 ;  /* 0x3f33333322077820 */ /* 0x000fe20000400000 */
[----:B------:R-:W-:Y:S01]  /*a6e0*/  FFMA R36, R3, -R36, 1 ;  /* 0x3f80000003247423 */ /* 0x000fe20000000824 */
[----:B------:R-:W-:Y:S02]  /*a6f0*/  FADD R34, R4, 0.30000001192092895508 ;  /* 0x3e99999a04227421 */ /* 0x000fe40000000000 */
[----:B------:R-:W0:Y:S01]  /*a700*/  FCHK P1, R7, 6 ;  /* 0x40c0000007007902 */ /* 0x000e220000020000 */
[----:B------:R-:W-:-:S04]  /*a710*/  FFMA R3, R36, R3, 0.16666667163372039795 ;  /* 0x3e2aaaab24037423 */ /* 0x000fc80000000003 */
[----:B------:R-:W-:-:S04]  /*a720*/  FFMA R36, R3, R7, RZ ;  /* 0x0000000703247223 */ /* 0x000fc800000000ff */
[----:B------:R-:W-:-:S04]  /*a730*/  FFMA R5, R36, -6, R7 ;  /* 0xc0c0000024057823 */ /* 0x000fc80000000007 */
[----:B------:R-:W-:Y:S01]  /*a740*/  FFMA R4, R3, R5, R36 ;  /* 0x0000000503047223 */ /* 0x000fe20000000024 */
[----:B0-----:R-:W-:Y:S06]  /*a750*/  @!P1 BRA `(.L_x_288) ;  /* 0x00000000000c9947 */ /* 0x001fec0003800000 */
[----:B------:R-:W-:Y:S02]  /*a760*/  MOV R4, 0x40c00000 ;  /* 0x40c0000000047802 */ /* 0x000fe40000000f00 */
[----:B------:R-:W-:-:S07]  /*a770*/  MOV R46, 0xa790 ;  /* 0x0000a790002e7802 */ /* 0x000fce0000000f00 */
[----:B------:R-:W-:Y:S05]  /*a780*/  CALL.REL.NOINC `($__internal_2_$__cuda_sm3x_div_rn_noftz_f32_slowpath) ;  /* 0x00000154006c7944 */ /* 0x000fea0003c00000 */
.L_x_288:
[----:B------:R-:W-:Y:S05]  /*a790*/  BSYNC.RECONVERGENT B6 ;  /* 0x0000000000067941 */ /* 0x000fea0003800200 */
.L_x_287:
[----:B------:R-:W-:Y:S01]  /*a7a0*/  IMAD R3, R53, 0x13, RZ ;  /* 0x0000001335037824 */ /* 0x000fe200078e02ff */
[----:B------:R-:W-:Y:S01]  /*a7b0*/  MOV R38, 0x40c00000 ;  /* 0x40c0000000267802 */ /* 0x000fe20000000f00 */
[----:B------:R-:W-:Y:S02]  /*a7c0*/  BSSY.RECONVERGENT B6, `(.L_x_289) ;  /* 0x0000014000067945 */ /* 0x000fe40003800200 */
        /* <DEDUP_REMOVED lines=19> */
.L_x_290:
[----:B------:R-:W-:Y:S05]  /*a900*/  BSYNC.RECONVERGENT B6 ;  /* 0x0000000000067941 */ /* 0x000fea0003800200 */
.L_x_289:
[----:B------:R-:W-:Y:S02]  /*a910*/  IMAD R3, R53, 0x5555555d, RZ ;  /* 0x5555555d35037824 */ /* 0x000fe400078e02ff */
[----:B------:R-:W-:Y:S02]  /*a920*/  HFMA2 R57, -RZ, RZ, 0, 5.9604644775390625e-08 ;  /* 0x00000001ff397431 */ /* 0x000fe400000001ff */
[----:B------:R-:W-:Y:S01]  /*a930*/  FADD R37, R4, 0.30000001192092895508 ;  /* 0x3e99999a04257421 */ /* 0x000fe20000000000 */
[----:B------:R-:W-:Y:S01]  /*a940*/  HFMA2 R40, -RZ, RZ, 1.6494140625, -0.002735137939453125 ;  /* 0x3e99999aff287431 */ /* 0x000fe200000001ff */
[----:B------:R-:W-:Y:S02]  /*a950*/  MOV R55, R61 ;  /* 0x0000003d00377202 */ /* 0x000fe40000000f00 */
[----:B------:R-:W-:-:S04]  /*a960*/  ISETP.GE.U32.AND P1, PT, R3, 0x55555556, PT ;  /* 0x555555560300780c */ /* 0x000fc80003f26070 */
[----:B------:R-:W-:-:S09]  /*a970*/  FSEL R41, RZ, 1, P1 ;  /* 0x3f800000ff297808 */ /* 0x000fd20000800000 */
.L_x_272:
[----:B------:R-:W-:Y:S05]  /*a980*/  BSYNC.RECONVERGENT B4 ;  /* 0x0000000000047941 */ /* 0x000fea0003800200 */
.L_x_271:
[----:B------:R-:W0:Y:S01]  /*a990*/  LDCU UR6, c[0x0][0x3ac] ;  /* 0x00007580ff0677ac */ /* 0x000e220008000800 */
[----:B------:R-:W-:-:S04]  /*a9a0*/  IADD3 R53, PT, PT, R53, 0x1, RZ ;  /* 0x0000000135357810 */ /* 0x000fc80007ffe0ff */
[----:B0-----:R-:W-:-:S13]  /*a9b0*/  ISETP.NE.AND P1, PT, R53, UR6, PT ;  /* 0x0000000635007c0c */ /* 0x001fda000bf25270 */
[----:B------:R-:W-:Y:S05]  /*a9c0*/  @P1 BRA `(.L_x_291) ;  /* 0xfffffff400101947 */ /* 0x000fea000383ffff */
[----:B------:R-:W-:Y:S05]  /*a9d0*/  BSYNC.RECONVERGENT B5 ;  /* 0x0000000000057941 */ /* 0x000fea0003800200 */
.L_x_270:
        /* <DEDUP_REMOVED lines=20> */
.L_x_293:
[----:B------:R-:W-:Y:S05]  /*ab20*/  BSYNC.RECONVERGENT B4 ;  /* 0x0000000000047941 */ /* 0x000fea0003800200 */
.L_x_292:
[----:B------:R-:W-:-:S04]  /*ab30*/  FSETP.GT.AND P1, PT, R4, R55, PT ;  /* 0x000000370400720b */ /* 0x000fc80003f24000 */
[----:B------:R-:W-:-:S13]  /*ab40*/  FSETP.LT.OR P1, PT, R4, 0.0010000000474974513054, P1 ;  /* 0x3a83126f0400780b */ /* 0x000fda0000f21400 */
[----:B------:R-:W-:Y:S05]  /*ab50*/  @P1 BRA `(.L_x_269) ;  /* 0x0000001000c41947 */ /* 0x000fea0003800000 */
[----:B------:R-:W-:Y:S01]  /*ab60*/  HFMA2 R33, -RZ, RZ, 1.875, 0 ;  /* 0x3f800000ff217431 */ /* 0x000fe200000001ff */
[----:B------:R-:W-:Y:S06]  /*ab70*/  BRA `(.L_x_294) ;  /* 0x0000001000707947 */ /* 0x000fec0003800000 */
.L_x_225:
[----:B------:R-:W-:Y:S01]  /*ab80*/  FADD R5, R43, 3.5 ;  /* 0x406000002b057421 */ /* 0x000fe20000000000 */
[----:B------:R-:W-:Y:S01]  /*ab90*/  FADD R49, R51, -1 ;  /* 0xbf80000033317421 */ /* 0x000fe20000000000 */
[-C--:B------:R-:W-:Y:S01]  /*aba0*/  FMUL R47, R58, R58.reuse ;  /* 0x0000003a3a2f7220 */ /* 0x080fe20000400000 */
[----:B------:R-:W-:Y:S01]  /*abb0*/  BSSY.RECONVERGENT B4, `(.L_x_295) ;  /* 0x0000051000047945 */ /* 0x000fe20003800200 */
[C---:B------:R-:W-:Y:S01]  /*abc0*/  FMUL R0, R5.reuse, R5 ;  /* 0x0000000505007220 */ /* 0x040fe20000400000 */
[----:B------:R-:W-:Y:S01]  /*abd0*/  FMUL R5, R5, R58 ;  /* 0x0000003a05057220 */ /* 0x000fe20000400000 */
[----:B------:R-:W-:Y:S01]  /*abe0*/  FFMA R4, R2, R2, R47 ;  /* 0x0000000202047223 */ /* 0x000fe2000000002f */
[----:B------:R-:W-:Y:S01]  /*abf0*/  PRMT R57, RZ, 0x7610, R57 ;  /* 0x00007610ff397816 */ /* 0x000fe20000000039 */
[----:B------:R-:W-:-:S04]  /*ac00*/  FFMA R7, R49, R49, R0 ;  /* 0x0000003131077223 */ /* 0x000fc80000000000 */
[----:B------:R-:W-:Y:S01]  /*ac10*/  FFMA R0, R56, R56, R7 ;  /* 0x0000003838007223 */ /* 0x000fe20000000007 */
[----:B------:R-:W-:Y:S01]  /*ac20*/  FFMA R7, R2, R49, R5 ;  /* 0x0000003102077223 */ /* 0x000fe20000000005 */
[-C--:B------:R-:W-:Y:S02]  /*ac30*/  FFMA R5, R59, R59.reuse, R4 ;  /* 0x0000003b3b057223 */ /* 0x080fe40000000004 */
        /* <DEDUP_REMOVED lines=16> */
.L_x_298:
[----:B-1----:R-:W-:Y:S01]  /*ad40*/  FMUL.FTZ R53, R4, R7 ;  /* 0x0000000704357220 */ /* 0x002fe20000410000 */
[----:B------:R-:W-:-:S03]  /*ad50*/  FMUL.FTZ R7, R7, 0.5 ;  /* 0x3f00000007077820 */ /* 0x000fc60000410000 */
[----:B------:R-:W-:-:S04]  /*ad60*/  FFMA R4, -R53, R53, R4 ;  /* 0x0000003535047223 */ /* 0x000fc80000000104 */
[----:B------:R-:W-:-:S07]  /*ad70*/  FFMA R53, R4, R7, R53 ;  /* 0x0000000704357223 */ /* 0x000fce0000000035 */
.L_x_299:
[----:B------:R-:W-:Y:S05]  /*ad80*/  BSYNC.RECONVERGENT B1 ;  /* 0x0000000000017941 */ /* 0x000fea0003800200 */
.L_x_297:
        /* <DEDUP_REMOVED lines=13> */
.L_x_301:
[----:B------:R-:W-:Y:S05]  /*ae60*/  BSYNC.RECONVERGENT B5 ;  /* 0x0000000000057941 */ /* 0x000fea0003800200 */
.L_x_300:
        /* <DEDUP_REMOVED lines=18> */
.L_x_305:
[----:B------:R-:W-:Y:S05]  /*af90*/  BSYNC.RECONVERGENT B6 ;  /* 0x0000000000067941 */ /* 0x000fea0003800200 */
.L_x_304:
[----:B------:R-:W-:-:S04]  /*afa0*/  FSETP.GT.AND P1, PT, R4, 1.00000001504746621988e+30, PT ;  /* 0x7149f2ca0400780b */ /* 0x000fc80003f24000 */
[----:B------:R-:W-:-:S13]  /*afb0*/  FSETP.LT.OR P1, PT, R4, 0.0010000000474974513054, P1 ;  /* 0x3a83126f0400780b */ /* 0x000fda0000f21400 */
[----:B------:R-:W-:Y:S05]  /*afc0*/  @P1 BREAK.RELIABLE B5 ;  /* 0x0000000000051942 */ /* 0x000fea0003800100 */
[----:B------:R-:W-:Y:S05]  /*afd0*/  @P1 BRA `(.L_x_296) ;  /* 0x0000000000381947 */ /* 0x000fea0003800000 */
.L_x_303:
[----:B------:R-:W-:Y:S05]  /*afe0*/  BSYNC.RELIABLE B5 ;  /* 0x0000000000057941 */ /* 0x000fea0003800100 */
.L_x_302:
[----:B------:R-:W-:Y:S01]  /*aff0*/  FFMA R32, R4, R59, R56 ;  /* 0x0000003b04207223 */ /* 0x000fe20000000038 */
[----:B------:R-:W-:Y:S01]  /*b000*/  FFMA R31, R2, R4, R51 ;  /* 0x00000004021f7223 */ /* 0x000fe20000000033 */
        /* <DEDUP_REMOVED lines=11> */
.L_x_296:
[----:B------:R-:W-:Y:S05]  /*b0c0*/  BSYNC.RECONVERGENT B4 ;  /* 0x0000000000047941 */ /* 0x000fea0003800200 */
.L_x_295:
        /* <DEDUP_REMOVED lines=25> */
.L_x_309:
[----:B-1----:R-:W-:Y:S01]  /*b260*/  FMUL.FTZ R53, R4, R7 ;  /* 0x0000000704357220 */ /* 0x002fe20000410000 */
[----:B------:R-:W-:-:S03]  /*b270*/  FMUL.FTZ R7, R7, 0.5 ;  /* 0x3f00000007077820 */ /* 0x000fc60000410000 */
[----:B------:R-:W-:-:S04]  /*b280*/  FFMA R4, -R53, R53, R4 ;  /* 0x0000003535047223 */ /* 0x000fc80000000104 */
[----:B------:R-:W-:-:S07]  /*b290*/  FFMA R53, R4, R7, R53 ;  /* 0x0000000704357223 */ /* 0x000fce0000000035 */
.L_x_310:
[----:B------:R-:W-:Y:S05]  /*b2a0*/  BSYNC.RECONVERGENT B1 ;  /* 0x0000000000017941 */ /* 0x000fea0003800200 */
.L_x_308:
        /* <DEDUP_REMOVED lines=14> */
.L_x_312:
[----:B------:R-:W-:Y:S05]  /*b390*/  BSYNC.RECONVERGENT B5 ;  /* 0x0000000000057941 */ /* 0x000fea0003800200 */
.L_x_311:
        /* <DEDUP_REMOVED lines=18> */
.L_x_316:
[----:B------:R-:W-:Y:S05]  /*b4c0*/  BSYNC.RECONVERGENT B6 ;  /* 0x0000000000067941 */ /* 0x000fea0003800200 */
.L_x_315:
[----:B------:R-:W-:-:S04]  /*b4d0*/  FSETP.GT.AND P1, PT, R4, R3, PT ;  /* 0x000000030400720b */ /* 0x000fc80003f24000 */
[----:B------:R-:W-:-:S13]  /*b4e0*/  FSETP.LT.OR P1, PT, R4, 0.0010000000474974513054, P1 ;  /* 0x3a83126f0400780b */ /* 0x000fda0000f21400 */
[----:B------:R-:W-:Y:S05]  /*b4f0*/  @P1 BREAK.RELIABLE B5 ;  /* 0x0000000000051942 */ /* 0x000fea0003800100 */
[----:B------:R-:W-:Y:S05]  /*b500*/  @P1 BRA `(.L_x_307) ;  /* 0x0000000000441947 */ /* 0x000fea0003800000 */
.L_x_314:
[----:B------:R-:W-:Y:S05]  /*b510*/  BSYNC.RELIABLE B5 ;  /* 0x0000000000057941 */ /* 0x000fea0003800100 */
.L_x_313:
[----:B------:R-:W-:Y:S01]  /*b520*/  FFMA R29, R4, R59, R56 ;  /* 0x0000003b041d7223 */ /* 0x000fe20000000038 */
[----:B------:R-:W-:Y:S01]  /*b530*/  FFMA R31, R2, R4, R51 ;  /* 0x00000004021f7223 */ /* 0x000fe20000000033 */
        /* <DEDUP_REMOVED lines=14> */
.L_x_307:
[----:B------:R-:W-:Y:S05]  /*b620*/  BSYNC.RECONVERGENT B4 ;  /* 0x0000000000047941 */ /* 0x000fea0003800200 */
.L_x_306:
        /* <DEDUP_REMOVED lines=25> */
.L_x_320:
[----:B-1----:R-:W-:Y:S01]  /*b7c0*/  FMUL.FTZ R53, R4, R7 ;  /* 0x0000000704357220 */ /* 0x002fe20000410000 */
[----:B------:R-:W-:-:S03]  /*b7d0*/  FMUL.FTZ R7, R7, 0.5 ;  /* 0x3f00000007077820 */ /* 0x000fc60000410000 */
[----:B------:R-:W-:-:S04]  /*b7e0*/  FFMA R4, -R53, R53, R4 ;  /* 0x0000003535047223 */ /* 0x000fc80000000104 */
[----:B------:R-:W-:-:S07]  /*b7f0*/  FFMA R53, R4, R7, R53 ;  /* 0x0000000704357223 */ /* 0x000fce0000000035 */
.L_x_321:
[----:B------:R-:W-:Y:S05]  /*b800*/  BSYNC.RECONVERGENT B1 ;  /* 0x0000000000017941 */ /* 0x000fea0003800200 */
.L_x_319:
        /* <DEDUP_REMOVED lines=14> */
.L_x_323:
[----:B------:R-:W-:Y:S05]  /*b8f0*/  BSYNC.RECONVERGENT B5 ;  /* 0x0000000000057941 */ /* 0x000fea0003800200 */
.L_x_322:
        /* <DEDUP_REMOVED lines=18> */
.L_x_327:
[----:B------:R-:W-:Y:S05]  /*ba20*/  BSYNC.RECONVERGENT B6 ;  /* 0x0000000000067941 */ /* 0x000fea0003800200 */
.L_x_326:
[----:B------:R-:W-:-:S04]  /*ba30*/  FSETP.GT.AND P1, PT, R4, R3, PT ;  /* 0x000000030400720b */ /* 0x000fc80003f24000 */
[----:B------:R-:W-:-:S13]  /*ba40*/  FSETP.LT.OR P1, PT, R4, 0.0010000000474974513054, P1 ;  /* 0x3a83126f0400780b */ /* 0x000fda0000f21400 */
[----:B------:R-:W-:Y:S05]  /*ba50*/  @P1 BREAK.RELIABLE B5 ;  /* 0x0000000000051942 */ /* 0x000fea0003800100 */
[----:B------:R-:W-:Y:S05]  /*ba60*/  @P1 BRA `(.L_x_318) ;  /* 0x0000000000441947 */ /* 0x000fea0003800000 */
.L_x_325:
[----:B------:R-:W-:Y:S05]  /*ba70*/  BSYNC.RELIABLE B5 ;  /* 0x0000000000057941 */ /* 0x000fea0003800100 */
.L_x_324:
[----:B------:R-:W-:Y:S01]  /*ba80*/  FFMA R29, R4, R59, R56 ;  /* 0x0000003b041d7223 */ /* 0x000fe20000000038 */
[----:B------:R-:W-:Y:S01]  /*ba90*/  FFMA R31, R2, R4, R51 ;  /* 0x00000004021f7223 */ /* 0x000fe20000000033 */
        /* <DEDUP_REMOVED lines=14> */
.L_x_318:
[----:B------:R-:W-:Y:S05]  /*bb80*/  BSYNC.RECONVERGENT B4 ;  /* 0x0000000000047941 */ /* 0x000fea0003800200 */
.L_x_317:
        /* <DEDUP_REMOVED lines=20> */
.L_x_329:
[----:B------:R-:W-:Y:S05]  /*bcd0*/  BSYNC.RECONVERGENT B4 ;  /* 0x0000000000047941 */ /* 0x000fea0003800200 */
.L_x_328:
[----:B------:R-:W-:-:S04]  /*bce0*/  FSETP.GT.AND P1, PT, R4, R3, PT ;  /* 0x000000030400720b */ /* 0x000fc80003f24000 */
[----:B------:R-:W-:-:S13]  /*bcf0*/  FSETP.LT.OR P1, PT, R4, 0.0010000000474974513054, P1 ;  /* 0x3a83126f0400780b */ /* 0x000fda0000f21400 */
[----:B------:R-:W-:Y:S05]  /*bd00*/  @P1 BRA `(.L_x_269) ;  /* 0x0000000000581947 */ /* 0x000fea0003800000 */
[----:B------:R-:W-:Y:S01]  /*bd10*/  HFMA2 R33, -RZ, RZ, 1.875, 0 ;  /* 0x3f800000ff217431 */ /* 0x000fe200000001ff */
[----:B------:R-:W-:-:S04]  /*bd20*/  FSETP.GEU.AND P1, PT, R0, RZ, PT ;  /* 0x000000ff0000720b */ /* 0x000fc80003f2e000 */
[----:B------:R-:W-:-:S09]  /*bd30*/  FSEL R33, R33, -1, !P1 ;  /* 0xbf80000021217808 */ /* 0x000fd20004800000 */
.L_x_294:
[C---:B------:R-:W-:Y:S01]  /*bd40*/  FFMA R29, R4.reuse, R59, R56 ;  /* 0x0000003b041d7223 */ /* 0x040fe20000000038 */
[----:B------:R-:W-:Y:S01]  /*bd50*/  FFMA R30, R4, R58, R43 ;  /* 0x0000003a041e7223 */ /* 0x000fe2000000002b */
[----:B------:R-:W-:Y:S01]  /*bd60*/  MOV R37, 0x3f666666 ;  /* 0x3f66666600257802 */ /* 0x000fe20000000f00 */
[----:B------:R-:W-:Y:S01]  /*bd70*/  FFMA R31, R2, R4, R51 ;  /* 0x00000004021f7223 */ /* 0x000fe20000000033 */
[----:B------:R-:W-:Y:S01]  /*bd80*/  FADD R0, R29, R29 ;  /* 0x0000001d1d007221 */ /* 0x000fe20000000000 */
[----:B------:R-:W-:Y:S01]  /*bd90*/  FADD R3, R30, R30 ;  /* 0x0000001e1e037221 */ /* 0x000fe20000000000 */
[----:B------:R-:W-:Y:S02]  /*bda0*/  MOV R40, 0x3f666666 ;  /* 0x3f66666600287802 */ /* 0x000fe40000000f00 */
[----:B------:R-:W-:Y:S02]  /*bdb0*/  MOV R32, RZ ;  /* 0x000000ff00207202 */ /* 0x000fe40000000f00 */
[----:B------:R-:W-:Y:S01]  /*bdc0*/  F2I.FLOOR.NTZ R0, R0 ;  /* 0x0000000000007305 */ /* 0x000fe20000207100 */
[----:B------:R-:W-:-:S02]  /*bdd0*/  MOV R35, RZ ;  /* 0x000000ff00237202 */ /* 0x000fc40000000f00 */
[----:B------:R-:W-:-:S05]  /*bde0*/  MOV R41, RZ ;  /* 0x000000ff00297202 */ /* 0x000fca0000000f00 */
[----:B------:R-:W0:Y:S02]  /*bdf0*/  F2I.FLOOR.NTZ R3, R3 ;  /* 0x0000000300037305 */ /* 0x000e240000207100 */
[----:B0-----:R-:W-:-:S04]  /*be00*/  IADD3 R5, PT, PT, R0, R3, RZ ;  /* 0x0000000300057210 */ /* 0x001fc80007ffe0ff */
[----:B------:R-:W-:-:S04]  /*be10*/  LOP3.LUT R5, R5, 0x1, RZ, 0xc0, !PT ;  /* 0x0000000105057812 */ /* 0x000fc800078ec0ff */
[----:B------:R-:W-:-:S04]  /*be20*/  ISETP.NE.U32.AND P1, PT, R5, 0x1, PT ;  /* 0x000000010500780c */ /* 0x000fc80003f25070 */
[C---:B------:R-:W-:Y:S02]  /*be30*/  FSEL R34, R37.reuse, 0.20000000298023223877, !P1 ;  /* 0x3e4ccccd25227808 */ /* 0x040fe40004800000 */
[C---:B------:R-:W-:Y:S02]  /*be40*/  FSEL R36, R37.reuse, 0.25, !P1 ;  /* 0x3e80000025247808 */ /* 0x040fe40004800000 */
[----:B------:R-:W-:Y:S01]  /*be50*/  FSEL R37, R37, 0.30000001192092895508, !P1 ;  /* 0x3e99999a25257808 */ /* 0x000fe20004800000 */
[----:B------:R-:W-:Y:S06]  /*be60*/  BRA `(.L_x_330) ;  /* 0x00000000000c7947 */ /* 0x000fec0003800000 */
.L_x_269:
[----:B------:R-:W-:-:S13]  /*be70*/  LOP3.LUT P1, RZ, R57, 0xff, RZ, 0xc0, !PT ;  /* 0x000000ff39ff7812 */ /* 0x000fda000782c0ff */
[----:B------:R-:W-:Y:S05]  /*be80*/  @!P1 BREAK.RELIABLE B3 ;  /* 0x0000000000039942 */ /* 0x000fea0003800100 */
[----:B------:R-:W-:Y:S05]  /*be90*/  @!P1 BRA `(.L_x_110) ;  /* 0x0000012c00f09947 */ /* 0x000fea0003800000 */
.L_x_330:
[----:B------:R-:W-:Y:S05]  /*bea0*/  BSYNC.RELIABLE B3 ;  /* 0x0000000000037941 */ /* 0x000fea0003800100 */
.L_x_224:
        /* <DEDUP_REMOVED lines=34> */
.L_x_336:
[----:B-1----:R-:W-:Y:S01]  /*c0d0*/  FMUL.FTZ R54, R7, R4 ;  /* 0x0000000407367220 */ /* 0x002fe20000410000 */
[----:B------:R-:W-:-:S03]  /*c0e0*/  FMUL.FTZ R4, R4, 0.5 ;  /* 0x3f00000004047820 */ /* 0x000fc60000410000 */
[----:B------:R-:W-:-:S04]  /*c0f0*/  FFMA R7, -R54, R54, R7 ;  /* 0x0000003636077223 */ /* 0x000fc80000000107 */
[----:B------:R-:W-:-:S07]  /*c100*/  FFMA R54, R7, R4, R54 ;  /* 0x0000000407367223 */ /* 0x000fce0000000036 */
.L_x_337:
[----:B------:R-:W-:Y:S05]  /*c110*/  BSYNC.RECONVERGENT B1 ;  /* 0x0000000000017941 */ /* 0x000fea0003800200 */
.L_x_335:
        /* <DEDUP_REMOVED lines=14> */
.L_x_339:
[----:B------:R-:W-:Y:S05]  /*c200*/  BSYNC.RECONVERGENT B4 ;  /* 0x0000000000047941 */ /* 0x000fea0003800200 */
.L_x_338:
        /* <DEDUP_REMOVED lines=19> */
.L_x_341:
[----:B------:R-:W-:Y:S05]  /*c340*/  BSYNC.RECONVERGENT B4 ;  /* 0x0000000000047941 */ /* 0x000fea0003800200 */
.L_x_340:
[----:B------:R-:W-:-:S04]  /*c350*/  FSETP.GT.AND P6, PT, R4, 1.00000001504746621988e+30, PT ;  /* 0x7149f2ca0400780b */ /* 0x000fc80003fc4000 */
[----:B------:R-:W-:-:S04]  /*c360*/  FSETP.LT.OR P6, PT, R4, 0.0010000000474974513054, P6 ;  /* 0x3a83126f0400780b */ /* 0x000fc800037c1400 */
[----:B------:R-:W-:-:S09]  /*c370*/  FSEL R52, R42, R4, P6 ;  /* 0x000000042a347208 */ /* 0x000fd20003000000 */
.L_x_334:
[----:B------:R-:W-:Y:S05]  /*c380*/  BSYNC.RECONVERGENT B3 ;  /* 0x0000000000037941 */ /* 0x000fea0003800200 */
.L_x_333:
        /* <DEDUP_REMOVED lines=27> */
.L_x_345:
[----:B-1----:R-:W-:Y:S01]  /*c540*/  FMUL.FTZ R54, R7, R4 ;  /* 0x0000000407367220 */ /* 0x002fe20000410000 */
[----:B------:R-:W-:-:S03]  /*c550*/  FMUL.FTZ R4, R4, 0.5 ;  /* 0x3f00000004047820 */ /* 0x000fc60000410000 */
[----:B------:R-:W-:-:S04]  /*c560*/  FFMA R7, -R54, R54, R7 ;  /* 0x0000003636077223 */ /* 0x000fc80000000107 */
[----:B------:R-:W-:-:S07]  /*c570*/  FFMA R54, R7, R4, R54 ;  /* 0x0000000407367223 */ /* 0x000fce0000000036 */
.L_x_346:
[----:B------:R-:W-:Y:S05]  /*c580*/  BSYNC.RECONVERGENT B1 ;  /* 0x0000000000017941 */ /* 0x000fea0003800200 */
.L_x_344:
        /* <DEDUP_REMOVED lines=14> */
.L_x_348:
[----:B------:R-:W-:Y:S05]  /*c670*/  BSYNC.RECONVERGENT B4 ;  /* 0x0000000000047941 */ /* 0x000fea0003800200 */
.L_x_347:
        /* <DEDUP_REMOVED lines=19> */
.L_x_350:
[----:B------:R-:W-:Y:S05]  /*c7b0*/  BSYNC.RECONVERGENT B4 ;  /* 0x0000000000047941 */ /* 0x000fea0003800200 */
.L_x_349:
[----:B------:R-:W-:-:S04]  /*c7c0*/  FSETP.GT.AND P0, PT, R4, R51, PT ;  /* 0x000000330400720b */ /* 0x000fc80003f04000 */
[----:B------:R-:W-:-:S04]  /*c7d0*/  FSETP.LT.OR P0, PT, R4, 0.0010000000474974513054, P0 ;  /* 0x3a83126f0400780b */ /* 0x000fc80000701400 */
[----:B------:R-:W-:-:S09]  /*c7e0*/  FSEL R42, R52, R4, P0 ;  /* 0x00000004342a7208 */ /* 0x000fd20000000000 */
.L_x_343:
[----:B------:R-:W-:Y:S05]  /*c7f0*/  BSYNC.RECONVERGENT B3 ;  /* 0x0000000000037941 */ /* 0x000fea0003800200 */
.L_x_342:
        /* <DEDUP_REMOVED lines=21> */
.L_x_353:
[----:B------:R-:W-:Y:S05]  /*c950*/  BSYNC.RECONVERGENT B3 ;  /* 0x0000000000037941 */ /* 0x000fea0003800200 */
.L_x_352:
[----:B------:R-:W-:-:S04]  /*c960*/  FSETP.GT.AND P1, PT, R4, R43, PT ;  /* 0x0000002b0400720b */ /* 0x000fc80003f24000 */
[----:B------:R-:W-:-:S04]  /*c970*/  FSETP.LT.OR P2, PT, R4, 0.0010000000474974513054, P1 ;  /* 0x3a83126f0400780b */ /* 0x000fc80000f41400 */
[----:B------:R-:W-:Y:S02]  /*c980*/  P2R R52, PR, RZ, 0x4 ;  /* 0x00000004ff347803 */ /* 0x000fe40000000000 */
[----:B------:R-:W-:-:S07]  /*c990*/  FSEL R42, R42, R4, P2 ;  /* 0x000000042a2a7208 */ /* 0x000fce0001000000 */
.L_x_351:
        /* <DEDUP_REMOVED lines=14> */
[----:B------:R-:W-:-:S04]  /*ca80*/  FFMA R7, R4, -R46, RZ ;  /* 0x8000002e04077223 */ /* 0x000fc800000000ff */
[----:B------:R-:W-:-:S04]  /*ca90*/  FFMA R38, -R19, R7, -R46 ;  /* 0x0000000713267223 */ /* 0x000fc8000000092e */
[----:B------:R-:W-:Y:S01]  /*caa0*/  FFMA R4, R4, R38, R7 ;  /* 0x0000002604047223 */ /* 0x000fe20000000007 */
[----:B-1----:R-:W-:Y:S06]  /*cab0*/  @!P1 BRA `(.L_x_356) ;  /* 0x0000000000109947 */ /* 0x002fec0003800000 */
[----:B------:R-:W-:Y:S01]  /*cac0*/  FADD R7, -R46, -RZ ;  /* 0x800000ff2e077221 */ /* 0x000fe20000000100 */
[----:B------:R-:W-:Y:S02]  /*cad0*/  MOV R4, R19 ;  /* 0x0000001300047202 */ /* 0x000fe40000000f00 */
[----:B------:R-:W-:-:S07]  /*cae0*/  MOV R46, 0xcb00 ;  /* 0x0000cb00002e7802 */ /* 0x000fce0000000f00 */
[----:B------:R-:W-:Y:S05]  /*caf0*/  CALL.REL.NOINC `($__internal_2_$__cuda_sm3x_div_rn_noftz_f32_slowpath) ;  /* 0x0000013000907944 */ /* 0x000fea0003c00000 */
.L_x_356:
[----:B------:R-:W-:Y:S05]  /*cb00*/  BSYNC.RECONVERGENT B3 ;  /* 0x0000000000037941 */ /* 0x000fea0003800200 */
.L_x_355:
[----:B------:R-:W-:-:S04]  /*cb10*/  FSETP.GT.AND P1, PT, R4, R43, PT ;  /* 0x0000002b0400720b */ /* 0x000fc80003f24000 */
[----:B------:R-:W-:-:S04]  /*cb20*/  FSETP.LT.OR P2, PT, R4, 0.0010000000474974513054, P1 ;  /* 0x3a83126f0400780b */ /* 0x000fc80000f41400 */
[----:B------:R-:W-:Y:S02]  /*cb30*/  P2R R51, PR, RZ, 0x4 ;  /* 0x00000004ff337803 */ /* 0x000fe40000000000 */
[----:B------:R-:W-:-:S07]  /*cb40*/  FSEL R42, R42, R4, P2 ;  /* 0x000000042a2a7208 */ /* 0x000fce0001000000 */
.L_x_354:
        /* <DEDUP_REMOVED lines=22> */
.L_x_359:
[----:B------:R-:W-:Y:S05]  /*ccb0*/  BSYNC.RECONVERGENT B3 ;  /* 0x0000000000037941 */ /* 0x000fea0003800200 */
.L_x_358:
[----:B------:R-:W-:-:S04]  /*ccc0*/  FSETP.GT.AND P5, PT, R4, R43, PT ;  /* 0x0000002b0400720b */ /* 0x000fc80003fa4000 */
[----:B------:R-:W-:-:S04]  /*ccd0*/  FSETP.LT.OR P5, PT, R4, 0.0010000000474974513054, P5 ;  /* 0x3a83126f0400780b */ /* 0x000fc80002fa1400 */
[----:B------:R-:W-:-:S09]  /*cce0*/  FSEL R42, R42, R4, P5 ;  /* 0x000000042a2a7208 */ /* 0x000fd20002800000 */
.L_x_357:
        /* <DEDUP_REMOVED lines=21> */
.L_x_362:
[----:B------:R-:W-:Y:S05]  /*ce40*/  BSYNC.RECONVERGENT B3 ;  /* 0x0000000000037941 */ /* 0x000fea0003800200 */
.L_x_361:
[----:B------:R-:W-:-:S04]  /*ce50*/  FSETP.GT.AND P1, PT, R4, R43, PT ;  /* 0x0000002b0400720b */ /* 0x000fc80003f24000 */
[----:B------:R-:W-:-:S04]  /*ce60*/  FSETP.LT.OR P1, PT, R4, 0.0010000000474974513054, P1 ;  /* 0x3a83126f0400780b */ /* 0x000fc80000f21400 */
[----:B------:R-:W-:-:S09]  /*ce70*/  FSEL R42, R42, R4, P1 ;  /* 0x000000042a2a7208 */ /* 0x000fd20000800000 */
.L_x_360:
        /* <DEDUP_REMOVED lines=25> */
.L_x_365:
[----:B------:R-:W-:Y:S05]  /*d010*/  BSYNC.RECONVERGENT B3 ;  /* 0x0000000000037941 */ /* 0x000fea0003800200 */
.L_x_364:
[----:B------:R-:W-:-:S04]  /*d020*/  FSETP.GT.AND P1, PT, R4, R43, PT ;  /* 0x0000002b0400720b */ /* 0x000fc80003f24000 */
[----:B------:R-:W-:-:S04]  /*d030*/  FSETP.GEU.AND P1, PT, R4, 0.0010000000474974513054, !P1 ;  /* 0x3a83126f0400780b */ /* 0x000fc80004f2e000 */
[----:B------:R-:W-:Y:S02]  /*d040*/  PLOP3.LUT P0, PT, P1, P0, PT, 0xf8, 0x8f ;  /* 0x00000000008f781c */ /* 0x000fe40000f01f70 */
[----:B------:R-:W-:-:S11]  /*d050*/  FSEL R42, R4, R42, P1 ;  /* 0x0000002a042a7208 */ /* 0x000fd60000800000 */
.L_x_363:
[----:B------:R-:W-:Y:S01]  /*d060*/  SEL R56, RZ, 0x1, !P0 ;  /* 0x00000001ff387807 */ /* 0x000fe20004000000 */
[----:B------:R-:W-:Y:S06]  /*d070*/  BRA `(.L_x_366) ;  /* 0x00000020006c7947 */ /* 0x000fec0003800000 */
.L_x_332:
[----:B------:R-:W0:Y:S01]  /*d080*/  LDCU UR6, c[0x0][0x3ac] ;  /* 0x00007580ff0677ac */ /* 0x000e220008000800 */
[----:B------:R-:W-:Y:S01]  /*d090*/  HFMA2 R57, -RZ, RZ, 10824, -13904 ;  /* 0x7149f2caff397431 */ /* 0x000fe200000001ff */
[----:B------:R-:W-:Y:S01]  /*d0a0*/  PRMT R56, RZ, 0x7610, R56 ;  /* 0x00007610ff387816 */ /* 0x000fe20000000038 */
[----:B0-----:R-:W-:-:S09]  /*d0b0*/  UISETP.GE.AND UP0, UPT, UR6, 0x1, UPT ;  /* 0x000000010600788c */ /* 0x001fd2000bf06270 */
        /* <DEDUP_REMOVED lines=10> */
.L_x_388:
[C---:B------:R-:W-:Y:S01]  /*d160*/  LEA R53, R55.reuse, -R55, 0x3 ;  /* 0x8000003737357211 */ /* 0x040fe200078e18ff */
[----:B------:R-:W-:Y:S01]  /*d170*/  IMAD.HI.U32 R4, R55, -0x33333333, RZ ;  /* 0xcccccccd37047827 */ /* 0x000fe200078e00ff */
[----:B------:R-:W-:Y:S01]  /*d180*/  MOV R46, 0x3fc00000 ;  /* 0x3fc00000002e7802 */ /* 0x000fe20000000f00 */
[----:B------:R-:W-:Y:S01]  /*d190*/  BSSY.RECONVERGENT B4, `(.L_x_370) ;  /* 0x0000051000047945 */ /* 0x000fe20003800200 */
[----:B------:R-:W-:Y:S01]  /*d1a0*/  MOV R43, 0x3dcccccd ;  /* 0x3dcccccd002b7802 */ /* 0x000fe20000000f00 */
[----:B------:R-:W-:Y:S01]  /*d1b0*/  IMAD.HI.U32 R7, R53, -0x33333333, RZ ;  /* 0xcccccccd35077827 */ /* 0x000fe200078e00ff */
[----:B------:R-:W-:Y:S02]  /*d1c0*/  SHF.R.U32.HI R4, RZ, 0x3, R4 ;  /* 0x00000003ff047819 */ /* 0x000fe40000011604 */
[----:B------:R-:W-:Y:S02]  /*d1d0*/  PLOP3.LUT P0, PT, PT, PT, PT, 0x80, 0x8 ;  /* 0x000000000008781c */ /* 0x000fe40003f0f070 */
[----:B------:R-:W-:-:S02]  /*d1e0*/  SHF.R.U32.HI R38, RZ, 0x2, R7 ;  /* 0x00000002ff267819 */ /* 0x000fc40000011607 */
[----:B------:R-:W-:Y:S01]  /*d1f0*/  I2FP.F32.U32 R7, R4 ;  /* 0x0000000400077245 */ /* 0x000fe20000201000 */
[----:B------:R-:W-:Y:S01]  /*d200*/  IMAD R4, R4, -0xa, R55 ;  /* 0xfffffff604047824 */ /* 0x000fe200078e0237 */
[----:B------:R-:W-:Y:S01]  /*d210*/  MOV R54, R42 ;  /* 0x0000002a00367202 */ /* 0x000fe20000000f00 */
[----:B------:R-:W-:Y:S02]  /*d220*/  IMAD R38, R38, -0x5, R53 ;  /* 0xfffffffb26267824 */ /* 0x000fe400078e0235 */
[----:B------:R-:W-:Y:S01]  /*d230*/  FFMA R7, R7, -R46, -2 ;  /* 0xc000000007077423 */ /* 0x000fe2000000082e */
[----:B------:R-:W-:Y:S02]  /*d240*/  I2FP.F32.U32 R4, R4 ;  /* 0x0000000400047245 */ /* 0x000fe40000201000 */
[----:B------:R-:W-:Y:S01]  /*d250*/  I2FP.F32.U32 R38, R38 ;  /* 0x0000002600267245 */ /* 0x000fe20000201000 */
[----:B------:R-:W-:Y:S02]  /*d260*/  FADD R7, R0, -R7 ;  /* 0x8000000700077221 */ /* 0x000fe40000000000 */
[----:B------:R-:W-:-:S02]  /*d270*/  FADD R4, R4, -4.5 ;  /* 0xc090000004047421 */ /* 0x000fc40000000000 */
        /* <DEDUP_REMOVED lines=23> */
.L_x_373:
[----:B-1----:R-:W-:Y:S01]  /*d3f0*/  FMUL.FTZ R60, R7, R4 ;  /* 0x00000004073c7220 */ /* 0x002fe20000410000 */
[----:B------:R-:W-:-:S03]  /*d400*/  FMUL.FTZ R4, R4, 0.5 ;  /* 0x3f00000004047820 */ /* 0x000fc60000410000 */
[----:B------:R-:W-:-:S04]  /*d410*/  FFMA R7, -R60, R60, R7 ;  /* 0x0000003c3c077223 */ /* 0x000fc80000000107 */
[----:B------:R-:W-:-:S07]  /*d420*/  FFMA R60, R7, R4, R60 ;  /* 0x00000004073c7223 */ /* 0x000fce000000003c */
.L_x_374:
[----:B------:R-:W-:Y:S05]  /*d430*/  BSYNC.RECONVERGENT B1 ;  /* 0x0000000000017941 */ /* 0x000fea0003800200 */
.L_x_372:
        /* <DEDUP_REMOVED lines=14> */
.L_x_376:
[----:B------:R-:W-:Y:S05]  /*d520*/  BSYNC.RECONVERGENT B5 ;  /* 0x0000000000057941 */ /* 0x000fea0003800200 */
.L_x_375:
        /* <DEDUP_REMOVED lines=19> */
.L_x_378:
[----:B------:R-:W-:Y:S05]  /*d660*/  BSYNC.RECONVERGENT B5 ;  /* 0x0000000000057941 */ /* 0x000fea0003800200 */
.L_x_377:
[----:B------:R-:W-:-:S04]  /*d670*/  FSETP.GT.AND P0, PT, R4, R57, PT ;  /* 0x000000390400720b */ /* 0x000fc80003f04000 */
[----:B------:R-:W-:-:S04]  /*d680*/  FSETP.LT.OR P0, PT, R4, 0.0010000000474974513054, P0 ;  /* 0x3a83126f0400780b */ /* 0x000fc80000701400 */
[----:B------:R-:W-:-:S09]  /*d690*/  FSEL R54, R42, R4, P0 ;  /* 0x000000042a367208 */ /* 0x000fd20000000000 */
.L_x_371:
[----:B------:R-:W-:Y:S05]  /*d6a0*/  BSYNC.RECONVERGENT B4 ;  /* 0x0000000000047941 */ /* 0x000fea0003800200 */
.L_x_370:
[----:B------:R-:W-:Y:S01]  /*d6b0*/  IADD3 R53, PT, PT, R53, 0x7, RZ ;  /* 0x0000000735357810 */ /* 0x000fe20007ffe0ff */
[----:B------:R-:W-:Y:S01]  /*d6c0*/  HFMA2 R47, -RZ, RZ, 1.44921875, -19.203125 ;  /* 0x3dcccccdff2f7431 */ /* 0x000fe200000001ff */
[----:B------:R-:W-:Y:S01]  /*d6d0*/  IADD3 R4, PT, PT, R55, 0x1, RZ ;  /* 0x0000000137047810 */ /* 0x000fe20007ffe0ff */
[----:B------:R-:W-:Y:S01]  /*d6e0*/  BSSY.RECONVERGENT B4, `(.L_x_379) ;  /* 0x000004d000047945 */ /* 0x000fe20003800200 */
[----:B------:R-:W-:Y:S01]  /*d6f0*/  PLOP3.LUT P1, PT, PT, PT, PT, 0x80, 0x8 ;  /* 0x000000000008781c */ /* 0x000fe20003f2f070 */
[----:B------:R-:W-:Y:S01]  /*d700*/  IMAD.HI.U32 R38, R53, -0x33333333, RZ ;  /* 0xcccccccd35267827 */ /* 0x000fe200078e00ff */
[----:B------:R-:W-:-:S03]  /*d710*/  FSEL R57, R57, R54, P0 ;  /* 0x0000003639397208 */ /* 0x000fc60000000000 */
[----:B------:R-:W-:Y:S01]  /*d720*/  IMAD.HI.U32 R7, R4, -0x33333333, RZ ;  /* 0xcccccccd04077827 */ /* 0x000fe200078e00ff */
[----:B------:R-:W-:-:S04]  /*d730*/  SHF.R.U32.HI R38, RZ, 0x2, R38 ;  /* 0x00000002ff267819 */ /* 0x000fc80000011626 */
[----:B------:R-:W-:Y:S01]  /*d740*/  SHF.R.U32.HI R7, RZ, 0x3, R7 ;  /* 0x00000003ff077819 */ /* 0x000fe20000011607 */
[----:B------:R-:W-:-:S04]  /*d750*/  IMAD R38, R38, -0x5, R53 ;  /* 0xfffffffb26267824 */ /* 0x000fc800078e0235 */
[----:B------:R-:W-:Y:S01]  /*d760*/  IMAD R7, R7, -0xa, R4 ;  /* 0xfffffff607077824 */ /* 0x000fe200078e0204 */
[----:B------:R-:W-:-:S04]  /*d770*/  I2FP.F32.U32 R38, R38 ;  /* 0x0000002600267245 */ /* 0x000fc80000201000 */
[----:B------:R-:W-:Y:S01]  /*d780*/  I2FP.F32.U32 R7, R7 ;  /* 0x0000000700077245 */ /* 0x000fe20000201000 */
[----:B------:R-:W-:-:S04]  /*d790*/  FFMA R38, R38, R47, 0.30000001192092895508 ;  /* 0x3e99999a26267423 */ /* 0x000fc8000000002f */
[----:B------:R-:W-:Y:S01]  /*d7a0*/  FADD R4, R7, -4.5 ;  /* 0xc090000007047421 */ /* 0x000fe20000000000 */
[----:B------:R-:W-:-:S03]  /*d7b0*/  FADD R42, R3, -R38 ;  /* 0x80000026032a7221 */ /* 0x000fc60000000000 */
[----:B------:R-:W-:Y:S01]  /*d7c0*/  FADD R4, R5, -R4 ;  /* 0x8000000405047221 */ /* 0x000fe20000000000 */
[----:B------:R-:W-:-:S04]  /*d7d0*/  FFMA R43, R42, R42, R43 ;  /* 0x0000002a2a2b7223 */ /* 0x000fc8000000002b */
[----:B------:R-:W-:Y:S01]  /*d7e0*/  FFMA R7, R4, R4, R43 ;  /* 0x0000000404077223 */ /* 0x000fe2000000002b */
[----:B------:R-:W-:Y:S01]  /*d7f0*/  FFMA R43, R42, 0.89553344249725341797, R52 ;  /* 0x3f6541ae2a2b7823 */ /* 0x000fe20000000034 */
[----:B------:R-:W-:Y:S02]  /*d800*/  MOV R42, R54 ;  /* 0x00000036002a7202 */ /* 0x000fe40000000f00 */
[----:B------:R-:W-:Y:S01]  /*d810*/  FFMA R7, -R38, R38, R7 ;  /* 0x0000002626077223 */ /* 0x000fe20000000107 */
[----:B------:R-:W-:-:S03]  /*d820*/  FFMA R43, R4, -0.39801487326622009277, R43 ;  /* 0xbecbc89b042b7823 */ /* 0x000fc6000000002b */
        /* <DEDUP_REMOVED lines=13> */
.L_x_382:
[----:B-1----:R-:W-:Y:S01]  /*d900*/  FMUL.FTZ R52, R7, R4 ;  /* 0x0000000407347220 */ /* 0x002fe20000410000 */
[----:B------:R-:W-:-:S03]  /*d910*/  FMUL.FTZ R4, R4, 0.5 ;  /* 0x3f00000004047820 */ /* 0x000fc60000410000 */
[----:B------:R-:W-:-:S04]  /*d920*/  FFMA R7, -R52, R52, R7 ;  /* 0x0000003434077223 */ /* 0x000fc80000000107 */
[----:B------:R-:W-:-:S07]  /*d930*/  FFMA R52, R7, R4, R52 ;  /* 0x0000000407347223 */ /* 0x000fce0000000034 */
.L_x_383:
[----:B------:R-:W-:Y:S05]  /*d940*/  BSYNC.RECONVERGENT B1 ;  /* 0x0000000000017941 */ /* 0x000fea0003800200 */
.L_x_381:
        /* <DEDUP_REMOVED lines=14> */
.L_x_385:
[----:B------:R-:W-:Y:S05]  /*da30*/  BSYNC.RECONVERGENT B5 ;  /* 0x0000000000057941 */ /* 0x000fea0003800200 */
.L_x_384:
        /* <DEDUP_REMOVED lines=19> */
.L_x_387:
[----:B------:R-:W-:Y:S05]  /*db70*/  BSYNC.RECONVERGENT B5 ;  /* 0x0000000000057941 */ /* 0x000fea0003800200 */
.L_x_386:
[----:B------:R-:W-:-:S04]  /*db80*/  FSETP.GT.AND P1, PT, R4, R57, PT ;  /* 0x000000390400720b */ /* 0x000fc80003f24000 */
[----:B------:R-:W-:-:S04]  /*db90*/  FSETP.LT.OR P1, PT, R4, 0.0010000000474974513054, P1 ;  /* 0x3a83126f0400780b */ /* 0x000fc80000f21400 */
[----:B------:R-:W-:-:S09]  /*dba0*/  FSEL R42, R54, R4, P1 ;  /* 0x00000004362a7208 */ /* 0x000fd20000800000 */
.L_x_380:
[----:B------:R-:W-:Y:S05]  /*dbb0*/  BSYNC.RECONVERGENT B4 ;  /* 0x0000000000047941 */ /* 0x000fea0003800200 */
.L_x_379:
[----:B------:R-:W-:Y:S02]  /*dbc0*/  IADD3 R55, PT, PT, R55, 0x2, RZ ;  /* 0x0000000237377810 */ /* 0x000fe40007ffe0ff */
[----:B------:R-:W-:Y:S02]  /*dbd0*/  SEL R56, R56, 0x1, P0 ;  /* 0x0000000138387807 */ /* 0x000fe40000000000 */
[----:B------:R-:W-:Y:S02]  /*dbe0*/  ISETP.NE.AND P0, PT, R55, UR5, PT ;  /* 0x0000000537007c0c */ /* 0x000fe4000bf05270 */
[----:B------:R-:W-:Y:S02]  /*dbf0*/  SEL R56, R56, 0x1, P1 ;  /* 0x0000000138387807 */ /* 0x000fe40000800000 */
[----:B------:R-:W-:-:S09]  /*dc00*/  FSEL R57, R57, R42, P1 ;  /* 0x0000002a39397208 */ /* 0x000fd20000800000 */
[----:B------:R-:W-:Y:S05]  /*dc10*/  @P0 BRA `(.L_x_388) ;  /* 0xfffffff400500947 */ /* 0x000fea000383ffff */
[----:B------:R-:W-:Y:S05]  /*dc20*/  BSYNC.RECONVERGENT B3 ;  /* 0x0000000000037941 */ /* 0x000fea0003800200 */
.L_x_369:
[----:B------:R-:W-:-:S07]  /*dc30*/  MOV R4, UR5 ;  /* 0x0000000500047c02 */ /* 0x000fce0008000f00 */
.L_x_368:
        /* <DEDUP_REMOVED lines=11> */
[----:B------:R-:W-:-:S03]  /*dcf0*/  I2FP.F32.U32 R38, R7 ;  /* 0x0000000700267245 */ /* 0x000fc60000201000 */
[----:B------:R-:W-:Y:S01]  /*dd00*/  IMAD R46, R46, -0x5, R43 ;  /* 0xfffffffb2e2e7824 */ /* 0x000fe200078e022b */
[----:B------:R-:W-:Y:S01]  /*dd10*/  MOV R43, 0x3dcccccd ;  /* 0x3dcccccd002b7802 */ /* 0x000fe20000000f00 */
[----:B------:R-:W-:Y:S01]  /*dd20*/  FFMA R7, R38, -R47, -2 ;  /* 0xc000000026077423 */ /* 0x000fe2000000082f */
[----:B------:R-:W-:Y:S02]  /*dd30*/  I2FP.F32.U32 R4, R4 ;  /* 0x0000000400047245 */ /* 0x000fe40000201000 */
[----:B------:R-:W-:Y:S01]  /*dd40*/  I2FP.F32.U32 R46, R46 ;  /* 0x0000002e002e7245 */ /* 0x000fe20000201000 */
[----:B------:R-:W-:Y:S02]  /*dd50*/  FADD R38, R0, -R7 ;  /* 0x8000000700267221 */ /* 0x000fe40000000000 */
[----:B------:R-:W-:Y:S02]  /*dd60*/  FADD R4, R4, -4.5 ;  /* 0xc090000004047421 */ /* 0x000fe40000000000 */
[----:B------:R-:W-:Y:S01]  /*dd70*/  FFMA R46, R46, R43, 0.30000001192092895508 ;  /* 0x3e99999a2e2e7423 */ /* 0x000fe2000000002b */
[C---:B------:R-:W-:Y:S01]  /*dd80*/  FMUL R48, R38.reuse, R38 ;  /* 0x0000002626307220 */ /* 0x040fe20000400000 */
[----:B------:R-:W-:Y:S01]  /*dd90*/  FADD R4, R5, -R4 ;  /* 0x8000000405047221 */ /* 0x000fe20000000000 */
[----:B------:R-:W-:Y:S01]  /*dda0*/  FMUL R38, R38, -0.19900743663311004639 ;  /* 0xbe4bc89b26267820 */ /* 0x000fe20000400000 */
[----:B------:R-:W-:-:S04]  /*ddb0*/  FADD R7, R3, -R46 ;  /* 0x8000002e03077221 */ /* 0x000fc80000000000 */
[----:B------:R-:W-:-:S04]  /*ddc0*/  FFMA R43, R7, R7, R48 ;  /* 0x00000007072b7223 */ /* 0x000fc80000000030 */
[----:B------:R-:W-:Y:S01]  /*ddd0*/  FFMA R47, R4, R4, R43 ;  /* 0x00000004042f7223 */ /* 0x000fe2000000002b */
[----:B------:R-:W-:-:S03]  /*dde0*/  FFMA R43, R7, 0.89553344249725341797, R38 ;  /* 0x3f6541ae072b7823 */ /* 0x000fc60000000026 */
[----:B------:R-:W-:Y:S01]  /*ddf0*/  FFMA R47, -R46, R46, R47 ;  /* 0x0000002e2e2f7223 */ /* 0x000fe2000000012f */
[----:B------:R-:W-:-:S03]  /*de00*/  FFMA R43, R4, -0.39801487326622009277, R43 ;  /* 0xbecbc89b042b7823 */ /* 0x000fc6000000002b */
        /* <DEDUP_REMOVED lines=14> */
.L_x_392:
[----:B-1----:R-:W-:Y:S01]  /*def0*/  FMUL.FTZ R52, R7, R4 ;  /* 0x0000000407347220 */ /* 0x002fe20000410000 */
[----:B------:R-:W-:-:S03]  /*df00*/  FMUL.FTZ R4, R4, 0.5 ;  /* 0x3f00000004047820 */ /* 0x000fc60000410000 */
[----:B------:R-:W-:-:S04]  /*df10*/  FFMA R7, -R52, R52, R7 ;  /* 0x0000003434077223 */ /* 0x000fc80000000107 */
[----:B------:R-:W-:-:S07]  /*df20*/  FFMA R52, R7, R4, R52 ;  /* 0x0000000407347223 */ /* 0x000fce0000000034 */
.L_x_393:
[----:B------:R-:W-:Y:S05]  /*df30*/  BSYNC.RECONVERGENT B1 ;  /* 0x0000000000017941 */ /* 0x000fea0003800200 */
.L_x_391:
        /* <DEDUP_REMOVED lines=14> */
.L_x_395:
[----:B------:R-:W-:Y:S05]  /*e020*/  BSYNC.RECONVERGENT B4 ;  /* 0x0000000000047941 */ /* 0x000fea0003800200 */
.L_x_394:
        /* <DEDUP_REMOVED lines=18> */
.L_x_397:
[----:B------:R-:W-:Y:S05]  /*e150*/  BSYNC.RECONVERGENT B4 ;  /* 0x0000000000047941 */ /* 0x000fea0003800200 */
.L_x_396:
[----:B------:R-:W-:-:S04]  /*e160*/  FSETP.GT.AND P0, PT, R4, R57, PT ;  /* 0x000000390400720b */ /* 0x000fc80003f04000 */
[----:B------:R-:W-:-:S04]  /*e170*/  FSETP.LT.OR P0, PT, R4, 0.0010000000474974513054, P0 ;  /* 0x3a83126f0400780b */ /* 0x000fc80000701400 */
[----:B------:R-:W-:-:S09]  /*e180*/  FSEL R4, R42, R4, P0 ;  /* 0x000000042a047208 */ /* 0x000fd20000000000 */
.L_x_390:
[----:B------:R-:W-:Y:S05]  /*e190*/  BSYNC.RECONVERGENT B3 ;  /* 0x0000000000037941 */ /* 0x000fea0003800200 */
.L_x_389:
[----:B------:R-:W-:Y:S02]  /*e1a0*/  SEL R56, R56, 0x1, P0 ;  /* 0x0000000138387807 */ /* 0x000fe40000000000 */
[-C--:B------:R-:W-:Y:S02]  /*e1b0*/  FSEL R57, R57, R4.reuse, P0 ;  /* 0x0000000439397208 */ /* 0x080fe40000000000 */
[----:B------:R-:W-:-:S07]  /*e1c0*/  MOV R42, R4 ;  /* 0x00000004002a7202 */ /* 0x000fce0000000f00 */
.L_x_367:
        /* <DEDUP_REMOVED lines=18> */
.L_x_399:
[----:B------:R-:W-:Y:S05]  /*e2f0*/  BSYNC.RECONVERGENT B3 ;  /* 0x0000000000037941 */ /* 0x000fea0003800200 */
.L_x_398:
[----:B------:R-:W-:-:S04]  /*e300*/  FSETP.GT.AND P0, PT, R4, R57, PT ;  /* 0x000000390400720b */ /* 0x000fc80003f04000 */
[----:B------:R-:W-:-:S04]  /*e310*/  FSETP.LT.OR P0, PT, R4, 0.0010000000474974513054, P0 ;  /* 0x3a83126f0400780b */ /* 0x000fc80000701400 */
[----:B------:R-:W-:Y:S02]  /*e320*/  SEL R56, R56, 0x1, P0 ;  /* 0x0000000138387807 */ /* 0x000fe40000000000 */
[----:B------:R-:W-:Y:S01]  /*e330*/  FSEL R42, R42, R4, P0 ;  /* 0x000000042a2a7208 */ /* 0x000fe20000000000 */
[----:B------:R-:W-:Y:S06]  /*e340*/  BRA `(.L_x_366) ;  /* 0x0000000c00b87947 */ /* 0x000fec0003800000 */
.L_x_331:
[----:B------:R-:W-:Y:S01]  /*e350*/  FADD R4, R0, 3.5 ;  /* 0x4060000000047421 */ /* 0x000fe20000000000 */
[----:B------:R-:W-:Y:S01]  /*e360*/  FADD R46, R3, -1 ;  /* 0xbf800000032e7421 */ /* 0x000fe20000000000 */
[----:B------:R-:W-:Y:S01]  /*e370*/  BSSY.RECONVERGENT B3, `(.L_x_400) ;  /* 0x0000042000037945 */ /* 0x000fe20003800200 */
[----:B------:R-:W-:Y:S01]  /*e380*/  PLOP3.LUT P5, PT, PT, PT, PT, 0x80, 0x8 ;  /* 0x000000000008781c */ /* 0x000fe20003faf070 */
[C---:B------:R-:W-:Y:S01]  /*e390*/  FMUL R7, R4.reuse, R4 ;  /* 0x0000000404077220 */ /* 0x040fe20000400000 */
[----:B------:R-:W-:Y:S01]  /*e3a0*/  FMUL R4, R4, -0.19900743663311004639 ;  /* 0xbe4bc89b04047820 */ /* 0x000fe20000400000 */
[----:B------:R-:W-:Y:S02]  /*e3b0*/  MOV R43, R42 ;  /* 0x0000002a002b7202 */ /* 0x000fe40000000f00 */
[C---:B------:R-:W-:Y:S01]  /*e3c0*/  FFMA R38, R46.reuse, R46, R7 ;  /* 0x0000002e2e267223 */ /* 0x040fe20000000007 */
[----:B------:R-:W-:-:S03]  /*e3d0*/  FFMA R4, R46, 0.89553344249725341797, R4 ;  /* 0x3f6541ae2e047823 */ /* 0x000fc60000000004 */
[C---:B------:R-:W-:Y:S01]  /*e3e0*/  FFMA R38, R5.reuse, R5, R38 ;  /* 0x0000000505267223 */ /* 0x040fe20000000026 */
[----:B------:R-:W-:-:S03]  /*e3f0*/  FFMA R51, R5, -0.39801487326622009277, R4 ;  /* 0xbecbc89b05337823 */ /* 0x000fc60000000004 */
[----:B------:R-:W-:-:S04]  /*e400*/  FADD R7, R38, -1 ;  /* 0xbf80000026077421 */ /* 0x000fc80000000000 */
        /* <DEDUP_REMOVED lines=13> */
.L_x_403:
[----:B-1----:R-:W-:Y:S01]  /*e4e0*/  FMUL.FTZ R52, R7, R4 ;  /* 0x0000000407347220 */ /* 0x002fe20000410000 */
[----:B------:R-:W-:-:S03]  /*e4f0*/  FMUL.FTZ R4, R4, 0.5 ;  /* 0x3f00000004047820 */ /* 0x000fc60000410000 */
[----:B------:R-:W-:-:S04]  /*e500*/  FFMA R7, -R52, R52, R7 ;  /* 0x0000003434077223 */ /* 0x000fc80000000107 */
[----:B------:R-:W-:-:S07]  /*e510*/  FFMA R52, R7, R4, R52 ;  /* 0x0000000407347223 */ /* 0x000fce0000000034 */
.L_x_404:
[----:B------:R-:W-:Y:S05]  /*e520*/  BSYNC.RECONVERGENT B1 ;  /* 0x0000000000017941 */ /* 0x000fea0003800200 */
.L_x_402:
        /* <DEDUP_REMOVED lines=14> */
.L_x_406:
[----:B------:R-:W-:Y:S05]  /*e610*/  BSYNC.RECONVERGENT B4 ;  /* 0x0000000000047941 */ /* 0x000fea0003800200 */
.L_x_405:
        /* <DEDUP_REMOVED lines=19> */
.L_x_408:
[----:B------:R-:W-:Y:S05]  /*e750*/  BSYNC.RECONVERGENT B4 ;  /* 0x0000000000047941 */ /* 0x000fea0003800200 */
.L_x_407:
[----:B------:R-:W-:-:S04]  /*e760*/  FSETP.GT.AND P5, PT, R4, 1.00000001504746621988e+30, PT ;  /* 0x7149f2ca0400780b */ /* 0x000fc80003fa4000 */
[----:B------:R-:W-:-:S04]  /*e770*/  FSETP.LT.OR P5, PT, R4, 0.0010000000474974513054, P5 ;  /* 0x3a83126f0400780b */ /* 0x000fc80002fa1400 */
[----:B------:R-:W-:-:S09]  /*e780*/  FSEL R43, R42, R4, P5 ;  /* 0x000000042a2b7208 */ /* 0x000fd20002800000 */
.L_x_401:
[----:B------:R-:W-:Y:S05]  /*e790*/  BSYNC.RECONVERGENT B3 ;  /* 0x0000000000037941 */ /* 0x000fea0003800200 */
.L_x_400:
        /* <DEDUP_REMOVED lines=28> */
.L_x_412:
[----:B-1----:R-:W-:Y:S01]  /*e960*/  FMUL.FTZ R53, R4, R7 ;  /* 0x0000000704357220 */ /* 0x002fe20000410000 */
[----:B------:R-:W-:-:S03]  /*e970*/  FMUL.FTZ R7, R7, 0.5 ;  /* 0x3f00000007077820 */ /* 0x000fc60000410000 */
[----:B------:R-:W-:-:S04]  /*e980*/  FFMA R4, -R53, R53, R4 ;  /* 0x0000003535047223 */ /* 0x000fc80000000104 */
[----:B------:R-:W-:-:S07]  /*e990*/  FFMA R53, R4, R7, R53 ;  /* 0x0000000704357223 */ /* 0x000fce0000000035 */
.L_x_413:
[----:B------:R-:W-:Y:S05]  /*e9a0*/  BSYNC.RECONVERGENT B1 ;  /* 0x0000000000017941 */ /* 0x000fea0003800200 */
.L_x_411:
        /* <DEDUP_REMOVED lines=14> */
.L_x_415:
[----:B------:R-:W-:Y:S05]  /*ea90*/  BSYNC.RECONVERGENT B4 ;  /* 0x0000000000047941 */ /* 0x000fea0003800200 */
.L_x_414:
        /* <DEDUP_REMOVED lines=19> */
.L_x_417:
[----:B------:R-:W-:Y:S05]  /*ebd0*/  BSYNC.RECONVERGENT B4 ;  /* 0x0000000000047941 */ /* 0x000fea0003800200 */
.L_x_416:
[----:B------:R-:W-:-:S04]  /*ebe0*/  FSETP.GT.AND P0, PT, R4, R51, PT ;  /* 0x000000330400720b */ /* 0x000fc80003f04000 */
[----:B------:R-:W-:-:S04]  /*ebf0*/  FSETP.LT.OR P0, PT, R4, 0.0010000000474974513054, P0 ;  /* 0x3a83126f0400780b */ /* 0x000fc80000701400 */
[----:B------:R-:W-:-:S09]  /*ec00*/  FSEL R52, R43, R4, P0 ;  /* 0x000000042b347208 */ /* 0x000fd20000000000 */
.L_x_410:
[----:B------:R-:W-:Y:S05]  /*ec10*/  BSYNC.RECONVERGENT B3 ;  /* 0x0000000000037941 */ /* 0x000fea0003800200 */
.L_x_409:
        /* <DEDUP_REMOVED lines=8> */
[----:B------:R-:W-:Y:S01]  /*eca0*/  FFMA R4, R4, 0.89553344249725341797, R7 ;  /* 0x3f6541ae04047823 */ /* 0x000fe20000000007 */
[----:B------:R-:W-:-:S02]  /*ecb0*/  FSEL R51, R51, R52, P0 ;  /* 0x0000003433337208 */ /* 0x000fc40000000000 */
[C---:B------:R-:W-:Y:S01]  /*ecc0*/  FFMA R38, R43.reuse, R43, R38 ;  /* 0x0000002b2b267223 */ /* 0x040fe20000000026 */
[----:B------:R-:W-:Y:S01]  /*ecd0*/  FFMA R43, R43, -0.39801487326622009277, R4 ;  /* 0xbecbc89b2b2b7823 */ /* 0x000fe20000000004 */
[----:B------:R-:W-:Y:S02]  /*ece0*/  MOV R42, R52 ;  /* 0x00000034002a7202 */ /* 0x000fe40000000f00 */
        /* <DEDUP_REMOVED lines=14> */
.L_x_421:
[----:B-1----:R-:W-:Y:S01]  /*edd0*/  FMUL.FTZ R54, R7, R4 ;  /* 0x0000000407367220 */ /* 0x002fe20000410000 */
[----:B------:R-:W-:-:S03]  /*ede0*/  FMUL.FTZ R4, R4, 0.5 ;  /* 0x3f00000004047820 */ /* 0x000fc60000410000 */
[----:B------:R-:W-:-:S04]  /*edf0*/  FFMA R7, -R54, R54, R7 ;  /* 0x0000003636077223 */ /* 0x000fc80000000107 */
[----:B------:R-:W-:-:S07]  /*ee00*/  FFMA R54, R7, R4, R54 ;  /* 0x0000000407367223 */ /* 0x000fce0000000036 */
.L_x_422:
[----:B------:R-:W-:Y:S05]  /*ee10*/  BSYNC.RECONVERGENT B1 ;  /* 0x0000000000017941 */ /* 0x000fea0003800200 */
.L_x_420:
        /* <DEDUP_REMOVED lines=14> */
.L_x_424:
[----:B------:R-:W-:Y:S05]  /*ef00*/  BSYNC.RECONVERGENT B4 ;  /* 0x0000000000047941 */ /* 0x000fea0003800200 */
.L_x_423:
        /* <DEDUP_REMOVED lines=19> */
.L_x_426:
[----:B------:R-:W-:Y:S05]  /*f040*/  BSYNC.RECONVERGENT B4 ;  /* 0x0000000000047941 */ /* 0x000fea0003800200 */
.L_x_425:
[----:B------:R-:W-:-:S04]  /*f050*/  FSETP.GT.AND P1, PT, R4, R51, PT ;  /* 0x000000330400720b */ /* 0x000fc80003f24000 */
[----:B------:R-:W-:-:S04]  /*f060*/  FSETP.LT.OR P1, PT, R4, 0.0010000000474974513054, P1 ;  /* 0x3a83126f0400780b */ /* 0x000fc80000f21400 */
[----:B------:R-:W-:-:S09]  /*f070*/  FSEL R42, R52, R4, P1 ;  /* 0x00000004342a7208 */ /* 0x000fd20000800000 */
.L_x_419:
[----:B------:R-:W-:Y:S05]  /*f080*/  BSYNC.RECONVERGENT B3 ;  /* 0x0000000000037941 */ /* 0x000fea0003800200 */
.L_x_418:
        /* <DEDUP_REMOVED lines=21> */
.L_x_428:
[----:B------:R-:W-:Y:S05]  /*f1e0*/  BSYNC.RECONVERGENT B3 ;  /* 0x0000000000037941 */ /* 0x000fea0003800200 */
.L_x_427:
[----:B------:R-:W-:-:S04]  /*f1f0*/  FSETP.GT.AND P0, PT, R4, R51, PT ;  /* 0x000000330400720b */ /* 0x000fc80003f04000 */
[----:B------:R-:W-:-:S04]  /*f200*/  FSETP.LT.OR P0, PT, R4, 0.0010000000474974513054, P0 ;  /* 0x3a83126f0400780b */ /* 0x000fc80000701400 */
[----:B------:R-:W-:Y:S02]  /*f210*/  SEL R56, R56, 0x1, P0 ;  /* 0x0000000138387807 */ /* 0x000fe40000000000 */
[----:B------:R-:W-:-:S07]  /*f220*/  FSEL R42, R42, R4, P0 ;  /* 0x000000042a2a7208 */ /* 0x000fce0000000000 */
.L_x_366:
        /* <DEDUP_REMOVED lines=47> */
.L_x_432:
[----:B------:R-:W-:Y:S01]  /*f520*/  FMUL.FTZ R46, R7, R2 ;  /* 0x00000002072e7220 */ /* 0x000fe20000410000 */
[----:B------:R-:W-:-:S03]  /*f530*/  FMUL.FTZ R2, R2, 0.5 ;  /* 0x3f00000002027820 */ /* 0x000fc60000410000 */
[----:B------:R-:W-:-:S04]  /*f540*/  FFMA R3, -R46, R46, R7 ;  /* 0x0000002e2e037223 */ /* 0x000fc80000000107 */
[----:B------:R-:W-:-:S07]  /*f550*/  FFMA R46, R3, R2, R46 ;  /* 0x00000002032e7223 */ /* 0x000fce000000002e */
.L_x_433:
[----:B------:R-:W-:Y:S05]  /*f560*/  BSYNC.RECONVERGENT B2 ;  /* 0x0000000000027941 */ /* 0x000fea0003800200 */
.L_x_431:
        /* <DEDUP_REMOVED lines=27> */
.L_x_430:
[----:B------:R-:W-:Y:S01]  /*f720*/  SHF.L.U32 R3, R22, 0xd, RZ ;  /* 0x0000000d16037819 */ /* 0x000fe200000006ff */
[----:B------:R-:W-:Y:S01]  /*f730*/  FMUL R5, R35, R58 ;  /* 0x0000003a23057220 */ /* 0x000fe20000400000 */
[----:B------:R-:W-:Y:S02]  /*f740*/  BSSY.RECONVERGENT B2, `(.L_x_435) ;  /* 0x0000025000027945 */ /* 0x000fe40003800200 */
[----:B------:R-:W-:Y:S01]  /*f750*/  LOP3.LUT R3, R3, R22, RZ, 0x3c, !PT ;  /* 0x0000001603037212 */ /* 0x000fe200078e3cff */
[----:B------:R-:W-:-:S03]  /*f760*/  FFMA R5, R2, R33, R5 ;  /* 0x0000002102057223 */ /* 0x000fc60000000005 */
[----:B------:R-:W-:Y:S01]  /*f770*/  SHF.R.U32.HI R0, RZ, 0x11, R3 ;  /* 0x00000011ff007819 */ /* 0x000fe20000011603 */
[----:B------:R-:W-:-:S03]  /*f780*/  FFMA R5, R32, R59, R5 ;  /* 0x0000003b20057223 */ /* 0x000fc60000000005 */
[----:B------:R-:W-:-:S04]  /*f790*/  LOP3.LUT R0, R0, R3, RZ, 0x3c, !PT ;  /* 0x0000000300007212 */ /* 0x000fc800078e3cff */
[----:B------:R-:W-:-:S04]  /*f7a0*/  SHF.L.U32 R3, R0, 0x5, RZ ;  /* 0x0000000500037819 */ /* 0x000fc800000006ff */
[----:B------:R-:W-:-:S04]  /*f7b0*/  LOP3.LUT R3, R3, R0, RZ, 0x3c, !PT ;  /* 0x0000000003037212 */ /* 0x000fc800078e3cff */
[C---:B------:R-:W-:Y:S02]  /*f7c0*/  SHF.L.U32 R4, R3.reuse, 0xd, RZ ;  /* 0x0000000d03047819 */ /* 0x040fe400000006ff */
[----:B------:R-:W-:Y:S02]  /*f7d0*/  LEA.HI R0, R3, 0x3f800000, RZ, 0x17 ;  /* 0x3f80000003007811 */ /* 0x000fe400078fb8ff */
[----:B------:R-:W-:Y:S02]  /*f7e0*/  LOP3.LUT R4, R4, R3, RZ, 0x3c, !PT ;  /* 0x0000000304047212 */ /* 0x000fe400078e3cff */
[----:B------:R-:W-:Y:S01]  /*f7f0*/  MOV R3, 0x40000000 ;  /* 0x4000000000037802 */ /* 0x000fe20000000f00 */
[----:B------:R-:W-:Y:S01]  /*f800*/  FADD R0, R0, -1 ;  /* 0xbf80000000007421 */ /* 0x000fe20000000000 */
[----:B------:R-:W-:-:S03]  /*f810*/  SHF.R.U32.HI R7, RZ, 0x11, R4 ;  /* 0x00000011ff077819 */ /* 0x000fc60000011604 */
[----:B------:R-:W-:Y:S01]  /*f820*/  FFMA R3, R0, R3, -1 ;  /* 0xbf80000000037423 */ /* 0x000fe20000000003 */
[----:B------:R-:W-:Y:S01]  /*f830*/  LOP3.LUT R4, R7, R4, RZ, 0x3c, !PT ;  /* 0x0000000407047212 */ /* 0x000fe200078e3cff */
[----:B------:R-:W-:Y:S02]  /*f840*/  FADD R0, R5, R5 ;  /* 0x0000000505007221 */ /* 0x000fe40000000000 */
[----:B------:R-:W-:Y:S01]  /*f850*/  FFMA R7, -R3, R3, 1 ;  /* 0x3f80000003077423 */ /* 0x000fe20000000103 */
[----:B------:R-:W-:Y:S01]  /*f860*/  SHF.L.U32 R43, R4, 0x5, RZ ;  /* 0x00000005042b7819 */ /* 0x000fe200000006ff */
[-C--:B------:R-:W-:Y:S01]  /*f870*/  FFMA R5, -R33, R0.reuse, R2 ;  /* 0x0000000021057223 */ /* 0x080fe20000000102 */
[-C--:B------:R-:W-:Y:S01]  /*f880*/  FFMA R59, -R32, R0.reuse, R59 ;  /* 0x00000000203b7223 */ /* 0x080fe2000000013b */
[----:B------:R-:W-:Y:S01]  /*f890*/  FFMA R51, -R35, R0, R58 ;  /* 0x0000000023337223 */ /* 0x000fe2000000013a */
[----:B------:R-:W-:Y:S02]  /*f8a0*/  LOP3.LUT R22, R43, R4, RZ, 0x3c, !PT ;  /* 0x000000042b167212 */ /* 0x000fe400078e3cff */
[----:B------:R-:W-:Y:S01]  /*f8b0*/  IADD3 R43, PT, PT, R7, -0xd000000, RZ ;  /* 0xf3000000072b7810 */ /* 0x000fe20007ffe0ff */
[----:B------:R0:W1:Y:S01]  /*f8c0*/  MUFU.RSQ R4, R7 ;  /* 0x0000000700047308 */ /* 0x0000620000001400 */
[----:B------:R-:W-:-:S02]  /*f8d0*/  LEA.HI R38, R22, 0x3f800000, RZ, 0x17 ;  /* 0x3f80000016267811 */ /* 0x000fc400078fb8ff */
[----:B------:R-:W-:-:S03]  /*f8e0*/  ISETP.GT.U32.AND P0, PT, R43, 0x727fffff, PT ;  /* 0x727fffff2b00780c */ /* 0x000fc60003f04070 */
[----:B------:R-:W-:-:S04]  /*f8f0*/  FADD R38, R38, -1 ;  /* 0xbf80000026267421 */ /* 0x000fc80000000000 */
[----:B------:R-:W-:-:S06]  /*f900*/  FMUL R2, R38, 6.2831854820251464844 ;  /* 0x40c90fdb26027820 */ /* 0x000fcc0000400000 */
[----:B0-----:R-:W-:Y:S05]  /*f910*/  @!P0 BRA `(.L_x_436) ;  /* 0x00000000000c8947 */ /* 0x001fea0003800000 */
[----:B-1----:R-:W-:-:S07]  /*f920*/  MOV R4, 0xf940 ;  /* 0x0000f94000047802 */ /* 0x002fce0000000f00 */
[----:B------:R-:W-:Y:S05]  /*f930*/  CALL.REL.NOINC `($__internal_1_$__cuda_sm20_sqrt_rn_f32_slowpath) ;  /* 0x0000010000a87944 */ /* 0x000fea0003c00000 */
[----:B------:R-:W-:Y:S05]  /*f940*/  BRA `(.L_x_437) ;  /* 0x0000000000107947 */ /* 0x000fea0003800000 */
.L_x_436:
[----:B-1----:R-:W-:Y:S01]  /*f950*/  FMUL.FTZ R46, R7, R4 ;  /* 0x00000004072e7220 */ /* 0x002fe20000410000 */
[----:B------:R-:W-:-:S03]  /*f960*/  FMUL.FTZ R0, R4, 0.5 ;  /* 0x3f00000004007820 */ /* 0x000fc60000410000 */
[----:B------:R-:W-:-:S04]  /*f970*/  FFMA R7, -R46, R46, R7 ;  /* 0x0000002e2e077223 */ /* 0x000fc80000000107 */
[----:B------:R-:W-:-:S07]  /*f980*/  FFMA R46, R7, R0, R46 ;  /* 0x00000000072e7223 */ /* 0x000fce000000002e */
.L_x_437:
[----:B------:R-:W-:Y:S05]  /*f990*/  BSYNC.RECONVERGENT B2 ;  /* 0x0000000000027941 */ /* 0x000fea0003800200 */
.L_x_435:
        /* <DEDUP_REMOVED lines=19> */
.L_x_434:
[----:B------:R-:W-:Y:S05]  /*fad0*/  BSYNC.RECONVERGENT B1 ;  /* 0x0000000000017941 */ /* 0x000fea0003800200 */
.L_x_429:
        /* <DEDUP_REMOVED lines=30> */
.L_x_441:
[----:B------:R-:W0:Y:S02]  /*fcc0*/  MUFU.RCP R46, R64 ;  /* 0x00000040002e7308 */ /* 0x000e240000001000 */
[----:B0-----:R-:W-:-:S04]  /*fcd0*/  FFMA R0, R64, R46, -1 ;  /* 0xbf80000040007423 */ /* 0x001fc8000000002e */
[----:B------:R-:W-:-:S04]  /*fce0*/  FADD.FTZ R7, -R0, -RZ ;  /* 0x800000ff00077221 */ /* 0x000fc80000010100 */
[----:B------:R-:W-:-:S07]  /*fcf0*/  FFMA R46, R46, R7, R46 ;  /* 0x000000072e2e7223 */ /* 0x000fce000000002e */
.L_x_442:
[----:B------:R-:W-:Y:S05]  /*fd00*/  BSYNC.RECONVERGENT B3 ;  /* 0x0000000000037941 */ /* 0x000fea0003800200 */
.L_x_440:
[-C--:B------:R-:W-:Y:S01]  /*fd10*/  FMUL R9, R9, R46.reuse ;  /* 0x0000002e09097220 */ /* 0x080fe20000400000 */
[-C--:B------:R-:W-:Y:S01]  /*fd20*/  FMUL R11, R11, R46.reuse ;  /* 0x0000002e0b0b7220 */ /* 0x080fe20000400000 */
[----:B------:R-:W-:-:S07]  /*fd30*/  FMUL R12, R12, R46 ;  /* 0x0000002e0c0c7220 */ /* 0x000fce0000400000 */
.L_x_439:
[----:B------:R-:W0:Y:S01]  /*fd40*/  LDCU UR6, c[0x0][0x3a4] ;  /* 0x00007480ff0677ac */ /* 0x000e220008000800 */
[----:B------:R-:W-:-:S04]  /*fd50*/  IADD3 R0, PT, PT, R10, 0x2, RZ ;  /* 0x000000020a007810 */ /* 0x000fc80007ffe0ff */
[----:B0-----:R-:W-:-:S13]  /*fd60*/  ISETP.NE.AND P0, PT, R0, UR6, PT ;  /* 0x0000000600007c0c */ /* 0x001fda000bf05270 */
[----:B------:R-:W-:Y:S05]  /*fd70*/  @!P0 BREAK.RELIABLE B2 ;  /* 0x0000000000028942 */ /* 0x000fea0003800100 */
[----:B------:R-:W-:Y:S05]  /*fd80*/  @!P0 BRA `(.L_x_220) ;  /* 0x000000f000648947 */ /* 0x000fea0003800000 */
[----:B------:R-:W-:Y:S05]  /*fd90*/  BSYNC.RELIABLE B2 ;  /* 0x0000000000027941 */ /* 0x000fea0003800100 */
.L_x_438:
        /* <DEDUP_REMOVED lines=20> */
[----:B------:R-:W-:Y:S01]  /*fee0*/  FFMA R0, R4, R59, R43 ;  /* 0x0000003b04007223 */ /* 0x000fe2000000002b */
[----:B------:R-:W-:Y:S01]  /*fef0*/  MOV R43, 0x7149f2ca ;  /* 0x7149f2ca002b7802 */ /* 0x000fe20000000f00 */
        /* <DEDUP_REMOVED lines=15> */
.L_x_449:
[----:B-1----:R-:W-:Y:S01]  /*fff0*/  FMUL.FTZ R53, R4, R7 ;  /* 0x0000000704357220 */ /* 0x002fe20000410000 */
[----:B------:R-:W-:-:S03]  /*10000*/  FMUL.FTZ R7, R7, 0.5 ;  /* 0x3f00000007077820 */ /* 0x000fc60000410000 */
[----:B------:R-:W-:-:S04]  /*10010*/  FFMA R4, -R53, R53, R4 ;  /* 0x0000003535047223 */ /* 0x000fc80000000104 */
[----:B------:R-:W-:-:S07]  /*10020*/  FFMA R53, R4, R7, R53 ;  /* 0x0000000704357223 */ /* 0x000fce0000000035 */
.L_x_450:
[----:B------:R-:W-:Y:S05]  /*10030*/  BSYNC.RECONVERGENT B1 ;  /* 0x0000000000017941 */ /* 0x000fea0003800200 */
.L_x_448:
        /* <DEDUP_REMOVED lines=13> */
.L_x_452:
[----:B------:R-:W-:Y:S05]  /*10110*/  BSYNC.RECONVERGENT B5 ;  /* 0x0000000000057941 */ /* 0x000fea0003800200 */
.L_x_451:
        /* <DEDUP_REMOVED lines=18> */
.L_x_456:
[----:B------:R-:W-:Y:S05]  /*10240*/  BSYNC.RECONVERGENT B6 ;  /* 0x0000000000067941 */ /* 0x000fea0003800200 */
.L_x_455:
[----:B------:R-:W-:-:S04]  /*10250*/  FSETP.GT.AND P1, PT, R4, 1.00000001504746621988e+30, PT ;  /* 0x7149f2ca0400780b */ /* 0x000fc80003f24000 */
[----:B------:R-:W-:-:S13]  /*10260*/  FSETP.LT.OR P1, PT, R4, 0.0010000000474974513054, P1 ;  /* 0x3a83126f0400780b */ /* 0x000fda0000f21400 */
[----:B------:R-:W-:Y:S05]  /*10270*/  @P1 BREAK.RELIABLE B5 ;  /* 0x0000000000051942 */ /* 0x000fea0003800100 */
[----:B------:R-:W-:Y:S05]  /*10280*/  @P1 BRA `(.L_x_447) ;  /* 0x0000000000441947 */ /* 0x000fea0003800000 */
.L_x_454:
[----:B------:R-:W-:Y:S05]  /*10290*/  BSYNC.RELIABLE B5 ;  /* 0x0000000000057941 */ /* 0x000fea0003800100 */
.L_x_453:
        /* <DEDUP_REMOVED lines=16> */
.L_x_447:
[----:B------:R-:W-:Y:S05]  /*103a0*/  BSYNC.RECONVERGENT B4 ;  /* 0x0000000000047941 */ /* 0x000fea0003800200 */
.L_x_446:
        /* <DEDUP_REMOVED lines=25> */
.L_x_460:
[----:B-1----:R-:W-:Y:S01]  /*10540*/  FMUL.FTZ R53, R4, R7 ;  /* 0x0000000704357220 */ /* 0x002fe20000410000 */
[----:B------:R-:W-:-:S03]  /*10550*/  FMUL.FTZ R7, R7, 0.5 ;  /* 0x3f00000007077820 */ /* 0x000fc60000410000 */
[----:B------:R-:W-:-:S04]  /*10560*/  FFMA R4, -R53, R53, R4 ;  /* 0x0000003535047223 */ /* 0x000fc80000000104 */
[----:B------:R-:W-:-:S07]  /*10570*/  FFMA R53, R4, R7, R53 ;  /* 0x0000000704357223 */ /* 0x000fce0000000035 */
.L_x_461:
[----:B------:R-:W-:Y:S05]  /*10580*/  BSYNC.RECONVERGENT B1 ;  /* 0x0000000000017941 */ /* 0x000fea0003800200 */
.L_x_459:
        /* <DEDUP_REMOVED lines=14> */
.L_x_463:
[----:B------:R-:W-:Y:S05]  /*10670*/  BSYNC.RECONVERGENT B5 ;  /* 0x0000000000057941 */ /* 0x000fea0003800200 */
.L_x_462:
        /* <DEDUP_REMOVED lines=18> */
.L_x_467:
[----:B------:R-:W-:Y:S05]  /*107a0*/  BSYNC.RECONVERGENT B6 ;  /* 0x0000000000067941 */ /* 0x000fea0003800200 */
.L_x_466:
[----:B------:R-:W-:-:S04]  /*107b0*/  FSETP.GT.AND P1, PT, R4, R43, PT ;  /* 0x0000002b0400720b */ /* 0x000fc80003f24000 */
[----:B------:R-:W-:-:S13]  /*107c0*/  FSETP.LT.OR P1, PT, R4, 0.0010000000474974513054, P1 ;  /* 0x3a83126f0400780b */ /* 0x000fda0000f21400 */
[----:B------:R-:W-:Y:S05]  /*107d0*/  @P1 BREAK.RELIABLE B5 ;  /* 0x0000000000051942 */ /* 0x000fea0003800100 */
[----:B------:R-:W-:Y:S05]  /*107e0*/  @P1 BRA `(.L_x_458) ;  /* 0x0000000000441947 */ /* 0x000fea0003800000 */
.L_x_465:
[----:B------:R-:W-:Y:S05]  /*107f0*/  BSYNC.RELIABLE B5 ;  /* 0x0000000000057941 */ /* 0x000fea0003800100 */
.L_x_464:
        /* <DEDUP_REMOVED lines=16> */
.L_x_458:
[----:B------:R-:W-:Y:S05]  /*10900*/  BSYNC.RECONVERGENT B4 ;  /* 0x0000000000047941 */ /* 0x000fea0003800200 */
.L_x_457:
        /* <DEDUP_REMOVED lines=22> */
.L_x_471:
[----:B------:R-:W-:Y:S05]  /*10a70*/  BSYNC.RECONVERGENT B5 ;  /* 0x0000000000057941 */ /* 0x000fea0003800200 */
.L_x_470:
        /* <DEDUP_REMOVED lines=18> */
.L_x_469:
[----:B------:R-:W-:Y:S05]  /*10ba0*/  BSYNC.RECONVERGENT B4 ;  /* 0x0000000000047941 */ /* 0x000fea0003800200 */
.L_x_468:
        /* <DEDUP_REMOVED lines=21> */
.L_x_475:
[----:B------:R-:W-:Y:S05]  /*10d00*/  BSYNC.RECONVERGENT B5 ;  /* 0x0000000000057941 */ /* 0x000fea0003800200 */
.L_x_474:
        /* <DEDUP_REMOVED lines=18> */
.L_x_473:
[----:B------:R-:W-:Y:S05]  /*10e30*/  BSYNC.RECONVERGENT B4 ;  /* 0x0000000000047941 */ /* 0x000fea0003800200 */
.L_x_472:
        /* <DEDUP_REMOVED lines=22> */
.L_x_479:
[----:B------:R-:W-:Y:S05]  /*10fa0*/  BSYNC.RECONVERGENT B5 ;  /* 0x0000000000057941 */ /* 0x000fea0003800200 */
.L_x_478:
        /* <DEDUP_REMOVED lines=18> */
.L_x_477:
[----:B------:R-:W-:Y:S05]  /*110d0*/  BSYNC.RECONVERGENT B4 ;  /* 0x0000000000047941 */ /* 0x000fea0003800200 */
.L_x_476:
        /* <DEDUP_REMOVED lines=21> */
.L_x_483:
[----:B------:R-:W-:Y:S05]  /*11230*/  BSYNC.RECONVERGENT B5 ;  /* 0x0000000000057941 */ /* 0x000fea0003800200 */
.L_x_482:
        /* <DEDUP_REMOVED lines=18> */
.L_x_481:
[----:B------:R-:W-:Y:S05]  /*11360*/  BSYNC.RECONVERGENT B4 ;  /* 0x0000000000047941 */ /* 0x000fea0003800200 */
.L_x_480:
        /* <DEDUP_REMOVED lines=21> */
.L_x_487:
[----:B------:R-:W-:Y:S05]  /*114c0*/  BSYNC.RECONVERGENT B5 ;  /* 0x0000000000057941 */ /* 0x000fea0003800200 */
.L_x_486:
        /* <DEDUP_REMOVED lines=17> */
.L_x_485:
[----:B------:R-:W-:Y:S05]  /*115e0*/  BSYNC.RECONVERGENT B4 ;  /* 0x0000000000047941 */ /* 0x000fea0003800200 */
.L_x_484:
[----:B------:R-:W-:Y:S05]  /*115f0*/  BRA `(.L_x_488) ;  /* 0x0000002000587947 */ /* 0x000fea0003800000 */
.L_x_445:
        /* <DEDUP_REMOVED lines=12> */
.L_x_510:
[C---:B------:R-:W-:Y:S01]  /*116c0*/  LEA R7, R55.reuse, -R55, 0x3 ;  /* 0x8000003737077211 */ /* 0x040fe200078e18ff */
[----:B------:R-:W-:Y:S01]  /*116d0*/  IMAD.HI.U32 R4, R55, -0x33333333, RZ ;  /* 0xcccccccd37047827 */ /* 0x000fe200078e00ff */
[----:B------:R-:W-:Y:S01]  /*116e0*/  MOV R46, 0x3fc00000 ;  /* 0x3fc00000002e7802 */ /* 0x000fe20000000f00 */
[----:B------:R-:W-:Y:S02]  /*116f0*/  BSSY.RECONVERGENT B4, `(.L_x_490) ;  /* 0x00000b8000047945 */ /* 0x000fe40003800200 */
[----:B------:R-:W-:Y:S01]  /*11700*/  IMAD.HI.U32 R38, R7, -0x33333333, RZ ;  /* 0xcccccccd07267827 */ /* 0x000fe200078e00ff */
[----:B------:R-:W-:-:S04]  /*11710*/  SHF.R.U32.HI R4, RZ, 0x3, R4 ;  /* 0x00000003ff047819 */ /* 0x000fc80000011604 */
[----:B------:R-:W-:Y:S02]  /*11720*/  SHF.R.U32.HI R38, RZ, 0x2, R38 ;  /* 0x00000002ff267819 */ /* 0x000fe40000011626 */
[----:B------:R-:W-:Y:S01]  /*11730*/  I2FP.F32.U32 R51, R4 ;  /* 0x0000000400337245 */ /* 0x000fe20000201000 */
[----:B------:R-:W-:Y:S02]  /*11740*/  IMAD R4, R4, -0xa, R55 ;  /* 0xfffffff604047824 */ /* 0x000fe400078e0237 */
[----:B------:R-:W-:Y:S02]  /*11750*/  IMAD R38, R38, -0x5, R7 ;  /* 0xfffffffb26267824 */ /* 0x000fe400078e0207 */
[----:B------:R-:W-:Y:S02]  /*11760*/  HFMA2 R7, -RZ, RZ, 1.44921875, -19.203125 ;  /* 0x3dcccccdff077431 */ /* 0x000fe400000001ff */
[----:B------:R-:W-:Y:S01]  /*11770*/  FFMA R51, R51, -R46, -2 ;  /* 0xc000000033337423 */ /* 0x000fe2000000082e */
[----:B------:R-:W-:-:S02]  /*11780*/  I2FP.F32.U32 R4, R4 ;  /* 0x0000000400047245 */ /* 0x000fc40000201000 */
[----:B------:R-:W-:Y:S01]  /*11790*/  I2FP.F32.U32 R38, R38 ;  /* 0x0000002600267245 */ /* 0x000fe20000201000 */
[----:B------:R-:W-:Y:S02]  /*117a0*/  FADD R43, R3, -R51 ;  /* 0x80000033032b7221 */ /* 0x000fe40000000000 */
        /* <DEDUP_REMOVED lines=24> */
.L_x_493:
[----:B-1----:R-:W-:Y:S01]  /*11930*/  FMUL.FTZ R60, R7, R4 ;  /* 0x00000004073c7220 */ /* 0x002fe20000410000 */
[----:B------:R-:W-:-:S03]  /*11940*/  FMUL.FTZ R4, R4, 0.5 ;  /* 0x3f00000004047820 */ /* 0x000fc60000410000 */
[----:B------:R-:W-:-:S04]  /*11950*/  FFMA R7, -R60, R60, R7 ;  /* 0x0000003c3c077223 */ /* 0x000fc80000000107 */
[----:B------:R-:W-:-:S07]  /*11960*/  FFMA R60, R7, R4, R60 ;  /* 0x00000004073c7223 */ /* 0x000fce000000003c */
.L_x_494:
[----:B------:R-:W-:Y:S05]  /*11970*/  BSYNC.RECONVERGENT B1 ;  /* 0x0000000000017941 */ /* 0x000fea0003800200 */
.L_x_492:
        /* <DEDUP_REMOVED lines=13> */
[----:B------:R-:W-:-:S07]  /*11a50*/  MOV R61, R4 ;  /* 0x00000004003d7202 */ /* 0x000fce0000000f00 */
.L_x_496:
[----:B------:R-:W-:Y:S05]  /*11a60*/  BSYNC.RECONVERGENT B6 ;  /* 0x0000000000067941 */ /* 0x000fea0003800200 */
.L_x_495:
        /* <DEDUP_REMOVED lines=18> */
[----:B------:R-:W-:-:S07]  /*11b90*/  MOV R61, R4 ;  /* 0x00000004003d7202 */ /* 0x000fce0000000f00 */
.L_x_500:
[----:B------:R-:W-:Y:S05]  /*11ba0*/  BSYNC.RECONVERGENT B7 ;  /* 0x0000000000077941 */ /* 0x000fea0003800200 */
.L_x_499:
[----:B------:R-:W-:-:S04]  /*11bb0*/  FSETP.GT.AND P1, PT, R61, R56, PT ;  /* 0x000000383d00720b */ /* 0x000fc80003f24000 */
[----:B------:R-:W-:-:S13]  /*11bc0*/  FSETP.LT.OR P1, PT, R61, 0.0010000000474974513054, P1 ;  /* 0x3a83126f3d00780b */ /* 0x000fda0000f21400 */
[----:B------:R-:W-:Y:S05]  /*11bd0*/  @P1 BREAK.RELIABLE B6 ;  /* 0x0000000000061942 */ /* 0x000fea0003800100 */
[----:B------:R-:W-:Y:S05]  /*11be0*/  @P1 BRA `(.L_x_491) ;  /* 0x0000000400a01947 */ /* 0x000fea0003800000 */
.L_x_498:
[----:B------:R-:W-:Y:S05]  /*11bf0*/  BSYNC.RELIABLE B6 ;  /* 0x0000000000067941 */ /* 0x000fea0003800100 */
.L_x_497:
        /* <DEDUP_REMOVED lines=15> */
.L_x_502:
[----:B------:R-:W0:Y:S02]  /*11cf0*/  MUFU.RCP R7, R54 ;  /* 0x0000003600077308 */ /* 0x000e240000001000 */
[----:B0-----:R-:W-:-:S04]  /*11d00*/  FFMA R4, R54, R7, -1 ;  /* 0xbf80000036047423 */ /* 0x001fc80000000007 */
[----:B------:R-:W-:-:S04]  /*11d10*/  FADD.FTZ R4, -R4, -RZ ;  /* 0x800000ff04047221 */ /* 0x000fc80000010100 */
[----:B------:R-:W-:-:S07]  /*11d20*/  FFMA R46, R7, R4, R7 ;  /* 0x00000004072e7223 */ /* 0x000fce0000000007 */
.L_x_503:
[----:B------:R-:W-:Y:S05]  /*11d30*/  BSYNC.RECONVERGENT B2 ;  /* 0x0000000000027941 */ /* 0x000fea0003800200 */
.L_x_501:
        /* <DEDUP_REMOVED lines=25> */
[----:B------:R-:W-:-:S07]  /*11ed0*/  MOV R34, R4 ;  /* 0x0000000400227202 */ /* 0x000fce0000000f00 */
.L_x_505:
[----:B------:R-:W-:Y:S05]  /*11ee0*/  BSYNC.RECONVERGENT B6 ;  /* 0x0000000000067941 */ /* 0x000fea0003800200 */
.L_x_504:
[----:B------:R-:W-:Y:S01]  /*11ef0*/  LEA R4, R55, R55, 0x4 ;  /* 0x0000003737047211 */ /* 0x000fe200078e20ff */
[----:B------:R-:W-:Y:S01]  /*11f00*/  BSSY.RECONVERGENT B6, `(.L_x_506) ;  /* 0x0000017000067945 */ /* 0x000fe20003800200 */
[----:B------:R-:W-:Y:S01]  /*11f10*/  MOV R37, 0x40c00000 ;  /* 0x40c0000000257802 */ /* 0x000fe20000000f00 */
[----:B------:R-:W-:Y:S02]  /*11f20*/  FADD R34, R34, 0.30000001192092895508 ;  /* 0x3e99999a22227421 */ /* 0x000fe40000000000 */
        /* <DEDUP_REMOVED lines=20> */
.L_x_507:
[----:B------:R-:W-:Y:S05]  /*12070*/  BSYNC.RECONVERGENT B6 ;  /* 0x0000000000067941 */ /* 0x000fea0003800200 */
.L_x_506:
[----:B------:R-:W-:Y:S01]  /*12080*/  IMAD R4, R55, 0x13, RZ ;  /* 0x0000001337047824 */ /* 0x000fe200078e02ff */
[----:B------:R-:W-:Y:S01]  /*12090*/  MOV R37, 0x40c00000 ;  /* 0x40c0000000257802 */ /* 0x000fe20000000f00 */
[----:B------:R-:W-:Y:S01]  /*120a0*/  BSSY.RECONVERGENT B6, `(.L_x_508) ;  /* 0x0000015000067945 */ /* 0x000fe20003800200 */
[----:B------:R-:W-:Y:S01]  /*120b0*/  FADD R36, R36, 0.30000001192092895508 ;  /* 0x3e99999a24247421 */ /* 0x000fe20000000000 */
        /* <DEDUP_REMOVED lines=19> */
.L_x_509:
[----:B------:R-:W-:Y:S05]  /*121f0*/  BSYNC.RECONVERGENT B6 ;  /* 0x0000000000067941 */ /* 0x000fea0003800200 */
.L_x_508:
[----:B------:R-:W-:Y:S02]  /*12200*/  IMAD R7, R55, 0x5555555d, RZ ;  /* 0x5555555d37077824 */ /* 0x000fe400078e02ff */
[----:B------:R-:W-:Y:S02]  /*12210*/  HFMA2 R57, -RZ, RZ, 0, 5.9604644775390625e-08 ;  /* 0x00000001ff397431 */ /* 0x000fe400000001ff */
[----:B------:R-:W-:Y:S01]  /*12220*/  FADD R37, R4, 0.30000001192092895508 ;  /* 0x3e99999a04257421 */ /* 0x000fe20000000000 */
[----:B------:R-:W-:Y:S01]  /*12230*/  HFMA2 R40, -RZ, RZ, 1.6494140625, -0.002735137939453125 ;  /* 0x3e99999aff287431 */ /* 0x000fe200000001ff */
[----:B------:R-:W-:Y:S02]  /*12240*/  MOV R56, R61 ;  /* 0x0000003d00387202 */ /* 0x000fe40000000f00 */
[----:B------:R-:W-:-:S04]  /*12250*/  ISETP.GE.U32.AND P1, PT, R7, 0x55555556, PT ;  /* 0x555555560700780c */ /* 0x000fc80003f26070 */
[----:B------:R-:W-:-:S09]  /*12260*/  FSEL R41, RZ, 1, P1 ;  /* 0x3f800000ff297808 */ /* 0x000fd20000800000 */
.L_x_491:
[----:B------:R-:W-:Y:S05]  /*12270*/  BSYNC.RECONVERGENT B4 ;  /* 0x0000000000047941 */ /* 0x000fea0003800200 */
.L_x_490:
[----:B------:R-:W0:Y:S01]  /*12280*/  LDCU UR6, c[0x0][0x3ac] ;  /* 0x00007580ff0677ac */ /* 0x000e220008000800 */
[----:B------:R-:W-:-:S04]  /*12290*/  IADD3 R55, PT, PT, R55, 0x1, RZ ;  /* 0x0000000137377810 */ /* 0x000fc80007ffe0ff */
[----:B0-----:R-:W-:-:S13]  /*122a0*/  ISETP.NE.AND P1, PT, R55, UR6, PT ;  /* 0x0000000637007c0c */ /* 0x001fda000bf25270 */
[----:B------:R-:W-:Y:S05]  /*122b0*/  @P1 BRA `(.L_x_510) ;  /* 0xfffffff400001947 */ /* 0x000fea000383ffff */
[----:B------:R-:W-:Y:S05]  /*122c0*/  BSYNC.RECONVERGENT B5 ;  /* 0x0000000000057941 */ /* 0x000fea0003800200 */
.L_x_489:
        /* <DEDUP_REMOVED lines=20> */
.L_x_512:
[----:B------:R-:W-:Y:S05]  /*12410*/  BSYNC.RECONVERGENT B4 ;  /* 0x0000000000047941 */ /* 0x000fea0003800200 */
.L_x_511:
[----:B------:R-:W-:-:S04]  /*12420*/  FSETP.GT.AND P1, PT, R4, R56, PT ;  /* 0x000000380400720b */ /* 0x000fc80003f24000 */
[----:B------:R-:W-:-:S13]  /*12430*/  FSETP.LT.OR P1, PT, R4, 0.0010000000474974513054, P1 ;  /* 0x3a83126f0400780b */ /* 0x000fda0000f21400 */
[----:B------:R-:W-:Y:S05]  /*12440*/  @P1 BRA `(.L_x_488) ;  /* 0x0000001000c41947 */ /* 0x000fea0003800000 */
[----:B------:R-:W-:Y:S01]  /*12450*/  HFMA2 R33, -RZ, RZ, 1.875, 0 ;  /* 0x3f800000ff217431 */ /* 0x000fe200000001ff */
[----:B------:R-:W-:Y:S06]  /*12460*/  BRA `(.L_x_513) ;  /* 0x0000001000707947 */ /* 0x000fec0003800000 */
.L_x_444:
[----:B------:R-:W-:Y:S01]  /*12470*/  FADD R7, R3, 3.5 ;  /* 0x4060000003077421 */ /* 0x000fe20000000000 */
[----:B------:R-:W-:Y:S01]  /*12480*/  FADD R51, R5, -1 ;  /* 0xbf80000005337421 */ /* 0x000fe20000000000 */
[-C--:B------:R-:W-:Y:S01]  /*12490*/  FMUL R49, R58, R58.reuse ;  /* 0x0000003a3a317220 */ /* 0x080fe20000400000 */
[----:B------:R-:W-:Y:S01]  /*124a0*/  BSSY.RECONVERGENT B4, `(.L_x_514) ;  /* 0x0000051000047945 */ /* 0x000fe20003800200 */
[C---:B------:R-:W-:Y:S01]  /*124b0*/  FMUL R0, R7.reuse, R7 ;  /* 0x0000000707007220 */ /* 0x040fe20000400000 */
[----:B------:R-:W-:Y:S01]  /*124c0*/  FMUL R7, R7, R58 ;  /* 0x0000003a07077220 */ /* 0x000fe20000400000 */
[----:B------:R-:W-:Y:S02]  /*124d0*/  PRMT R57, RZ, 0x7610, R57 ;  /* 0x00007610ff397816 */ /* 0x000fe40000000039 */
[-C--:B------:R-:W-:Y:S01]  /*124e0*/  FFMA R47, R51, R51.reuse, R0 ;  /* 0x00000033332f7223 */ /* 0x080fe20000000000 */
[C---:B------:R-:W-:Y:S01]  /*124f0*/  FFMA R0, R2.reuse, R2, R49 ;  /* 0x0000000202007223 */ /* 0x040fe20000000031 */
[----:B------:R-:W-:-:S02]  /*12500*/  FFMA R7, R2, R51, R7 ;  /* 0x0000003302077223 */ /* 0x000fc40000000007 */
[C---:B------:R-:W-:Y:S01]  /*12510*/  FFMA R47, R52.reuse, R52, R47 ;  /* 0x00000034342f7223 */ /* 0x040fe2000000002f */
[-C--:B------:R-:W-:Y:S01]  /*12520*/  FFMA R51, R59, R59.reuse, R0 ;  /* 0x0000003b3b337223 */ /* 0x080fe20000000000 */
[----:B------:R-:W-:Y:S02]  /*12530*/  FFMA R0, R52, R59, R7 ;  /* 0x0000003b34007223 */ /* 0x000fe40000000007 */
        /* <DEDUP_REMOVED lines=15> */
.L_x_517:
[----:B-1----:R-:W-:Y:S01]  /*12630*/  FMUL.FTZ R53, R4, R7 ;  /* 0x0000000704357220 */ /* 0x002fe20000410000 */
[----:B------:R-:W-:-:S03]  /*12640*/  FMUL.FTZ R7, R7, 0.5 ;  /* 0x3f00000007077820 */ /* 0x000fc60000410000 */
[----:B------:R-:W-:-:S04]  /*12650*/  FFMA R4, -R53, R53, R4 ;  /* 0x0000003535047223 */ /* 0x000fc80000000104 */
[----:B------:R-:W-:-:S07]  /*12660*/  FFMA R53, R4, R7, R53 ;  /* 0x0000000704357223 */ /* 0x000fce0000000035 */
.L_x_518:
[----:B------:R-:W-:Y:S05]  /*12670*/  BSYNC.RECONVERGENT B1 ;  /* 0x0000000000017941 */ /* 0x000fea0003800200 */
.L_x_516:
        /* <DEDUP_REMOVED lines=13> */
.L_x_520:
[----:B------:R-:W-:Y:S05]  /*12750*/  BSYNC.RECONVERGENT B5 ;  /* 0x0000000000057941 */ /* 0x000fea0003800200 */
.L_x_519:
        /* <DEDUP_REMOVED lines=18> */
.L_x_524:
[----:B------:R-:W-:Y:S05]  /*12880*/  BSYNC.RECONVERGENT B6 ;  /* 0x0000000000067941 */ /* 0x000fea0003800200 */
.L_x_523:
[----:B------:R-:W-:-:S04]  /*12890*/  FSETP.GT.AND P1, PT, R4, 1.00000001504746621988e+30, PT ;  /* 0x7149f2ca0400780b */ /* 0x000fc80003f24000 */
[----:B------:R-:W-:-:S13]  /*128a0*/  FSETP.LT.OR P1, PT, R4, 0.0010000000474974513054, P1 ;  /* 0x3a83126f0400780b */ /* 0x000fda0000f21400 */
[----:B------:R-:W-:Y:S05]  /*128b0*/  @P1 BREAK.RELIABLE B5 ;  /* 0x0000000000051942 */ /* 0x000fea0003800100 */
[----:B------:R-:W-:Y:S05]  /*128c0*/  @P1 BRA `(.L_x_515) ;  /* 0x0000000000381947 */ /* 0x000fea0003800000 */
.L_x_522:
[----:B------:R-:W-:Y:S05]  /*128d0*/  BSYNC.RELIABLE B5 ;  /* 0x0000000000057941 */ /* 0x000fea0003800100 */
.L_x_521:
        /* <DEDUP_REMOVED lines=13> */
.L_x_515:
[----:B------:R-:W-:Y:S05]  /*129b0*/  BSYNC.RECONVERGENT B4 ;  /* 0x0000000000047941 */ /* 0x000fea0003800200 */
.L_x_514:
        /* <DEDUP_REMOVED lines=25> */
.L_x_528:
[----:B-1----:R-:W-:Y:S01]  /*12b50*/  FMUL.FTZ R53, R4, R7 ;  /* 0x0000000704357220 */ /* 0x002fe20000410000 */
[----:B------:R-:W-:-:S03]  /*12b60*/  FMUL.FTZ R7, R7, 0.5 ;  /* 0x3f00000007077820 */ /* 0x000fc60000410000 */
[----:B------:R-:W-:-:S04]  /*12b70*/  FFMA R4, -R53, R53, R4 ;  /* 0x0000003535047223 */ /* 0x000fc80000000104 */
[----:B------:R-:W-:-:S07]  /*12b80*/  FFMA R53, R4, R7, R53 ;  /* 0x0000000704357223 */ /* 0x000fce0000000035 */
.L_x_529:
[----:B------:R-:W-:Y:S05]  /*12b90*/  BSYNC.RECONVERGENT B1 ;  /* 0x0000000000017941 */ /* 0x000fea0003800200 */
.L_x_527:
        /* <DEDUP_REMOVED lines=14> */
.L_x_531:
[----:B------:R-:W-:Y:S05]  /*12c80*/  BSYNC.RECONVERGENT B5 ;  /* 0x0000000000057941 */ /* 0x000fea0003800200 */
.L_x_530:
        /* <DEDUP_REMOVED lines=18> */
.L_x_535:
[----:B------:R-:W-:Y:S05]  /*12db0*/  BSYNC.RECONVERGENT B6 ;  /* 0x0000000000067941 */ /* 0x000fea0003800200 */
.L_x_534:
[----:B------:R-:W-:-:S04]  /*12dc0*/  FSETP.GT.AND P1, PT, R4, R43, PT ;  /* 0x0000002b0400720b */ /* 0x000fc80003f24000 */
[----:B------:R-:W-:-:S13]  /*12dd0*/  FSETP.LT.OR P1, PT, R4, 0.0010000000474974513054, P1 ;  /* 0x3a83126f0400780b */ /* 0x000fda0000f21400 */
[----:B------:R-:W-:Y:S05]  /*12de0*/  @P1 BREAK.RELIABLE B5 ;  /* 0x0000000000051942 */ /* 0x000fea0003800100 */
[----:B------:R-:W-:Y:S05]  /*12df0*/  @P1 BRA `(.L_x_526) ;  /* 0x0000000000441947 */ /* 0x000fea0003800000 */
.L_x_533:
[----:B------:R-:W-:Y:S05]  /*12e00*/  BSYNC.RELIABLE B5 ;  /* 0x0000000000057941 */ /* 0x000fea0003800100 */
.L_x_532:
        /* <DEDUP_REMOVED lines=16> */
.L_x_526:
[----:B------:R-:W-:Y:S05]  /*12f10*/  BSYNC.RECONVERGENT B4 ;  /* 0x0000000000047941 */ /* 0x000fea0003800200 */
.L_x_525:
        /* <DEDUP_REMOVED lines=25> */
.L_x_539:
[----:B-1----:R-:W-:Y:S01]  /*130b0*/  FMUL.FTZ R53, R4, R7 ;  /* 0x0000000704357220 */ /* 0x002fe20000410000 */
[----:B------:R-:W-:-:S03]  /*130c0*/  FMUL.FTZ R7, R7, 0.5 ;  /* 0x3f00000007077820 */ /* 0x000fc60000410000 */
[----:B------:R-:W-:-:S04]  /*130d0*/  FFMA R4, -R53, R53, R4 ;  /* 0x0000003535047223 */ /* 0x000fc80000000104 */
[----:B------:R-:W-:-:S07]  /*130e0*/  FFMA R53, R4, R7, R53 ;  /* 0x0000000704357223 */ /* 0x000fce0000000035 */
.L_x_540:
[----:B------:R-:W-:Y:S05]  /*130f0*/  BSYNC.RECONVERGENT B1 ;  /* 0x0000000000017941 */ /* 0x000fea0003800200 */
.L_x_538:
        /* <DEDUP_REMOVED lines=14> */
.L_x_542:
[----:B------:R-:W-:Y:S05]  /*131e0*/  BSYNC.RECONVERGENT B5 ;  /* 0x0000000000057941 */ /* 0x000fea0003800200 */
.L_x_541:
        /* <DEDUP_REMOVED lines=18> */
.L_x_546:
[----:B------:R-:W-:Y:S05]  /*13310*/  BSYNC.RECONVERGENT B6 ;  /* 0x0000000000067941 */ /* 0x000fea0003800200 */
.L_x_545:
[----:B------:R-:W-:-:S04]  /*13320*/  FSETP.GT.AND P1, PT, R4, R43, PT ;  /* 0x0000002b0400720b */ /* 0x000fc80003f24000 */
[----:B------:R-:W-:-:S13]  /*13330*/  FSETP.LT.OR P1, PT, R4, 0.0010000000474974513054, P1 ;  /* 0x3a83126f0400780b */ /* 0x000fda0000f21400 */
[----:B------:R-:W-:Y:S05]  /*13340*/  @P1 BREAK.RELIABLE B5 ;  /* 0x0000000000051942 */ /* 0x000fea0003800100 */
[----:B------:R-:W-:Y:S05]  /*13350*/  @P1 BRA `(.L_x_537) ;  /* 0x0000000000441947 */ /* 0x000fea0003800000 */
.L_x_544:
[----:B------:R-:W-:Y:S05]  /*13360*/  BSYNC.RELIABLE B5 ;  /* 0x0000000000057941 */ /* 0x000fea0003800100 */
.L_x_543:
        /* <DEDUP_REMOVED lines=16> */
.L_x_537:
[----:B------:R-:W-:Y:S05]  /*13470*/  BSYNC.RECONVERGENT B4 ;  /* 0x0000000000047941 */ /* 0x000fea0003800200 */
.L_x_536:
        /* <DEDUP_REMOVED lines=20> */
.L_x_548:
[----:B------:R-:W-:Y:S05]  /*135c0*/  BSYNC.RECONVERGENT B4 ;  /* 0x0000000000047941 */ /* 0x000fea0003800200 */
.L_x_547:
[----:B------:R-:W-:-:S04]  /*135d0*/  FSETP.GT.AND P1, PT, R4, R43, PT ;  /* 0x0000002b0400720b */ /* 0x000fc80003f24000 */
[----:B------:R-:W-:-:S13]  /*135e0*/  FSETP.LT.OR P1, PT, R4, 0.0010000000474974513054, P1 ;  /* 0x3a83126f0400780b */ /* 0x000fda0000f21400 */
[----:B------:R-:W-:Y:S05]  /*135f0*/  @P1 BRA `(.L_x_488) ;  /* 0x0000000000581947 */ /* 0x000fea0003800000 */
[----:B------:R-:W-:Y:S01]  /*13600*/  HFMA2 R33, -RZ, RZ, 1.875, 0 ;  /* 0x3f800000ff217431 */ /* 0x000fe200000001ff */
[----:B------:R-:W-:-:S04]  /*13610*/  FSETP.GEU.AND P1, PT, R0, RZ, PT ;  /* 0x000000ff0000720b */ /* 0x000fc80003f2e000 */
[----:B------:R-:W-:-:S09]  /*13620*/  FSEL R33, R33, -1, !P1 ;  /* 0xbf80000021217808 */ /* 0x000fd20004800000 */
.L_x_513:
        /* <DEDUP_REMOVED lines=19> */
.L_x_488:
[----:B------:R-:W-:-:S13]  /*13760*/  LOP3.LUT P1, RZ, R57, 0xff, RZ, 0xc0, !PT ;  /* 0x000000ff39ff7812 */ /* 0x000fda000782c0ff */
[----:B------:R-:W-:Y:S05]  /*13770*/  @!P1 BREAK.RELIABLE B3 ;  /* 0x0000000000039942 */ /* 0x000fea0003800100 */
[----:B------:R-:W-:Y:S05]  /*13780*/  @!P1 BRA `(.L_x_110) ;  /* 0x000000b400b49947 */ /* 0x000fea0003800000 */
.L_x_549:
[----:B------:R-:W-:Y:S05]  /*13790*/  BSYNC.RELIABLE B3 ;  /* 0x0000000000037941 */ /* 0x000fea0003800100 */
.L_x_443:
        /* <DEDUP_REMOVED lines=34> */
.L_x_555:
[----:B-1----:R-:W-:Y:S01]  /*139c0*/  FMUL.FTZ R54, R7, R4 ;  /* 0x0000000407367220 */ /* 0x002fe20000410000 */
[----:B------:R-:W-:-:S03]  /*139d0*/  FMUL.FTZ R4, R4, 0.5 ;  /* 0x3f00000004047820 */ /* 0x000fc60000410000 */
[----:B------:R-:W-:-:S04]  /*139e0*/  FFMA R7, -R54, R54, R7 ;  /* 0x0000003636077223 */ /* 0x000fc80000000107 */
[----:B------:R-:W-:-:S07]  /*139f0*/  FFMA R54, R7, R4, R54 ;  /* 0x0000000407367223 */ /* 0x000fce0000000036 */
.L_x_556:
[----:B------:R-:W-:Y:S05]  /*13a00*/  BSYNC.RECONVERGENT B1 ;  /* 0x0000000000017941 */ /* 0x000fea0003800200 */
.L_x_554:
        /* <DEDUP_REMOVED lines=14> */
.L_x_558:
[----:B------:R-:W-:Y:S05]  /*13af0*/  BSYNC.RECONVERGENT B4 ;  /* 0x0000000000047941 */ /* 0x000fea0003800200 */
.L_x_557:
        /* <DEDUP_REMOVED lines=19> */
.L_x_560:
[----:B------:R-:W-:Y:S05]  /*13c30*/  BSYNC.RECONVERGENT B4 ;  /* 0x0000000000047941 */ /* 0x000fea0003800200 */
.L_x_559:
[----:B------:R-:W-:-:S04]  /*13c40*/  FSETP.GT.AND P6, PT, R4, 1.00000001504746621988e+30, PT ;  /* 0x7149f2ca0400780b */ /* 0x000fc80003fc4000 */
[----:B------:R-:W-:-:S04]  /*13c50*/  FSETP.LT.OR P6, PT, R4, 0.0010000000474974513054, P6 ;  /* 0x3a83126f0400780b */ /* 0x000fc800037c1400 */
[----:B------:R-:W-:-:S09]  /*13c60*/  FSEL R52, R42, R4, P6 ;  /* 0x000000042a347208 */ /* 0x000fd20003000000 */
.L_x_553:
[----:B------:R-:W-:Y:S05]  /*13c70*/  BSYNC.RECONVERGENT B3 ;  /* 0x0000000000037941 */ /* 0x000fea0003800200 */
.L_x_552:
        /* <DEDUP_REMOVED lines=27> */
.L_x_564:
[----:B-1----:R-:W-:Y:S01]  /*13e30*/  FMUL.FTZ R54, R7, R4 ;  /* 0x0000000407367220 */ /* 0x002fe20000410000 */
[----:B------:R-:W-:-:S03]  /*13e40*/  FMUL.FTZ R4, R4, 0.5 ;  /* 0x3f00000004047820 */ /* 0x000fc60000410000 */
[----:B------:R-:W-:-:S04]  /*13e50*/  FFMA R7, -R54, R54, R7 ;  /* 0x0000003636077223 */ /* 0x000fc80000000107 */
[----:B------:R-:W-:-:S07]  /*13e60*/  FFMA R54, R7, R4, R54 ;  /* 0x0000000407367223 */ /* 0x000fce0000000036 */
.L_x_565:
[----:B------:R-:W-:Y:S05]  /*13e70*/  BSYNC.RECONVERGENT B1 ;  /* 0x0000000000017941 */ /* 0x000fea0003800200 */
.L_x_563:
        /* <DEDUP_REMOVED lines=14> */
.L_x_567:
[----:B------:R-:W-:Y:S05]  /*13f60*/  BSYNC.RECONVERGENT B4 ;  /* 0x0000000000047941 */ /* 0x000fea0003800200 */
.L_x_566:
        /* <DEDUP_REMOVED lines=19> */
.L_x_569:
[----:B------:R-:W-:Y:S05]  /*140a0*/  BSYNC.RECONVERGENT B4 ;  /* 0x0000000000047941 */ /* 0x000fea0003800200 */
.L_x_568:
[----:B------:R-:W-:-:S04]  /*140b0*/  FSETP.GT.AND P0, PT, R4, R51, PT ;  /* 0x000000330400720b */ /* 0x000fc80003f04000 */
[----:B------:R-:W-:-:S04]  /*140c0*/  FSETP.LT.OR P0, PT, R4, 0.0010000000474974513054, P0 ;  /* 0x3a83126f0400780b */ /* 0x000fc80000701400 */
[----:B------:R-:W-:-:S09]  /*140d0*/  FSEL R42, R52, R4, P0 ;  /* 0x00000004342a7208 */ /* 0x000fd20000000000 */
.L_x_562:
[----:B------:R-:W-:Y:S05]  /*140e0*/  BSYNC.RECONVERGENT B3 ;  /* 0x0000000000037941 */ /* 0x000fea0003800200 */
.L_x_561:
        /* <DEDUP_REMOVED lines=21> */
.L_x_572:
[----:B------:R-:W-:Y:S05]  /*14240*/  BSYNC.RECONVERGENT B3 ;  /* 0x0000000000037941 */ /* 0x000fea0003800200 */
.L_x_571:
[----:B------:R-:W-:-:S04]  /*14250*/  FSETP.GT.AND P1, PT, R4, R43, PT ;  /* 0x0000002b0400720b */ /* 0x000fc80003f24000 */
[----:B------:R-:W-:-:S04]  /*14260*/  FSETP.LT.OR P2, PT, R4, 0.0010000000474974513054, P1 ;  /* 0x3a83126f0400780b */ /* 0x000fc80000f41400 */
[----:B------:R-:W-:Y:S02]  /*14270*/  P2R R52, PR, RZ, 0x4 ;  /* 0x00000004ff347803 */ /* 0x000fe40000000000 */
[----:B------:R-:W-:-:S07]  /*14280*/  FSEL R42, R42, R4, P2 ;  /* 0x000000042a2a7208 */ /* 0x000fce0001000000 */
.L_x_570:
        /* <DEDUP_REMOVED lines=22> */
.L_x_575:
[----:B------:R-:W-:Y:S05]  /*143f0*/  BSYNC.RECONVERGENT B3 ;  /* 0x0000000000037941 */ /* 0x000fea0003800200 */
.L_x_574:
[----:B------:R-:W-:-:S04]  /*14400*/  FSETP.GT.AND P1, PT, R4, R43, PT ;  /* 0x0000002b0400720b */ /* 0x000fc80003f24000 */
[----:B------:R-:W-:-:S04]  /*14410*/  FSETP.LT.OR P2, PT, R4, 0.0010000000474974513054, P1 ;  /* 0x3a83126f0400780b */ /* 0x000fc80000f41400 */
[----:B------:R-:W-:Y:S02]  /*14420*/  P2R R51, PR, RZ, 0x4 ;  /* 0x00000004ff337803 */ /* 0x000fe40000000000 */
[----:B------:R-:W-:-:S07]  /*14430*/  FSEL R42, R42, R4, P2 ;  /* 0x000000042a2a7208 */ /* 0x000fce0001000000 */
.L_x_573:
        /* <DEDUP_REMOVED lines=22> */
.L_x_578:
[----:B------:R-:W-:Y:S05]  /*145a0*/  BSYNC.RECONVERGENT B3 ;  /* 0x0000000000037941 */ /* 0x000fea0003800200 */
.L_x_577:
[----:B------:R-:W-:-:S04]  /*145b0*/  FSETP.GT.AND P5, PT, R4, R43, PT ;  /* 0x0000002b0400720b */ /* 0x000fc80003fa4000 */
[----:B------:R-:W-:-:S04]  /*145c0*/  FSETP.LT.OR P5, PT, R4, 0.0010000000474974513054, P5 ;  /* 0x3a83126f0400780b */ /* 0x000fc80002fa1400 */
[----:B------:R-:W-:-:S09]  /*145d0*/  FSEL R42, R42, R4, P5 ;  /* 0x000000042a2a7208 */ /* 0x000fd20002800000 */
.L_x_576:
        /* <DEDUP_REMOVED lines=21> */
.L_x_581:
[----:B------:R-:W-:Y:S05]  /*14730*/  BSYNC.RECONVERGENT B3 ;  /* 0x0000000000037941 */ /* 0x000fea0003800200 */
.L_x_580:
[----:B------:R-:W-:-:S04]  /*14740*/  FSETP.GT.AND P1, PT, R4, R43, PT ;  /* 0x0000002b0400720b */ /* 0x000fc80003f24000 */
[----:B------:R-:W-:-:S04]  /*14750*/  FSETP.LT.OR P1, PT, R4, 0.0010000000474974513054, P1 ;  /* 0x3a83126f0400780b */ /* 0x000fc80000f21400 */
[----:B------:R-:W-:-:S09]  /*14760*/  FSEL R42, R42, R4, P1 ;  /* 0x000000042a2a7208 */ /* 0x000fd20000800000 */
.L_x_579:
        /* <DEDUP_REMOVED lines=25> */
.L_x_584:
[----:B------:R-:W-:Y:S05]  /*14900*/  BSYNC.RECONVERGENT B3 ;  /* 0x0000000000037941 */ /* 0x000fea0003800200 */
.L_x_583:
[----:B------:R-:W-:-:S04]  /*14910*/  FSETP.GT.AND P1, PT, R4, R43, PT ;  /* 0x0000002b0400720b */ /* 0x000fc80003f24000 */
[----:B------:R-:W-:-:S04]  /*14920*/  FSETP.GEU.AND P1, PT, R4, 0.0010000000474974513054, !P1 ;  /* 0x3a83126f0400780b */ /* 0x000fc80004f2e000 */
[----:B------:R-:W-:Y:S02]  /*14930*/  PLOP3.LUT P0, PT, P1, P0, PT, 0xf8, 0x8f ;  /* 0x00000000008f781c */ /* 0x000fe40000f01f70 */
[----:B------:R-:W-:-:S11]  /*14940*/  FSEL R42, R4, R42, P1 ;  /* 0x0000002a042a7208 */ /* 0x000fd60000800000 */
.L_x_582:
[----:B------:R-:W-:Y:S01]  /*14950*/  SEL R56, RZ, 0x1, !P0 ;  /* 0x00000001ff387807 */ /* 0x000fe20004000000 */
[----:B------:R-:W-:Y:S06]  /*14960*/  BRA `(.L_x_585) ;  /* 0x00000020006c7947 */ /* 0x000fec0003800000 */
.L_x_551:
        /* <DEDUP_REMOVED lines=14> */
.L_x_607:
        /* <DEDUP_REMOVED lines=41> */
.L_x_592:
[----:B-1----:R-:W-:Y:S01]  /*14ce0*/  FMUL.FTZ R60, R7, R4 ;  /* 0x00000004073c7220 */ /* 0x002fe20000410000 */
[----:B------:R-:W-:-:S03]  /*14cf0*/  FMUL.FTZ R4, R4, 0.5 ;  /* 0x3f00000004047820 */ /* 0x000fc60000410000 */
[----:B------:R-:W-:-:S04]  /*14d00*/  FFMA R7, -R60, R60, R7 ;  /* 0x0000003c3c077223 */ /* 0x000fc80000000107 */
[----:B------:R-:W-:-:S07]  /*14d10*/  FFMA R60, R7, R4, R60 ;  /* 0x00000004073c7223 */ /* 0x000fce000000003c */
.L_x_593:
[----:B------:R-:W-:Y:S05]  /*14d20*/  BSYNC.RECONVERGENT B1 ;  /* 0x0000000000017941 */ /* 0x000fea0003800200 */
.L_x_591:
        /* <DEDUP_REMOVED lines=14> */
.L_x_595:
[----:B------:R-:W-:Y:S05]  /*14e10*/  BSYNC.RECONVERGENT B5 ;  /* 0x0000000000057941 */ /* 0x000fea0003800200 */
.L_x_594:
        /* <DEDUP_REMOVED lines=19> */
.L_x_597:
[----:B------:R-:W-:Y:S05]  /*14f50*/  BSYNC.RECONVERGENT B5 ;  /* 0x0000000000057941 */ /* 0x000fea0003800200 */
.L_x_596:
[----:B------:R-:W-:-:S04]  /*14f60*/  FSETP.GT.AND P0, PT, R4, R57, PT ;  /* 0x000000390400720b */ /* 0x000fc80003f04000 */
[----:B------:R-:W-:-:S04]  /*14f70*/  FSETP.LT.OR P0, PT, R4, 0.0010000000474974513054, P0 ;  /* 0x3a83126f0400780b */ /* 0x000fc80000701400 */
[----:B------:R-:W-:-:S09]  /*14f80*/  FSEL R54, R42, R4, P0 ;  /* 0x000000042a367208 */ /* 0x000fd20000000000 */
.L_x_590:
[----:B------:R-:W-:Y:S05]  /*14f90*/  BSYNC.RECONVERGENT B4 ;  /* 0x0000000000047941 */ /* 0x000fea0003800200 */
.L_x_589:
        /* <DEDUP_REMOVED lines=37> */
.L_x_601:
[----:B-1----:R-:W-:Y:S01]  /*151f0*/  FMUL.FTZ R52, R7, R4 ;  /* 0x0000000407347220 */ /* 0x002fe20000410000 */
[----:B------:R-:W-:-:S03]  /*15200*/  FMUL.FTZ R4, R4, 0.5 ;  /* 0x3f00000004047820 */ /* 0x000fc60000410000 */
[----:B------:R-:W-:-:S04]  /*15210*/  FFMA R7, -R52, R52, R7 ;  /* 0x0000003434077223 */ /* 0x000fc80000000107 */
[----:B------:R-:W-:-:S07]  /*15220*/  FFMA R52, R7, R4, R52 ;  /* 0x0000000407347223 */ /* 0x000fce0000000034 */
.L_x_602:
[----:B------:R-:W-:Y:S05]  /*15230*/  BSYNC.RECONVERGENT B1 ;  /* 0x0000000000017941 */ /* 0x000fea0003800200 */
.L_x_600:
        /* <DEDUP_REMOVED lines=14> */
.L_x_604:
[----:B------:R-:W-:Y:S05]  /*15320*/  BSYNC.RECONVERGENT B5 ;  /* 0x0000000000057941 */ /* 0x000fea0003800200 */
.L_x_603:
        /* <DEDUP_REMOVED lines=19> */
.L_x_606:
[----:B------:R-:W-:Y:S05]  /*15460*/  BSYNC.RECONVERGENT B5 ;  /* 0x0000000000057941 */ /* 0x000fea0003800200 */
.L_x_605:
[----:B------:R-:W-:-:S04]  /*15470*/  FSETP.GT.AND P1, PT, R4, R57, PT ;  /* 0x000000390400720b */ /* 0x000fc80003f24000 */
[----:B------:R-:W-:-:S04]  /*15480*/  FSETP.LT.OR P1, PT, R4, 0.0010000000474974513054, P1 ;  /* 0x3a83126f0400780b */ /* 0x000fc80000f21400 */
[----:B------:R-:W-:-:S09]  /*15490*/  FSEL R42, R54, R4, P1 ;  /* 0x00000004362a7208 */ /* 0x000fd20000800000 */
.L_x_599:
[----:B------:R-:W-:Y:S05]  /*154a0*/  BSYNC.RECONVERGENT B4 ;  /* 0x0000000000047941 */ /* 0x000fea0003800200 */
.L_x_598:
[----:B------:R-:W-:Y:S02]  /*154b0*/  IADD3 R55, PT, PT, R55, 0x2, RZ ;  /* 0x0000000237377810 */ /* 0x000fe40007ffe0ff */
[----:B------:R-:W-:Y:S02]  /*154c0*/  SEL R56, R56, 0x1, P0 ;  /* 0x0000000138387807 */ /* 0x000fe40000000000 */
[----:B------:R-:W-:Y:S02]  /*154d0*/  ISETP.NE.AND P0, PT, R55, UR5, PT ;  /* 0x0000000537007c0c */ /* 0x000fe4000bf05270 */
[----:B------:R-:W-:Y:S02]  /*154e0*/  SEL R56, R56, 0x1, P1 ;  /* 0x0000000138387807 */ /* 0x000fe40000800000 */
[----:B------:R-:W-:-:S09]  /*154f0*/  FSEL R57, R57, R42, P1 ;  /* 0x0000002a39397208 */ /* 0x000fd20000800000 */
[----:B------:R-:W-:Y:S05]  /*15500*/  @P0 BRA `(.L_x_607) ;  /* 0xfffffff400500947 */ /* 0x000fea000383ffff */
[----:B------:R-:W-:Y:S05]  /*15510*/  BSYNC.RECONVERGENT B3 ;  /* 0x0000000000037941 */ /* 0x000fea0003800200 */
.L_x_588:
[----:B------:R-:W-:-:S07]  /*15520*/  MOV R4, UR5 ;  /* 0x0000000500047c02 */ /* 0x000fce0008000f00 */
.L_x_587:
        /* <DEDUP_REMOVED lines=43> */
.L_x_611:
[----:B-1----:R-:W-:Y:S01]  /*157e0*/  FMUL.FTZ R52, R7, R4 ;  /* 0x0000000407347220 */ /* 0x002fe20000410000 */
[----:B------:R-:W-:-:S03]  /*157f0*/  FMUL.FTZ R4, R4, 0.5 ;  /* 0x3f00000004047820 */ /* 0x000fc60000410000 */
[----:B------:R-:W-:-:S04]  /*15800*/  FFMA R7, -R52, R52, R7 ;  /* 0x0000003434077223 */ /* 0x000fc80000000107 */
[----:B------:R-:W-:-:S07]  /*15810*/  FFMA R52, R7, R4, R52 ;  /* 0x0000000407347223 */ /* 0x000fce0000000034 */
.L_x_612:
[----:B------:R-:W-:Y:S05]  /*15820*/  BSYNC.RECONVERGENT B1 ;  /* 0x0000000000017941 */ /* 0x000fea0003800200 */
.L_x_610:
        /* <DEDUP_REMOVED lines=14> */
.L_x_614:
[----:B------:R-:W-:Y:S05]  /*15910*/  BSYNC.RECONVERGENT B4 ;  /* 0x0000000000047941 */ /* 0x000fea0003800200 */
.L_x_613:
        /* <DEDUP_REMOVED lines=18> */
.L_x_616:
[----:B------:R-:W-:Y:S05]  /*15a40*/  BSYNC.RECONVERGENT B4 ;  /* 0x0000000000047941 */ /* 0x000fea0003800200 */
.L_x_615:
[----:B------:R-:W-:-:S04]  /*15a50*/  FSETP.GT.AND P0, PT, R4, R57, PT ;  /* 0x000000390400720b */ /* 0x000fc80003f04000 */
[----:B------:R-:W-:-:S04]  /*15a60*/  FSETP.LT.OR P0, PT, R4, 0.0010000000474974513054, P0 ;  /* 0x3a83126f0400780b */ /* 0x000fc80000701400 */
[----:B------:R-:W-:-:S09]  /*15a70*/  FSEL R4, R42, R4, P0 ;  /* 0x000000042a047208 */ /* 0x000fd20000000000 */
.L_x_609:
[----:B------:R-:W-:Y:S05]  /*15a80*/  BSYNC.RECONVERGENT B3 ;  /* 0x0000000000037941 */ /* 0x000fea0003800200 */
.L_x_608:
[----:B------:R-:W-:Y:S02]  /*15a90*/  SEL R56, R56, 0x1, P0 ;  /* 0x0000000138387807 */ /* 0x000fe40000000000 */
[-C--:B------:R-:W-:Y:S02]  /*15aa0*/  FSEL R57, R57, R4.reuse, P0 ;  /* 0x0000000439397208 */ /* 0x080fe40000000000 */
[----:B------:R-:W-:-:S07]  /*15ab0*/  MOV R42, R4 ;  /* 0x00000004002a7202 */ /* 0x000fce0000000f00 */
.L_x_586:
        /* <DEDUP_REMOVED lines=18> */
.L_x_618:
[----:B------:R-:W-:Y:S05]  /*15be0*/  BSYNC.RECONVERGENT B3 ;  /* 0x0000000000037941 */ /* 0x000fea0003800200 */
.L_x_617:
[----:B------:R-:W-:-:S04]  /*15bf0*/  FSETP.GT.AND P0, PT, R4, R57, PT ;  /* 0x000000390400720b */ /* 0x000fc80003f04000 */
[----:B------:R-:W-:-:S04]  /*15c00*/  FSETP.LT.OR P0, PT, R4, 0.0010000000474974513054, P0 ;  /* 0x3a83126f0400780b */ /* 0x000fc80000701400 */
[----:B------:R-:W-:Y:S02]  /*15c10*/  SEL R56, R56, 0x1, P0 ;  /* 0x0000000138387807 */ /* 0x000fe40000000000 */
[----:B------:R-:W-:Y:S01]  /*15c20*/  FSEL R42, R42, R4, P0 ;  /* 0x000000042a2a7208 */ /* 0x000fe20000000000 */
[----:B------:R-:W-:Y:S06]  /*15c30*/  BRA `(.L_x_585) ;  /* 0x0000000c00b87947 */ /* 0x000fec0003800000 */
.L_x_550:
        /* <DEDUP_REMOVED lines=25> */
.L_x_622:
[----:B-1----:R-:W-:Y:S01]  /*15dd0*/  FMUL.FTZ R52, R7, R4 ;  /* 0x0000000407347220 */ /* 0x002fe20000410000 */
[----:B------:R-:W-:-:S03]  /*15de0*/  FMUL.FTZ R4, R4, 0.5 ;  /* 0x3f00000004047820 */ /* 0x000fc60000410000 */
[----:B------:R-:W-:-:S04]  /*15df0*/  FFMA R7, -R52, R52, R7 ;  /* 0x0000003434077223 */ /* 0x000fc80000000107 */
[----:B------:R-:W-:-:S07]  /*15e00*/  FFMA R52, R7, R4, R52 ;  /* 0x0000000407347223 */ /* 0x000fce0000000034 */
.L_x_623:
[----:B------:R-:W-:Y:S05]  /*15e10*/  BSYNC.RECONVERGENT B1 ;  /* 0x0000000000017941 */ /* 0x000fea0003800200 */
.L_x_621:
        /* <DEDUP_REMOVED lines=14> */
.L_x_625:
[----:B------:R-:W-:Y:S05]  /*15f00*/  BSYNC.RECONVERGENT B4 ;  /* 0x0000000000047941 */ /* 0x000fea0003800200 */
.L_x_624:
        /* <DEDUP_REMOVED lines=19> */
.L_x_627:
[----:B------:R-:W-:Y:S05]  /*16040*/  BSYNC.RECONVERGENT B4 ;  /* 0x0000000000047941 */ /* 0x000fea0003800200 */
.L_x_626:
[----:B------:R-:W-:-:S04]  /*16050*/  FSETP.GT.AND P5, PT, R4, 1.00000001504746621988e+30, PT ;  /* 0x7149f2ca0400780b */ /* 0x000fc80003fa4000 */
[----:B------:R-:W-:-:S04]  /*16060*/  FSETP.LT.OR P5, PT, R4, 0.0010000000474974513054, P5 ;  /* 0x3a83126f0400780b */ /* 0x000fc80002fa1400 */
[----:B------:R-:W-:-:S09]  /*16070*/  FSEL R43, R42, R4, P5 ;  /* 0x000000042a2b7208 */ /* 0x000fd20002800000 */
.L_x_620:
[----:B------:R-:W-:Y:S05]  /*16080*/  BSYNC.RECONVERGENT B3 ;  /* 0x0000000000037941 */ /* 0x000fea0003800200 */
.L_x_619:
        /* <DEDUP_REMOVED lines=28> */
.L_x_631:
[----:B-1----:R-:W-:Y:S01]  /*16250*/  FMUL.FTZ R53, R4, R7 ;  /* 0x0000000704357220 */ /* 0x002fe20000410000 */
[----:B------:R-:W-:-:S03]  /*16260*/  FMUL.FTZ R7, R7, 0.5 ;  /* 0x3f00000007077820 */ /* 0x000fc60000410000 */
[----:B------:R-:W-:-:S04]  /*16270*/  FFMA R4, -R53, R53, R4 ;  /* 0x0000003535047223 */ /* 0x000fc80000000104 */
[----:B------:R-:W-:-:S07]  /*16280*/  FFMA R53, R4, R7, R53 ;  /* 0x0000000704357223 */ /* 0x000fce0000000035 */
.L_x_632:
[----:B------:R-:W-:Y:S05]  /*16290*/  BSYNC.RECONVERGENT B1 ;  /* 0x0000000000017941 */ /* 0x000fea0003800200 */
.L_x_630:
        /* <DEDUP_REMOVED lines=14> */
.L_x_634:
[----:B------:R-:W-:Y:S05]  /*16380*/  BSYNC.RECONVERGENT B4 ;  /* 0x0000000000047941 */ /* 0x000fea0003800200 */
.L_x_633:
        /* <DEDUP_REMOVED lines=19> */
.L_x_636:
[----:B------:R-:W-:Y:S05]  /*164c0*/  BSYNC.RECONVERGENT B4 ;  /* 0x0000000000047941 */ /* 0x000fea0003800200 */
.L_x_635:
[----:B------:R-:W-:-:S04]  /*164d0*/  FSETP.GT.AND P0, PT, R4, R51, PT ;  /* 0x000000330400720b */ /* 0x000fc80003f04000 */
[----:B------:R-:W-:-:S04]  /*164e0*/  FSETP.LT.OR P0, PT, R4, 0.0010000000474974513054, P0 ;  /* 0x3a83126f0400780b */ /* 0x000fc80000701400 */
[----:B------:R-:W-:-:S09]  /*164f0*/  FSEL R52, R43, R4, P0 ;  /* 0x000000042b347208 */ /* 0x000fd20000000000 */
.L_x_629:
[----:B------:R-:W-:Y:S05]  /*16500*/  BSYNC.RECONVERGENT B3 ;  /* 0x0000000000037941 */ /* 0x000fea0003800200 */
.L_x_628:
        /* <DEDUP_REMOVED lines=27> */
.L_x_640:
[----:B-1----:R-:W-:Y:S01]  /*166c0*/  FMUL.FTZ R54, R7, R4 ;  /* 0x0000000407367220 */ /* 0x002fe20000410000 */
[----:B------:R-:W-:-:S03]  /*166d0*/  FMUL.FTZ R4, R4, 0.5 ;  /* 0x3f00000004047820 */ /* 0x000fc60000410000 */
[----:B------:R-:W-:-:S04]  /*166e0*/  FFMA R7, -R54, R54, R7 ;  /* 0x0000003636077223 */ /* 0x000fc80000000107 */
[----:B------:R-:W-:-:S07]  /*166f0*/  FFMA R54, R7, R4, R54 ;  /* 0x0000000407367223 */ /* 0x000fce0000000036 */
.L_x_641:
[----:B------:R-:W-:Y:S05]  /*16700*/  BSYNC.RECONVERGENT B1 ;  /* 0x0000000000017941 */ /* 0x000fea0003800200 */
.L_x_639:
        /* <DEDUP_REMOVED lines=14> */
.L_x_643:
[----:B------:R-:W-:Y:S05]  /*167f0*/  BSYNC.RECONVERGENT B4 ;  /* 0x0000000000047941 */ /* 0x000fea0003800200 */
.L_x_642:
        /* <DEDUP_REMOVED lines=19> */
.L_x_645:
[----:B------:R-:W-:Y:S05]  /*16930*/  BSYNC.RECONVERGENT B4 ;  /* 0x0000000000047941 */ /* 0x000fea0003800200 */
.L_x_644:
[----:B------:R-:W-:-:S04]  /*16940*/  FSETP.GT.AND P1, PT, R4, R51, PT ;  /* 0x000000330400720b */ /* 0x000fc80003f24000 */
[----:B------:R-:W-:-:S04]  /*16950*/  FSETP.LT.OR P1, PT, R4, 0.0010000000474974513054, P1 ;  /* 0x3a83126f0400780b */ /* 0x000fc80000f21400 */
[----:B------:R-:W-:-:S09]  /*16960*/  FSEL R42, R52, R4, P1 ;  /* 0x00000004342a7208 */ /* 0x000fd20000800000 */
.L_x_638:
[----:B------:R-:W-:Y:S05]  /*16970*/  BSYNC.RECONVERGENT B3 ;  /* 0x0000000000037941 */ /* 0x000fea0003800200 */
.L_x_637:
        /* <DEDUP_REMOVED lines=21> */
.L_x_647:
[----:B------:R-:W-:Y:S05]  /*16ad0*/  BSYNC.RECONVERGENT B3 ;  /* 0x0000000000037941 */ /* 0x000fea0003800200 */
.L_x_646:
[----:B------:R-:W-:-:S04]  /*16ae0*/  FSETP.GT.AND P0, PT, R4, R51, PT ;  /* 0x000000330400720b */ /* 0x000fc80003f04000 */
[----:B------:R-:W-:-:S04]  /*16af0*/  FSETP.LT.OR P0, PT, R4, 0.0010000000474974513054, P0 ;  /* 0x3a83126f0400780b */ /* 0x000fc80000701400 */
[----:B------:R-:W-:Y:S02]  /*16b00*/  SEL R56, R56, 0x1, P0 ;  /* 0x0000000138387807 */ /* 0x000fe40000000000 */
[----:B------:R-:W-:-:S07]  /*16b10*/  FSEL R42, R42, R4, P0 ;  /* 0x000000042a2a7208 */ /* 0x000fce0000000000 */
.L_x_585:
        /* <DEDUP_REMOVED lines=47> */
.L_x_651:
[----:B------:R-:W-:Y:S01]  /*16e10*/  FMUL.FTZ R46, R7, R4 ;  /* 0x00000004072e7220 */ /* 0x000fe20000410000 */
[----:B------:R-:W-:-:S03]  /*16e20*/  FMUL.FTZ R4, R4, 0.5 ;  /* 0x3f00000004047820 */ /* 0x000fc60000410000 */
[----:B------:R-:W-:-:S04]  /*16e30*/  FFMA R3, -R46, R46, R7 ;  /* 0x0000002e2e037223 */ /* 0x000fc80000000107 */
[----:B------:R-:W-:-:S07]  /*16e40*/  FFMA R46, R3, R4, R46 ;  /* 0x00000004032e7223 */ /* 0x000fce000000002e */
.L_x_652:
[----:B------:R-:W-:Y:S05]  /*16e50*/  BSYNC.RECONVERGENT B2 ;  /* 0x0000000000027941 */ /* 0x000fea0003800200 */
.L_x_650:
        /* <DEDUP_REMOVED lines=27> */
.L_x_649:
        /* <DEDUP_REMOVED lines=17> */
[----:B------:R-:W-:-:S03]  /*17120*/  LOP3.LUT R4, R7, R4, RZ, 0x3c, !PT ;  /* 0x0000000407047212 */ /* 0x000fc600078e3cff */
[----:B------:R-:W-:Y:S01]  /*17130*/  FFMA R7, -R3, R3, 1 ;  /* 0x3f80000003077423 */ /* 0x000fe20000000103 */
[----:B------:R-:W-:-:S03]  /*17140*/  SHF.L.U32 R43, R4, 0x5, RZ ;  /* 0x00000005042b7819 */ /* 0x000fc600000006ff */
[----:B------:R0:W1:Y:S01]  /*17150*/  MUFU.RSQ R22, R7 ;  /* 0x0000000700167308 */ /* 0x0000620000001400 */
[----:B------:R-:W-:Y:S01]  /*17160*/  LOP3.LUT R0, R43, R4, RZ, 0x3c, !PT ;  /* 0x000000042b007212 */ /* 0x000fe200078e3cff */
[----:B------:R-:W-:Y:S01]  /*17170*/  FADD R4, R5, R5 ;  /* 0x0000000505047221 */ /* 0x000fe20000000000 */
[----:B------:R-:W-:Y:S02]  /*17180*/  IADD3 R43, PT, PT, R7, -0xd000000, RZ ;  /* 0xf3000000072b7810 */ /* 0x000fe40007ffe0ff */
[----:B------:R-:W-:Y:S01]  /*17190*/  LEA.HI R38, R0, 0x3f800000, RZ, 0x17 ;  /* 0x3f80000000267811 */ /* 0x000fe200078fb8ff */
[-C--:B------:R-:W-:Y:S01]  /*171a0*/  FFMA R59, -R32, R4.reuse, R59 ;  /* 0x00000004203b7223 */ /* 0x080fe2000000013b */
[----:B------:R-:W-:Y:S01]  /*171b0*/  ISETP.GT.U32.AND P0, PT, R43, 0x727fffff, PT ;  /* 0x727fffff2b00780c */ /* 0x000fe20003f04070 */
[-C--:B------:R-:W-:Y:S01]  /*171c0*/  FFMA R5, -R33, R4.reuse, R2 ;  /* 0x0000000421057223 */ /* 0x080fe20000000102 */
[----:B------:R-:W-:Y:S01]  /*171d0*/  FFMA R51, -R35, R4, R58 ;  /* 0x0000000423337223 */ /* 0x000fe2000000013a */
[----:B------:R-:W-:-:S04]  /*171e0*/  FADD R38, R38, -1 ;  /* 0xbf80000026267421 */ /* 0x000fc80000000000 */
[----:B------:R-:W-:-:S06]  /*171f0*/  FMUL R43, R38, 6.2831854820251464844 ;  /* 0x40c90fdb262b7820 */ /* 0x000fcc0000400000 */
[----:B01----:R-:W-:Y:S05]  /*17200*/  @!P0 BRA `(.L_x_655) ;  /* 0x00000000000c8947 */ /* 0x003fea0003800000 */
[----:B------:R-:W-:-:S07]  /*17210*/  MOV R4, 0x17230 ;  /* 0x0001723000047802 */ /* 0x000fce0000000f00 */
[----:B------:R-:W-:Y:S05]  /*17220*/  CALL.REL.NOINC `($__internal_1_$__cuda_sm20_sqrt_rn_f32_slowpath) ;  /* 0x00000088006c7944 */ /* 0x000fea0003c00000 */
[----:B------:R-:W-:Y:S05]  /*17230*/  BRA `(.L_x_656) ;  /* 0x0000000000107947 */ /* 0x000fea0003800000 */
.L_x_655:
[----:B------:R-:W-:Y:S01]  /*17240*/  FMUL.FTZ R46, R7, R22 ;  /* 0x00000016072e7220 */ /* 0x000fe20000410000 */
[----:B------:R-:W-:-:S03]  /*17250*/  FMUL.FTZ R2, R22, 0.5 ;  /* 0x3f00000016027820 */ /* 0x000fc60000410000 */
[----:B------:R-:W-:-:S04]  /*17260*/  FFMA R7, -R46, R46, R7 ;  /* 0x0000002e2e077223 */ /* 0x000fc80000000107 */
[----:B------:R-:W-:-:S07]  /*17270*/  FFMA R46, R7, R2, R46 ;  /* 0x00000002072e7223 */ /* 0x000fce000000002e */
.L_x_656:
[----:B------:R-:W-:Y:S05]  /*17280*/  BSYNC.RECONVERGENT B2 ;  /* 0x0000000000027941 */ /* 0x000fea0003800200 */
.L_x_654:
        /* <DEDUP_REMOVED lines=19> */
.L_x_653:
[----:B------:R-:W-:Y:S05]  /*173c0*/  BSYNC.RECONVERGENT B1 ;  /* 0x0000000000017941 */ /* 0x000fea0003800200 */
.L_x_648:
[----:B------:R-:W-:Y:S01]  /*173d0*/  SHF.L.U32 R3, R0, 0xd, RZ ;  /* 0x0000000d00037819 */ /* 0x000fe200000006ff */
[----:B------:R-:W-:Y:S01]  /*173e0*/  FMUL R9, R9, R34 ;  /* 0x0000002209097220 */ /* 0x000fe20000400000 */
[----:B------:R-:W-:Y:S02]  /*173f0*/  FMUL R12, R12, R37 ;  /* 0x000000250c0c7220 */ /* 0x000fe40000400000 */
[----:B------:R-:W-:-:S04]  /*17400*/  LOP3.LUT R3, R3, R0, RZ, 0x3c, !PT ;  /* 0x0000000003037212 */ /* 0x000fc800078e3cff */
[----:B------:R-:W-:-:S04]  /*17410*/  SHF.R.U32.HI R0, RZ, 0x11, R3 ;  /* 0x00000011ff007819 */ /* 0x000fc80000011603 */
[----:B------:R-:W-:Y:S01]  /*17420*/  LOP3.LUT R3, R0, R3, RZ, 0x3c, !PT ;  /* 0x0000000300037212 */ /* 0x000fe200078e3cff */
[----:B------:R-:W-:-:S03]  /*17430*/  FMUL R0, R11, R36 ;  /* 0x000000240b007220 */ /* 0x000fc60000400000 */
[----:B------:R-:W-:-:S04]  /*17440*/  SHF.L.U32 R22, R3, 0x5, RZ ;  /* 0x0000000503167819 */ /* 0x000fc800000006ff */
[----:B------:R-:W-:Y:S02]  /*17450*/  LOP3.LUT R22, R22, R3, RZ, 0x3c, !PT ;  /* 0x0000000316167212 */ /* 0x000fe400078e3cff */
[----:B------:R-:W-:Y:S02]  /*17460*/  FMNMX3 R3, R0, R12, R9, !PT ;  /* 0x0000000c00037276 */ /* 0x000fe40007800009 */
[----:B------:R-:W-:Y:S02]  /*17470*/  LEA.HI R4, R22, 0x3f800000, RZ, 0x17 ;  /* 0x3f80000016047811 */ /* 0x000fe400078fb8ff */
[----:B------:R-:W-:-:S03]  /*17480*/  FMNMX R64, R3, 0.94999998807907104492, PT ;  /* 0x3f73333303407809 */ /* 0x000fc60003800000 */
[----:B------:R-:W-:-:S05]  /*17490*/  FADD R4, R4, -1 ;  /* 0xbf80000004047421 */ /* 0x000fca0000000000 */
[----:B------:R-:W-:-:S13]  /*174a0*/  FSETP.GT.AND P0, PT, R4, R64, PT ;  /* 0x000000400400720b */ /* 0x000fda0003f04000 */
[----:B------:R-:W-:Y:S05]  /*174b0*/  @P0 BRA `(.L_x_220) ;  /* 0x0000007800980947 */ /* 0x000fea0003800000 */
[----:B------:R-:W-:Y:S01]  /*174c0*/  IADD3 R3, PT, PT, R64, 0x1800000, RZ ;  /* 0x0180000040037810 */ /* 0x000fe20007ffe0ff */
[----:B------:R-:W-:Y:S01]  /*174d0*/  BSSY.RECONVERGENT B2, `(.L_x_657) ;  /* 0x000000e000027945 */ /* 0x000fe20003800200 */
[----:B------:R-:W-:Y:S01]  /*174e0*/  FFMA R52, R32, 0.0020000000949949026108, R29 ;  /* 0x3b03126f20347823 */ /* 0x000fe2000000001d */
[----:B------:R-:W-:Y:S01]  /*174f0*/  FFMA R5, R33, 0.0020000000949949026108, R31 ;  /* 0x3b03126f21057823 */ /* 0x000fe2000000001f */
[----:B------:R-:W-:-:S04]  /*17500*/  LOP3.LUT R3, R3, 0x7f800000, RZ, 0xc0, !PT ;  /* 0x7f80000003037812 */ /* 0x000fc800078ec0ff */
[----:B------:R-:W-:Y:S01]  /*17510*/  ISETP.GT.U32.AND P0, PT, R3, 0x1ffffff, PT ;  /* 0x01ffffff0300780c */ /* 0x000fe20003f04070 */
[----:B------:R-:W-:-:S12]  /*17520*/  FFMA R3, R35, 0.0020000000949949026108, R30 ;  /* 0x3b03126f23037823 */ /* 0x000fd8000000001e */
[----:B------:R-:W-:Y:S05]  /*17530*/  @P0 BRA `(.L_x_658) ;  /* 0x00000000000c0947 */ /* 0x000fea0003800000 */
[----:B------:R-:W-:-:S07]  /*17540*/  MOV R38, 0x17560 ;  /* 0x0001756000267802 */ /* 0x000fce0000000f00 */
[----:B------:R-:W-:Y:S05]  /*17550*/  CALL.REL.NOINC `($__internal_0_$__cuda_sm20_rcp_rn_f32_slowpath) ;  /* 0x0000008000cc7944 */ /* 0x000fea0003c00000 */
[----:B------:R-:W-:Y:S05]  /*17560*/  BRA `(.L_x_659) ;  /* 0x0000000000107947 */ /* 0x000fea0003800000 */
.L_x_658:
[----:B------:R-:W0:Y:S02]  /*17570*/  MUFU.RCP R46, R64 ;  /* 0x00000040002e7308 */ /* 0x000e240000001000 */
[----:B0-----:R-:W-:-:S04]  /*17580*/  FFMA R4, R64, R46, -1 ;  /* 0xbf80000040047423 */ /* 0x001fc8000000002e */
[----:B------:R-:W-:-:S04]  /*17590*/  FADD.FTZ R7, -R4, -RZ ;  /* 0x800000ff04077221 */ /* 0x000fc80000010100 */
[----:B------:R-:W-:-:S07]  /*175a0*/  FFMA R46, R46, R7, R46 ;  /* 0x000000072e2e7223 */ /* 0x000fce000000002e */
.L_x_659:
[----:B------:R-:W-:Y:S05]  /*175b0*/  BSYNC.RECONVERGENT B2 ;  /* 0x0000000000027941 */ /* 0x000fea0003800200 */
.L_x_657:
[----:B------:R-:W0:Y:S01]  /*175c0*/  LDCU UR6, c[0x0][0x3a4] ;  /* 0x00007480ff0677ac */ /* 0x000e220008000800 */
[----:B------:R-:W-:Y:S01]  /*175d0*/  IADD3 R4, PT, PT, R10, 0x3, RZ ;  /* 0x000000030a047810 */ /* 0x000fe20007ffe0ff */
[-C--:B------:R-:W-:Y:S01]  /*175e0*/  FMUL R9, R9, R46.reuse ;  /* 0x0000002e09097220 */ /* 0x080fe20000400000 */
[-C--:B------:R-:W-:Y:S01]  /*175f0*/  FMUL R11, R0, R46.reuse ;  /* 0x0000002e000b7220 */ /* 0x080fe20000400000 */
[----:B------:R-:W-:Y:S01]  /*17600*/  FMUL R12, R12, R46 ;  /* 0x0000002e0c0c7220 */ /* 0x000fe20000400000 */
[----:B0-----:R-:W-:-:S13]  /*17610*/  ISETP.NE.AND P0, PT, R4, UR6, PT ;  /* 0x0000000604007c0c */ /* 0x001fda000bf05270 */
[----:B------:R-:W-:Y:S05]  /*17620*/  @!P0 BRA `(.L_x_220) ;  /* 0x00000078003c8947 */ /* 0x000fea0003800000 */
        /* <DEDUP_REMOVED lines=37> */
.L_x_666:
[----:B-1----:R-:W-:Y:S01]  /*17880*/  FMUL.FTZ R53, R4, R7 ;  /* 0x0000000704357220 */ /* 0x002fe20000410000 */
[----:B------:R-:W-:-:S03]  /*17890*/  FMUL.FTZ R7, R7, 0.5 ;  /* 0x3f00000007077820 */ /* 0x000fc60000410000 */
[----:B------:R-:W-:-:S04]  /*178a0*/  FFMA R4, -R53, R53, R4 ;  /* 0x0000003535047223 */ /* 0x000fc80000000104 */
[----:B------:R-:W-:-:S07]  /*178b0*/  FFMA R53, R4, R7, R53 ;  /* 0x0000000704357223 */ /* 0x000fce0000000035 */
.L_x_667:
[----:B------:R-:W-:Y:S05]  /*178c0*/  BSYNC.RECONVERGENT B1 ;  /* 0x0000000000017941 */ /* 0x000fea0003800200 */
.L_x_665:
        /* <DEDUP_REMOVED lines=13> */
.L_x_669:
[----:B------:R-:W-:Y:S05]  /*179a0*/  BSYNC.RECONVERGENT B5 ;  /* 0x0000000000057941 */ /* 0x000fea0003800200 */
.L_x_668:
        /* <DEDUP_REMOVED lines=18> */
.L_x_673:
[----:B------:R-:W-:Y:S05]  /*17ad0*/  BSYNC.RECONVERGENT B6 ;  /* 0x0000000000067941 */ /* 0x000fea0003800200 */
.L_x_672:
[----:B------:R-:W-:-:S04]  /*17ae0*/  FSETP.GT.AND P1, PT, R4, 1.00000001504746621988e+30, PT ;  /* 0x7149f2ca0400780b */ /* 0x000fc80003f24000 */
[----:B------:R-:W-:-:S13]  /*17af0*/  FSETP.LT.OR P1, PT, R4, 0.0010000000474974513054, P1 ;  /* 0x3a83126f0400780b */ /* 0x000fda0000f21400 */
[----:B------:R-:W-:Y:S05]  /*17b00*/  @P1 BREAK.RELIABLE B5 ;  /* 0x0000000000051942 */ /* 0x000fea0003800100 */
[----:B------:R-:W-:Y:S05]  /*17b10*/  @P1 BRA `(.L_x_664) ;  /* 0x0000000000441947 */ /* 0x000fea0003800000 */
.L_x_671:
[----:B------:R-:W-:Y:S05]  /*17b20*/  BSYNC.RELIABLE B5 ;  /* 0x0000000000057941 */ /* 0x000fea0003800100 */
.L_x_670:
        /* <DEDUP_REMOVED lines=16> */
.L_x_664:
[----:B------:R-:W-:Y:S05]  /*17c30*/  BSYNC.RECONVERGENT B4 ;  /* 0x0000000000047941 */ /* 0x000fea0003800200 */
.L_x_663:
        /* <DEDUP_REMOVED lines=25> */
.L_x_677:
[----:B-1----:R-:W-:Y:S01]  /*17dd0*/  FMUL.FTZ R53, R4, R7 ;  /* 0x0000000704357220 */ /* 0x002fe20000410000 */
[----:B------:R-:W-:-:S03]  /*17de0*/  FMUL.FTZ R7, R7, 0.5 ;  /* 0x3f00000007077820 */ /* 0x000fc60000410000 */
[----:B------:R-:W-:-:S04]  /*17df0*/  FFMA R4, -R53, R53, R4 ;  /* 0x0000003535047223 */ /* 0x000fc80000000104 */
[----:B------:R-:W-:-:S07]  /*17e00*/  FFMA R53, R4, R7, R53 ;  /* 0x0000000704357223 */ /* 0x000fce0000000035 */
.L_x_678:
[----:B------:R-:W-:Y:S05]  /*17e10*/  BSYNC.RECONVERGENT B1 ;  /* 0x0000000000017941 */ /* 0x000fea0003800200 */
.L_x_676:
        /* <DEDUP_REMOVED lines=14> */
.L_x_680:
[----:B------:R-:W-:Y:S05]  /*17f00*/  BSYNC.RECONVERGENT B5 ;  /* 0x0000000000057941 */ /* 0x000fea0003800200 */
.L_x_679:
        /* <DEDUP_REMOVED lines=18> */
.L_x_684:
[----:B------:R-:W-:Y:S05]  /*18030*/  BSYNC.RECONVERGENT B6 ;  /* 0x0000000000067941 */ /* 0x000fea0003800200 */
.L_x_683:
[----:B------:R-:W-:-:S04]  /*18040*/  FSETP.GT.AND P1, PT, R4, R43, PT ;  /* 0x0000002b0400720b */ /* 0x000fc80003f24000 */
[----:B------:R-:W-:-:S13]  /*18050*/  FSETP.LT.OR P1, PT, R4, 0.0010000000474974513054, P1 ;  /* 0x3a83126f0400780b */ /* 0x000fda0000f21400 */
[----:B------:R-:W-:Y:S05]  /*18060*/  @P1 BREAK.RELIABLE B5 ;  /* 0x0000000000051942 */ /* 0x000fea0003800100 */
[----:B------:R-:W-:Y:S05]  /*18070*/  @P1 BRA `(.L_x_675) ;  /* 0x0000000000441947 */ /* 0x000fea0003800000 */
.L_x_682:
[----:B------:R-:W-:Y:S05]  /*18080*/  BSYNC.RELIABLE B5 ;  /* 0x0000000000057941 */ /* 0x000fea0003800100 */
.L_x_681:
        /* <DEDUP_REMOVED lines=16> */
.L_x_675:
[----:B------:R-:W-:Y:S05]  /*18190*/  BSYNC.RECONVERGENT B4 ;  /* 0x0000000000047941 */ /* 0x000fea0003800200 */
.L_x_674:
        /* <DEDUP_REMOVED lines=22> */
.L_x_688:
[----:B------:R-:W-:Y:S05]  /*18300*/  BSYNC.RECONVERGENT B5 ;  /* 0x0000000000057941 */ /* 0x000fea0003800200 */
.L_x_687:
        /* <DEDUP_REMOVED lines=18> */
.L_x_686:
[----:B------:R-:W-:Y:S05]  /*18430*/  BSYNC.RECONVERGENT B4 ;  /* 0x0000000000047941 */ /* 0x000fea0003800200 */
.L_x_685:
        /* <DEDUP_REMOVED lines=21> */
.L_x_692:
[----:B------:R-:W-:Y:S05]  /*18590*/  BSYNC.RECONVERGENT B5 ;  /* 0x0000000000057941 */ /* 0x000fea0003800200 */
.L_x_691:
        /* <DEDUP_REMOVED lines=18> */
.L_x_690:
[----:B------:R-:W-:Y:S05]  /*186c0*/  BSYNC.RECONVERGENT B4 ;  /* 0x0000000000047941 */ /* 0x000fea0003800200 */
.L_x_689:
        /* <DEDUP_REMOVED lines=22> */
.L_x_696:
[----:B------:R-:W-:Y:S05]  /*18830*/  BSYNC.RECONVERGENT B5 ;  /* 0x0000000000057941 */ /* 0x000fea0003800200 */
.L_x_695:
        /* <DEDUP_REMOVED lines=18> */
.L_x_694:
[----:B------:R-:W-:Y:S05]  /*18960*/  BSYNC.RECONVERGENT B4 ;  /* 0x0000000000047941 */ /* 0x000fea0003800200 */
.L_x_693:
        /* <DEDUP_REMOVED lines=21> */
.L_x_700:
[----:B------:R-:W-:Y:S05]  /*18ac0*/  BSYNC.RECONVERGENT B5 ;  /* 0x0000000000057941 */ /* 0x000fea0003800200 */
.L_x_699:
        /* <DEDUP_REMOVED lines=18> */
.L_x_698:
[----:B------:R-:W-:Y:S05]  /*18bf0*/  BSYNC.RECONVERGENT B4 ;  /* 0x0000000000047941 */ /* 0x000fea0003800200 */
.L_x_697:
        /* <DEDUP_REMOVED lines=21> */
.L_x_704:
[----:B------:R-:W-:Y:S05]  /*18d50*/  BSYNC.RECONVERGENT B5 ;  /* 0x0000000000057941 */ /* 0x000fea0003800200 */
.L_x_703:
        /* <DEDUP_REMOVED lines=17> */
.L_x_702:
[----:B------:R-:W-:Y:S05]  /*18e70*/  BSYNC.RECONVERGENT B4 ;  /* 0x0000000000047941 */ /* 0x000fea0003800200 */
.L_x_701:
[----:B------:R-:W-:Y:S05]  /*18e80*/  BRA `(.L_x_705) ;  /* 0x0000002000587947 */ /* 0x000fea0003800000 */
.L_x_662:
        /* <DEDUP_REMOVED lines=12> */
.L_x_727:
        /* <DEDUP_REMOVED lines=39> */
.L_x_710:
[----:B-1----:R-:W-:Y:S01]  /*191c0*/  FMUL.FTZ R60, R7, R4 ;  /* 0x00000004073c7220 */ /* 0x002fe20000410000 */
[----:B------:R-:W-:-:S03]  /*191d0*/  FMUL.FTZ R4, R4, 0.5 ;  /* 0x3f00000004047820 */ /* 0x000fc60000410000 */
[----:B------:R-:W-:-:S04]  /*191e0*/  FFMA R7, -R60, R60, R7 ;  /* 0x0000003c3c077223 */ /* 0x000fc80000000107 */
[----:B------:R-:W-:-:S07]  /*191f0*/  FFMA R60, R7, R4, R60 ;  /* 0x00000004073c7223 */ /* 0x000fce000000003c */
.L_x_711:
[----:B------:R-:W-:Y:S05]  /*19200*/  BSYNC.RECONVERGENT B1 ;  /* 0x0000000000017941 */ /* 0x000fea0003800200 */
.L_x_709:
        /* <DEDUP_REMOVED lines=14> */
.L_x_713:
[----:B------:R-:W-:Y:S05]  /*192f0*/  BSYNC.RECONVERGENT B6 ;  /* 0x0000000000067941 */ /* 0x000fea0003800200 */
.L_x_712:
        /* <DEDUP_REMOVED lines=19> */
.L_x_717:
[----:B------:R-:W-:Y:S05]  /*19430*/  BSYNC.RECONVERGENT B7 ;  /* 0x0000000000077941 */ /* 0x000fea0003800200 */
.L_x_716:
[----:B------:R-:W-:-:S04]  /*19440*/  FSETP.GT.AND P1, PT, R61, R56, PT ;  /* 0x000000383d00720b */ /* 0x000fc80003f24000 */
[----:B------:R-:W-:-:S13]  /*19450*/  FSETP.LT.OR P1, PT, R61, 0.0010000000474974513054, P1 ;  /* 0x3a83126f3d00780b */ /* 0x000fda0000f21400 */
[----:B------:R-:W-:Y:S05]  /*19460*/  @P1 BREAK.RELIABLE B6 ;  /* 0x0000000000061942 */ /* 0x000fea0003800100 */
[----:B------:R-:W-:Y:S05]  /*19470*/  @P1 BRA `(.L_x_708) ;  /* 0x0000000400a01947 */ /* 0x000fea0003800000 */
.L_x_715:
[----:B------:R-:W-:Y:S05]  /*19480*/  BSYNC.RELIABLE B6 ;  /* 0x0000000000067941 */ /* 0x000fea0003800100 */
.L_x_714:
        /* <DEDUP_REMOVED lines=15> */
.L_x_719:
[----:B------:R-:W0:Y:S02]  /*19580*/  MUFU.RCP R7, R54 ;  /* 0x0000003600077308 */ /* 0x000e240000001000 */
[----:B0-----:R-:W-:-:S04]  /*19590*/  FFMA R4, R54, R7, -1 ;  /* 0xbf80000036047423 */ /* 0x001fc80000000007 */
[----:B------:R-:W-:-:S04]  /*195a0*/  FADD.FTZ R4, -R4, -RZ ;  /* 0x800000ff04047221 */ /* 0x000fc80000010100 */
[----:B------:R-:W-:-:S07]  /*195b0*/  FFMA R46, R7, R4, R7 ;  /* 0x00000004072e7223 */ /* 0x000fce0000000007 */
.L_x_720:
[----:B------:R-:W-:Y:S05]  /*195c0*/  BSYNC.RECONVERGENT B2 ;  /* 0x0000000000027941 */ /* 0x000fea0003800200 */
.L_x_718:
        /* <DEDUP_REMOVED lines=26> */
.L_x_722:
[----:B------:R-:W-:Y:S05]  /*19770*/  BSYNC.RECONVERGENT B6 ;  /* 0x0000000000067941 */ /* 0x000fea0003800200 */
.L_x_721:
        /* <DEDUP_REMOVED lines=24> */
.L_x_724:
[----:B------:R-:W-:Y:S05]  /*19900*/  BSYNC.RECONVERGENT B6 ;  /* 0x0000000000067941 */ /* 0x000fea0003800200 */
.L_x_723:
        /* <DEDUP_REMOVED lines=23> */
.L_x_726:
[----:B------:R-:W-:Y:S05]  /*19a80*/  BSYNC.RECONVERGENT B6 ;  /* 0x0000000000067941 */ /* 0x000fea0003800200 */
.L_x_725:
[----:B------:R-:W-:Y:S02]  /*19a90*/  IMAD R7, R55, 0x5555555d, RZ ;  /* 0x5555555d37077824 */ /* 0x000fe400078e02ff */
[----:B------:R-:W-:Y:S02]  /*19aa0*/  HFMA2 R57, -RZ, RZ, 0, 5.9604644775390625e-08 ;  /* 0x00000001ff397431 */ /* 0x000fe400000001ff */
[----:B------:R-:W-:Y:S01]  /*19ab0*/  FADD R37, R4, 0.30000001192092895508 ;  /* 0x3e99999a04257421 */ /* 0x000fe20000000000 */
[----:B------:R-:W-:Y:S01]  /*19ac0*/  HFMA2 R40, -RZ, RZ, 1.6494140625, -0.002735137939453125 ;  /* 0x3e99999aff287431 */ /* 0x000fe200000001ff */
[----:B------:R-:W-:Y:S02]  /*19ad0*/  MOV R56, R61 ;  /* 0x0000003d00387202 */ /* 0x000fe40000000f00 */
[----:B------:R-:W-:-:S04]  /*19ae0*/  ISETP.GE.U32.AND P1, PT, R7, 0x55555556, PT ;  /* 0x555555560700780c */ /* 0x000fc80003f26070 */
[----:B------:R-:W-:-:S09]  /*19af0*/  FSEL R41, RZ, 1, P1 ;  /* 0x3f800000ff297808 */ /* 0x000fd20000800000 */
.L_x_708:
[----:B------:R-:W-:Y:S05]  /*19b00*/  BSYNC.RECONVERGENT B4 ;  /* 0x0000000000047941 */ /* 0x000fea0003800200 */
.L_x_707:
[----:B------:R-:W0:Y:S01]  /*19b10*/  LDCU UR6, c[0x0][0x3ac] ;  /* 0x00007580ff0677ac */ /* 0x000e220008000800 */
[----:B------:R-:W-:-:S04]  /*19b20*/  IADD3 R55, PT, PT, R55, 0x1, RZ ;  /* 0x0000000137377810 */ /* 0x000fc80007ffe0ff */
[----:B0-----:R-:W-:-:S13]  /*19b30*/  ISETP.NE.AND P1, PT, R55, UR6, PT ;  /* 0x0000000637007c0c */ /* 0x001fda000bf25270 */
[----:B------:R-:W-:Y:S05]  /*19b40*/  @P1 BRA `(.L_x_727) ;  /* 0xfffffff400001947 */ /* 0x000fea000383ffff */
[----:B------:R-:W-:Y:S05]  /*19b50*/  BSYNC.RECONVERGENT B5 ;  /* 0x0000000000057941 */ /* 0x000fea0003800200 */
.L_x_706:
        /* <DEDUP_REMOVED lines=20> */
.L_x_729:
[----:B------:R-:W-:Y:S05]  /*19ca0*/  BSYNC.RECONVERGENT B4 ;  /* 0x0000000000047941 */ /* 0x000fea0003800200 */
.L_x_728:
[----:B------:R-:W-:-:S04]  /*19cb0*/  FSETP.GT.AND P1, PT, R4, R56, PT ;  /* 0x000000380400720b */ /* 0x000fc80003f24000 */
[----:B------:R-:W-:-:S13]  /*19cc0*/  FSETP.LT.OR P1, PT, R4, 0.0010000000474974513054, P1 ;  /* 0x3a83126f0400780b */ /* 0x000fda0000f21400 */
[----:B------:R-:W-:Y:S05]  /*19cd0*/  @P1 BRA `(.L_x_705) ;  /* 0x0000001000c41947 */ /* 0x000fea0003800000 */
[----:B------:R-:W-:Y:S01]  /*19ce0*/  HFMA2 R33, -RZ, RZ, 1.875, 0 ;  /* 0x3f800000ff217431 */ /* 0x000fe200000001ff */
[----:B------:R-:W-:Y:S06]  /*19cf0*/  BRA `(.L_x_730) ;  /* 0x0000001000707947 */ /* 0x000fec0003800000 */
.L_x_661:
        /* <DEDUP_REMOVED lines=28> */
.L_x_734:
[----:B-1----:R-:W-:Y:S01]  /*19ec0*/  FMUL.FTZ R53, R4, R7 ;  /* 0x0000000704357220 */ /* 0x002fe20000410000 */
[----:B------:R-:W-:-:S03]  /*19ed0*/  FMUL.FTZ R7, R7, 0.5 ;  /* 0x3f00000007077820 */ /* 0x000fc60000410000 */
[----:B------:R-:W-:-:S04]  /*19ee0*/  FFMA R4, -R53, R53, R4 ;  /* 0x0000003535047223 */ /* 0x000fc80000000104 */
[----:B------:R-:W-:-:S07]  /*19ef0*/  FFMA R53, R4, R7, R53 ;  /* 0x0000000704357223 */ /* 0x000fce0000000035 */
.L_x_735:
[----:B------:R-:W-:Y:S05]  /*19f00*/  BSYNC.RECONVERGENT B1 ;  /* 0x0000000000017941 */ /* 0x000fea0003800200 */
.L_x_733:
        /* <DEDUP_REMOVED lines=13> */
.L_x_737:
[----:B------:R-:W-:Y:S05]  /*19fe0*/  BSYNC.RECONVERGENT B5 ;  /* 0x0000000000057941 */ /* 0x000fea0003800200 */
.L_x_736:
        /* <DEDUP_REMOVED lines=18> */
.L_x_741:
[----:B------:R-:W-:Y:S05]  /*1a110*/  BSYNC.RECONVERGENT B6 ;  /* 0x0000000000067941 */ /* 0x000fea0003800200 */
.L_x_740:
[----:B------:R-:W-:-:S04]  /*1a120*/  FSETP.GT.AND P1, PT, R4, 1.00000001504746621988e+30, PT ;  /* 0x7149f2ca0400780b */ /* 0x000fc80003f24000 */
[----:B------:R-:W-:-:S13]  /*1a130*/  FSETP.LT.OR P1, PT, R4, 0.0010000000474974513054, P1 ;  /* 0x3a83126f0400780b */ /* 0x000fda0000f21400 */
[----:B------:R-:W-:Y:S05]  /*1a140*/  @P1 BREAK.RELIABLE B5 ;  /* 0x0000000000051942 */ /* 0x000fea0003800100 */
[----:B------:R-:W-:Y:S05]  /*1a150*/  @P1 BRA `(.L_x_732) ;  /* 0x0000000000381947 */ /* 0x000fea0003800000 */
.L_x_739:
[----:B------:R-:W-:Y:S05]  /*1a160*/  BSYNC.RELIABLE B5 ;  /* 0x0000000000057941 */ /* 0x000fea0003800100 */
.L_x_738:
        /* <DEDUP_REMOVED lines=13> */
.L_x_732:
[----:B------:R-:W-:Y:S05]  /*1a240*/  BSYNC.RECONVERGENT B4 ;  /* 0x0000000000047941 */ /* 0x000fea0003800200 */
.L_x_731:
        /* <DEDUP_REMOVED lines=25> */
.L_x_745:
[----:B-1----:R-:W-:Y:S01]  /*1a3e0*/  FMUL.FTZ R53, R4, R7 ;  /* 0x0000000704357220 */ /* 0x002fe20000410000 */
[----:B------:R-:W-:-:S03]  /*1a3f0*/  FMUL.FTZ R7, R7, 0.5 ;  /* 0x3f00000007077820 */ /* 0x000fc60000410000 */
[----:B------:R-:W-:-:S04]  /*1a400*/  FFMA R4, -R53, R53, R4 ;  /* 0x0000003535047223 */ /* 0x000fc80000000104 */
[----:B------:R-:W-:-:S07]  /*1a410*/  FFMA R53, R4, R7, R53 ;  /* 0x0000000704357223 */ /* 0x000fce0000000035 */
.L_x_746:
[----:B------:R-:W-:Y:S05]  /*1a420*/  BSYNC.RECONVERGENT B1 ;  /* 0x0000000000017941 */ /* 0x000fea0003800200 */
.L_x_744:
        /* <DEDUP_REMOVED lines=14> */
.L_x_748:
[----:B------:R-:W-:Y:S05]  /*1a510*/  BSYNC.RECONVERGENT B5 ;  /* 0x0000000000057941 */ /* 0x000fea0003800200 */
.L_x_747:
        /* <DEDUP_REMOVED lines=18> */
.L_x_752:
[----:B------:R-:W-:Y:S05]  /*1a640*/  BSYNC.RECONVERGENT B6 ;  /* 0x0000000000067941 */ /* 0x000fea0003800200 */
.L_x_751:
[----:B------:R-:W-:-:S04]  /*1a650*/  FSETP.GT.AND P1, PT, R4, R43, PT ;  /* 0x0000002b0400720b */ /* 0x000fc80003f24000 */
[----:B------:R-:W-:-:S13]  /*1a660*/  FSETP.LT.OR P1, PT, R4, 0.0010000000474974513054, P1 ;  /* 0x3a83126f0400780b */ /* 0x000fda0000f21400 */
[----:B------:R-:W-:Y:S05]  /*1a670*/  @P1 BREAK.RELIABLE B5 ;  /* 0x0000000000051942 */ /* 0x000fea0003800100 */
[----:B------:R-:W-:Y:S05]  /*1a680*/  @P1 BRA `(.L_x_743) ;  /* 0x0000000000441947 */ /* 0x000fea0003800000 */
.L_x_750:
[----:B------:R-:W-:Y:S05]  /*1a690*/  BSYNC.RELIABLE B5 ;  /* 0x0000000000057941 */ /* 0x000fea0003800100 */
.L_x_749:
        /* <DEDUP_REMOVED lines=16> */
.L_x_743:
[----:B------:R-:W-:Y:S05]  /*1a7a0*/  BSYNC.RECONVERGENT B4 ;  /* 0x0000000000047941 */ /* 0x000fea0003800200 */
.L_x_742:
        /* <DEDUP_REMOVED lines=25> */
.L_x_756:
[----:B-1----:R-:W-:Y:S01]  /*1a940*/  FMUL.FTZ R53, R4, R7 ;  /* 0x0000000704357220 */ /* 0x002fe20000410000 */
[----:B------:R-:W-:-:S03]  /*1a950*/  FMUL.FTZ R7, R7, 0.5 ;  /* 0x3f00000007077820 */ /* 0x000fc60000410000 */
[----:B------:R-:W-:-:S04]  /*1a960*/  FFMA R4, -R53, R53, R4 ;  /* 0x0000003535047223 */ /* 0x000fc80000000104 */
[----:B------:R-:W-:-:S07]  /*1a970*/  FFMA R53, R4, R7, R53 ;  /* 0x0000000704357223 */ /* 0x000fce0000000035 */
.L_x_757:
[----:B------:R-:W-:Y:S05]  /*1a980*/  BSYNC.RECONVERGENT B1 ;  /* 0x0000000000017941 */ /* 0x000fea0003800200 */
.L_x_755:
        /* <DEDUP_REMOVED lines=14> */
.L_x_759:
[----:B------:R-:W-:Y:S05]  /*1aa70*/  BSYNC.RECONVERGENT B5 ;  /* 0x0000000000057941 */ /* 0x000fea0003800200 */
.L_x_758:
        /* <DEDUP_REMOVED lines=18> */
.L_x_763:
[----:B------:R-:W-:Y:S05]  /*1aba0*/  BSYNC.RECONVERGENT B6 ;  /* 0x0000000000067941 */ /* 0x000fea0003800200 */
.L_x_762:
[----:B------:R-:W-:-:S04]  /*1abb0*/  FSETP.GT.AND P1, PT, R4, R43, PT ;  /* 0x0000002b0400720b */ /* 0x000fc80003f24000 */
[----:B------:R-:W-:-:S13]  /*1abc0*/  FSETP.LT.OR P1, PT, R4, 0.0010000000474974513054, P1 ;  /* 0x3a83126f0400780b */ /* 0x000fda0000f21400 */
[----:B------:R-:W-:Y:S05]  /*1abd0*/  @P1 BREAK.RELIABLE B5 ;  /* 0x0000000000051942 */ /* 0x000fea0003800100 */
[----:B------:R-:W-:Y:S05]  /*1abe0*/  @P1 BRA `(.L_x_754) ;  /* 0x0000000000441947 */ /* 0x000fea0003800000 */
.L_x_761:
[----:B------:R-:W-:Y:S05]  /*1abf0*/  BSYNC.RELIABLE B5 ;  /* 0x0000000000057941 */ /* 0x000fea0003800100 */
.L_x_760:
        /* <DEDUP_REMOVED lines=16> */
.L_x_754:
[----:B------:R-:W-:Y:S05]  /*1ad00*/  BSYNC.RECONVERGENT B4 ;  /* 0x0000000000047941 */ /* 0x000fea0003800200 */
.L_x_753:
        /* <DEDUP_REMOVED lines=20> */
.L_x_765:
[----:B------:R-:W-:Y:S05]  /*1ae50*/  BSYNC.RECONVERGENT B4 ;  /* 0x0000000000047941 */ /* 0x000fea0003800200 */
.L_x_764:
[----:B------:R-:W-:-:S04]  /*1ae60*/  FSETP.GT.AND P1, PT, R4, R43, PT ;  /* 0x0000002b0400720b */ /* 0x000fc80003f24000 */
[----:B------:R-:W-:-:S13]  /*1ae70*/  FSETP.LT.OR P1, PT, R4, 0.0010000000474974513054, P1 ;  /* 0x3a83126f0400780b */ /* 0x000fda0000f21400 */
[----:B------:R-:W-:Y:S05]  /*1ae80*/  @P1 BRA `(.L_x_705) ;  /* 0x0000000000581947 */ /* 0x000fea0003800000 */
[----:B------:R-:W-:Y:S01]  /*1ae90*/  HFMA2 R33, -RZ, RZ, 1.875, 0 ;  /* 0x3f800000ff217431 */ /* 0x000fe200000001ff */
[----:B------:R-:W-:-:S04]  /*1aea0*/  FSETP.GEU.AND P1, PT, R0, RZ, PT ;  /* 0x000000ff0000720b */ /* 0x000fc80003f2e000 */
[----:B------:R-:W-:-:S09]  /*1aeb0*/  FSEL R33, R33, -1, !P1 ;  /* 0xbf80000021217808 */ /* 0x000fd20004800000 */
.L_x_730:
        /* <DEDUP_REMOVED lines=19> */
.L_x_705:
[----:B------:R-:W-:-:S13]  /*1aff0*/  LOP3.LUT P1, RZ, R57, 0xff, RZ, 0xc0, !PT ;  /* 0x000000ff39ff7812 */ /* 0x000fda000782c0ff */
[----:B------:R-:W-:Y:S05]  /*1b000*/  @!P1 BREAK.RELIABLE B3 ;  /* 0x0000000000039942 */ /* 0x000fea0003800100 */
[----:B------:R-:W-:Y:S05]  /*1b010*/  @!P1 BRA `(.L_x_110) ;  /* 0x0000003c00909947 */ /* 0x000fea0003800000 */
.L_x_766:
[----:B------:R-:W-:Y:S05]  /*1b020*/  BSYNC.RELIABLE B3 ;  /* 0x0000000000037941 */ /* 0x000fea0003800100 */
.L_x_660:
        /* <DEDUP_REMOVED lines=34> */
.L_x_772:
[----:B-1----:R-:W-:Y:S01]  /*1b250*/  FMUL.FTZ R54, R7, R4 ;  /* 0x0000000407367220 */ /* 0x002fe20000410000 */
[----:B------:R-:W-:-:S03]  /*1b260*/  FMUL.FTZ R4, R4, 0.5 ;  /* 0x3f00000004047820 */ /* 0x000fc60000410000 */
[----:B------:R-:W-:-:S04]  /*1b270*/  FFMA R7, -R54, R54, R7 ;  /* 0x0000003636077223 */ /* 0x000fc80000000107 */
[----:B------:R-:W-:-:S07]  /*1b280*/  FFMA R54, R7, R4, R54 ;  /* 0x0000000407367223 */ /* 0x000fce0000000036 */
.L_x_773:
[----:B------:R-:W-:Y:S05]  /*1b290*/  BSYNC.RECONVERGENT B1 ;  /* 0x0000000000017941 */ /* 0x000fea0003800200 */
.L_x_771:
        /* <DEDUP_REMOVED lines=14> */
.L_x_775:
[----:B------:R-:W-:Y:S05]  /*1b380*/  BSYNC.RECONVERGENT B4 ;  /* 0x0000000000047941 */ /* 0x000fea0003800200 */
.L_x_774:
        /* <DEDUP_REMOVED lines=18> */
.L_x_777:
[----:B------:R-:W-:Y:S05]  /*1b4b0*/  BSYNC.RECONVERGENT B4 ;  /* 0x0000000000047941 */ /* 0x000fea0003800200 */
.L_x_776:
[----:B------:R-:W-:-:S04]  /*1b4c0*/  FSETP.GT.AND P6, PT, R4, 1.00000001504746621988e+30, PT ;  /* 0x7149f2ca0400780b */ /* 0x000fc80003fc4000 */
[----:B------:R-:W-:-:S04]  /*1b4d0*/  FSETP.LT.OR P6, PT, R4, 0.0010000000474974513054, P6 ;  /* 0x3a83126f0400780b */ /* 0x000fc800037c1400 */
[----:B------:R-:W-:-:S09]  /*1b4e0*/  FSEL R52, R42, R4, P6 ;  /* 0x000000042a347208 */ /* 0x000fd20003000000 */
.L_x_770:
[----:B------:R-:W-:Y:S05]  /*1b4f0*/  BSYNC.RECONVERGENT B3 ;  /* 0x0000000000037941 */ /* 0x000fea0003800200 */
.L_x_769:
        /* <DEDUP_REMOVED lines=27> */
.L_x_781:
[----:B-1----:R-:W-:Y:S01]  /*1b6b0*/  FMUL.FTZ R54, R7, R4 ;  /* 0x0000000407367220 */ /* 0x002fe20000410000 */
[----:B------:R-:W-:-:S03]  /*1b6c0*/  FMUL.FTZ R4, R4, 0.5 ;  /* 0x3f00000004047820 */ /* 0x000fc60000410000 */
[----:B------:R-:W-:-:S04]  /*1b6d0*/  FFMA R7, -R54, R54, R7 ;  /* 0x0000003636077223 */ /* 0x000fc80000000107 */
[----:B------:R-:W-:-:S07]  /*1b6e0*/  FFMA R54, R7, R4, R54 ;  /* 0x0000000407367223 */ /* 0x000fce0000000036 */
.L_x_782:
[----:B------:R-:W-:Y:S05]  /*1b6f0*/  BSYNC.RECONVERGENT B1 ;  /* 0x0000000000017941 */ /* 0x000fea0003800200 */
.L_x_780:
        /* <DEDUP_REMOVED lines=14> */
.L_x_784:
[----:B------:R-:W-:Y:S05]  /*1b7e0*/  BSYNC.RECONVERGENT B4 ;  /* 0x0000000000047941 */ /* 0x000fea0003800200 */
.L_x_783:
        /* <DEDUP_REMOVED lines=18> */
.L_x_786:
[----:B------:R-:W-:Y:S05]  /*1b910*/  BSYNC.RECONVERGENT B4 ;  /* 0x0000000000047941 */ /* 0x000fea0003800200 */
.L_x_785:
[----:B------:R-:W-:-:S04]  /*1b920*/  FSETP.GT.AND P0, PT, R4, R51, PT ;  /* 0x000000330400720b */ /* 0x000fc80003f04000 */
[----:B------:R-:W-:-:S04]  /*1b930*/  FSETP.LT.OR P0, PT, R4, 0.0010000000474974513054, P0 ;  /* 0x3a83126f0400780b */ /* 0x000fc80000701400 */
[----:B------:R-:W-:-:S09]  /*1b940*/  FSEL R42, R52, R4, P0 ;  /* 0x00000004342a7208 */ /* 0x000fd20000000000 */
.L_x_779:
[----:B------:R-:W-:Y:S05]  /*1b950*/  BSYNC.RECONVERGENT B3 ;  /* 0x0000000000037941 */ /* 0x000fea0003800200 */
.L_x_778:
        /* <DEDUP_REMOVED lines=21> */
.L_x_789:
[----:B------:R-:W-:Y:S05]  /*1bab0*/  BSYNC.RECONVERGENT B3 ;  /* 0x0000000000037941 */ /* 0x000fea0003800200 */
.L_x_788:
[----:B------:R-:W-:-:S04]  /*1bac0*/  FSETP.GT.AND P1, PT, R4, R5, PT ;  /* 0x000000050400720b */ /* 0x000fc80003f24000 */
[----:B------:R-:W-:-:S04]  /*1bad0*/  FSETP.LT.OR P2, PT, R4, 0.0010000000474974513054, P1 ;  /* 0x3a83126f0400780b */ /* 0x000fc80000f41400 */
[----:B------:R-:W-:Y:S02]  /*1bae0*/  P2R R52, PR, RZ, 0x4 ;  /* 0x00000004ff347803 */ /* 0x000fe40000000000 */
[----:B------:R-:W-:-:S07]  /*1baf0*/  FSEL R42, R42, R4, P2 ;  /* 0x000000042a2a7208 */ /* 0x000fce0001000000 */
.L_x_787:
        /* <DEDUP_REMOVED lines=22> */
.L_x_792:
[----:B------:R-:W-:Y:S05]  /*1bc60*/  BSYNC.RECONVERGENT B3 ;  /* 0x0000000000037941 */ /* 0x000fea0003800200 */
.L_x_791:
[----:B------:R-:W-:-:S04]  /*1bc70*/  FSETP.GT.AND P1, PT, R4, R5, PT ;  /* 0x000000050400720b */ /* 0x000fc80003f24000 */
[----:B------:R-:W-:-:S04]  /*1bc80*/  FSETP.LT.OR P2, PT, R4, 0.0010000000474974513054, P1 ;  /* 0x3a83126f0400780b */ /* 0x000fc80000f41400 */
[----:B------:R-:W-:Y:S02]  /*1bc90*/  P2R R51, PR, RZ, 0x4 ;  /* 0x00000004ff337803 */ /* 0x000fe40000000000 */
[----:B------:R-:W-:-:S07]  /*1bca0*/  FSEL R42, R42, R4, P2 ;  /* 0x000000042a2a7208 */ /* 0x000fce0001000000 */
.L_x_790:
        /* <DEDUP_REMOVED lines=22> */
.L_x_795:
[----:B------:R-:W-:Y:S05]  /*1be10*/  BSYNC.RECONVERGENT B3 ;  /* 0x0000000000037941 */ /* 0x000fea0003800200 */
.L_x_794:
[----:B------:R-:W-:-:S04]  /*1be20*/  FSETP.GT.AND P5, PT, R4, R5, PT ;  /* 0x000000050400720b */ /* 0x000fc80003fa4000 */
[----:B------:R-:W-:-:S04]  /*1be30*/  FSETP.LT.OR P5, PT, R4, 0.0010000000474974513054, P5 ;  /* 0x3a83126f0400780b */ /* 0x000fc80002fa1400 */
[----:B------:R-:W-:-:S09]  /*1be40*/  FSEL R42, R42, R4, P5 ;  /* 0x000000042a2a7208 */ /* 0x000fd20002800000 */
.L_x_793:
        /* <DEDUP_REMOVED lines=21> */
.L_x_798:
[----:B------:R-:W-:Y:S05]  /*1bfa0*/  BSYNC.RECONVERGENT B3 ;  /* 0x0000000000037941 */ /* 0x000fea0003800200 */
.L_x_797:
[----:B------:R-:W-:-:S04]  /*1bfb0*/  FSETP.GT.AND P1, PT, R4, R5, PT ;  /* 0x000000050400720b */ /* 0x000fc80003f24000 */
[----:B------:R-:W-:-:S04]  /*1bfc0*/  FSETP.LT.OR P1, PT, R4, 0.0010000000474974513054, P1 ;  /* 0x3a83126f0400780b */ /* 0x000fc80000f21400 */
[----:B------:R-:W-:-:S09]  /*1bfd0*/  FSEL R42, R42, R4, P1 ;  /* 0x000000042a2a7208 */ /* 0x000fd20000800000 */
.L_x_796:
        /* <DEDUP_REMOVED lines=25> */
.L_x_801:
[----:B------:R-:W-:Y:S05]  /*1c170*/  BSYNC.RECONVERGENT B3 ;  /* 0x0000000000037941 */ /* 0x000fea0003800200 */
.L_x_800:
[----:B------:R-:W-:-:S04]  /*1c180*/  FSETP.GT.AND P1, PT, R4, R5, PT ;  /* 0x000000050400720b */ /* 0x000fc80003f24000 */
[----:B------:R-:W-:-:S04]  /*1c190*/  FSETP.GEU.AND P1, PT, R4, 0.0010000000474974513054, !P1 ;  /* 0x3a83126f0400780b */ /* 0x000fc80004f2e000 */
[----:B------:R-:W-:Y:S02]  /*1c1a0*/  PLOP3.LUT P0, PT, P1, P0, PT, 0xf8, 0x8f ;  /* 0x00000000008f781c */ /* 0x000fe40000f01f70 */
[----:B------:R-:W-:-:S11]  /*1c1b0*/  FSEL R42, R4, R42, P1 ;  /* 0x0000002a042a7208 */ /* 0x000fd60000800000 */
.L_x_799:
[----:B------:R-:W-:Y:S01]  /*1c1c0*/  SEL R56, RZ, 0x1, !P0 ;  /* 0x00000001ff387807 */ /* 0x000fe20004000000 */
[----:B------:R-:W-:Y:S06]  /*1c1d0*/  BRA `(.L_x_802) ;  /* 0x0000002000587947 */ /* 0x000fec0003800000 */
.L_x_768:
        /* <DEDUP_REMOVED lines=14> */
.L_x_824:
        /* <DEDUP_REMOVED lines=19> */
[C---:B------:R-:W-:Y:S01]  /*1c3f0*/  FMUL R5, R52.reuse, R52 ;  /* 0x0000003434057220 */ /* 0x040fe20000400000 */
        /* <DEDUP_REMOVED lines=21> */
.L_x_809:
[----:B-1----:R-:W-:Y:S01]  /*1c550*/  FMUL.FTZ R60, R7, R4 ;  /* 0x00000004073c7220 */ /* 0x002fe20000410000 */
[----:B------:R-:W-:-:S03]  /*1c560*/  FMUL.FTZ R4, R4, 0.5 ;  /* 0x3f00000004047820 */ /* 0x000fc60000410000 */
[----:B------:R-:W-:-:S04]  /*1c570*/  FFMA R7, -R60, R60, R7 ;  /* 0x0000003c3c077223 */ /* 0x000fc80000000107 */
[----:B------:R-:W-:-:S07]  /*1c580*/  FFMA R60, R7, R4, R60 ;  /* 0x00000004073c7223 */ /* 0x000fce000000003c */
.L_x_810:
[----:B------:R-:W-:Y:S05]  /*1c590*/  BSYNC.RECONVERGENT B1 ;  /* 0x0000000000017941 */ /* 0x000fea0003800200 */
.L_x_808:
        /* <DEDUP_REMOVED lines=14> */
.L_x_812:
[----:B------:R-:W-:Y:S05]  /*1c680*/  BSYNC.RECONVERGENT B5 ;  /* 0x0000000000057941 */ /* 0x000fea0003800200 */
.L_x_811:
        /* <DEDUP_REMOVED lines=19> */
.L_x_814:
[----:B------:R-:W-:Y:S05]  /*1c7c0*/  BSYNC.RECONVERGENT B5 ;  /* 0x0000000000057941 */ /* 0x000fea0003800200 */
.L_x_813:
[----:B------:R-:W-:-:S04]  /*1c7d0*/  FSETP.GT.AND P0, PT, R4, R57, PT ;  /* 0x000000390400720b */ /* 0x000fc80003f04000 */
[----:B------:R-:W-:-:S04]  /*1c7e0*/  FSETP.LT.OR P0, PT, R4, 0.0010000000474974513054, P0 ;  /* 0x3a83126f0400780b */ /* 0x000fc80000701400 */
[----:B------:R-:W-:-:S09]  /*1c7f0*/  FSEL R54, R42, R4, P0 ;  /* 0x000000042a367208 */ /* 0x000fd20000000000 */
.L_x_807:
[----:B------:R-:W-:Y:S05]  /*1c800*/  BSYNC.RECONVERGENT B4 ;  /* 0x0000000000047941 */ /* 0x000fea0003800200 */
.L_x_806:
        /* <DEDUP_REMOVED lines=37> */
.L_x_818:
[----:B-1----:R-:W-:Y:S01]  /*1ca60*/  FMUL.FTZ R52, R7, R4 ;  /* 0x0000000407347220 */ /* 0x002fe20000410000 */
[----:B------:R-:W-:-:S03]  /*1ca70*/  FMUL.FTZ R4, R4, 0.5 ;  /* 0x3f00000004047820 */ /* 0x000fc60000410000 */
[----:B------:R-:W-:-:S04]  /*1ca80*/  FFMA R7, -R52, R52, R7 ;  /* 0x0000003434077223 */ /* 0x000fc80000000107 */
[----:B------:R-:W-:-:S07]  /*1ca90*/  FFMA R52, R7, R4, R52 ;  /* 0x0000000407347223 */ /* 0x000fce0000000034 */
.L_x_819:
[----:B------:R-:W-:Y:S05]  /*1caa0*/  BSYNC.RECONVERGENT B1 ;  /* 0x0000000000017941 */ /* 0x000fea0003800200 */
.L_x_817:
        /* <DEDUP_REMOVED lines=14> */
.L_x_821:
[----:B------:R-:W-:Y:S05]  /*1cb90*/  BSYNC.RECONVERGENT B5 ;  /* 0x0000000000057941 */ /* 0x000fea0003800200 */
.L_x_820:
        /* <DEDUP_REMOVED lines=18> */
.L_x_823:
[----:B------:R-:W-:Y:S05]  /*1ccc0*/  BSYNC.RECONVERGENT B5 ;  /* 0x0000000000057941 */ /* 0x000fea0003800200 */
.L_x_822:
[----:B------:R-:W-:-:S04]  /*1ccd0*/  FSETP.GT.AND P1, PT, R4, R57, PT ;  /* 0x000000390400720b */ /* 0x000fc80003f24000 */
[----:B------:R-:W-:-:S04]  /*1cce0*/  FSETP.LT.OR P1, PT, R4, 0.0010000000474974513054, P1 ;  /* 0x3a83126f0400780b */ /* 0x000fc80000f21400 */
[----:B------:R-:W-:-:S09]  /*1ccf0*/  FSEL R42, R54, R4, P1 ;  /* 0x00000004362a7208 */ /* 0x000fd20000800000 */
.L_x_816:
[----:B------:R-:W-:Y:S05]  /*1cd00*/  BSYNC.RECONVERGENT B4 ;  /* 0x0000000000047941 */ /* 0x000fea0003800200 */
.L_x_815:
[----:B------:R-:W-:Y:S02]  /*1cd10*/  IADD3 R55, PT, PT, R55, 0x2, RZ ;  /* 0x0000000237377810 */ /* 0x000fe40007ffe0ff */
[----:B------:R-:W-:Y:S02]  /*1cd20*/  SEL R56, R56, 0x1, P0 ;  /* 0x0000000138387807 */ /* 0x000fe40000000000 */
[----:B------:R-:W-:Y:S02]  /*1cd30*/  ISETP.NE.AND P0, PT, R55, UR5, PT ;  /* 0x0000000537007c0c */ /* 0x000fe4000bf05270 */
[----:B------:R-:W-:Y:S02]  /*1cd40*/  SEL R56, R56, 0x1, P1 ;  /* 0x0000000138387807 */ /* 0x000fe40000800000 */
[----:B------:R-:W-:-:S09]  /*1cd50*/  FSEL R57, R57, R42, P1 ;  /* 0x0000002a39397208 */ /* 0x000fd20000800000 */
[----:B------:R-:W-:Y:S05]  /*1cd60*/  @P0 BRA `(.L_x_824) ;  /* 0xfffffff400540947 */ /* 0x000fea000383ffff */
[----:B------:R-:W-:Y:S05]  /*1cd70*/  BSYNC.RECONVERGENT B3 ;  /* 0x0000000000037941 */ /* 0x000fea0003800200 */
.L_x_805:
[----:B------:R-:W-:-:S07]  /*1cd80*/  MOV R4, UR5 ;  /* 0x0000000500047c02 */ /* 0x000fce0008000f00 */
.L_x_804:
        /* <DEDUP_REMOVED lines=20> */
[----:B------:R-:W-:Y:S01]  /*1ced0*/  FMUL R46, R7, R7 ;  /* 0x00000007072e7220 */ /* 0x000fe20000400000 */
[----:B------:R-:W-:-:S02]  /*1cee0*/  FADD R4, R43, -R4 ;  /* 0x800000042b047221 */ /* 0x000fc40000000000 */
[----:B------:R-:W-:-:S04]  /*1cef0*/  FADD R5, R3, -R38 ;  /* 0x8000002603057221 */ /* 0x000fc80000000000 */
[----:B------:R-:W-:Y:S01]  /*1cf00*/  FFMA R47, R5, R5, R46 ;  /* 0x00000005052f7223 */ /* 0x000fe2000000002e */
[----:B------:R-:W-:-:S03]  /*1cf10*/  FMUL R46, R7, -0.19900743663311004639 ;  /* 0xbe4bc89b072e7820 */ /* 0x000fc60000400000 */
        /* <DEDUP_REMOVED lines=18> */
.L_x_828:
[----:B-1----:R-:W-:Y:S01]  /*1d040*/  FMUL.FTZ R52, R7, R4 ;  /* 0x0000000407347220 */ /* 0x002fe20000410000 */
[----:B------:R-:W-:-:S03]  /*1d050*/  FMUL.FTZ R4, R4, 0.5 ;  /* 0x3f00000004047820 */ /* 0x000fc60000410000 */
[----:B------:R-:W-:-:S04]  /*1d060*/  FFMA R7, -R52, R52, R7 ;  /* 0x0000003434077223 */ /* 0x000fc80000000107 */
[----:B------:R-:W-:-:S07]  /*1d070*/  FFMA R52, R7, R4, R52 ;  /* 0x0000000407347223 */ /* 0x000fce0000000034 */
.L_x_829:
[----:B------:R-:W-:Y:S05]  /*1d080*/  BSYNC.RECONVERGENT B1 ;  /* 0x0000000000017941 */ /* 0x000fea0003800200 */
.L_x_827:
        /* <DEDUP_REMOVED lines=14> */
.L_x_831:
[----:B------:R-:W-:Y:S05]  /*1d170*/  BSYNC.RECONVERGENT B4 ;  /* 0x0000000000047941 */ /* 0x000fea0003800200 */
.L_x_830:
        /* <DEDUP_REMOVED lines=17> */
.L_x_833:
[----:B------:R-:W-:Y:S05]  /*1d290*/  BSYNC.RECONVERGENT B4 ;  /* 0x0000000000047941 */ /* 0x000fea0003800200 */
.L_x_832:
[----:B------:R-:W-:-:S04]  /*1d2a0*/  FSETP.GT.AND P0, PT, R4, R57, PT ;  /* 0x000000390400720b */ /* 0x000fc80003f04000 */
[----:B------:R-:W-:-:S04]  /*1d2b0*/  FSETP.LT.OR P0, PT, R4, 0.0010000000474974513054, P0 ;  /* 0x3a83126f0400780b */ /* 0x000fc80000701400 */
[----:B------:R-:W-:-:S09]  /*1d2c0*/  FSEL R4, R42, R4, P0 ;  /* 0x000000042a047208 */ /* 0x000fd20000000000 */
.L_x_826:
[----:B------:R-:W-:Y:S05]  /*1d2d0*/  BSYNC.RECONVERGENT B3 ;  /* 0x0000000000037941 */ /* 0x000fea0003800200 */
.L_x_825:
[----:B------:R-:W-:Y:S02]  /*1d2e0*/  SEL R56, R56, 0x1, P0 ;  /* 0x0000000138387807 */ /* 0x000fe40000000000 */
[-C--:B------:R-:W-:Y:S02]  /*1d2f0*/  FSEL R57, R57, R4.reuse, P0 ;  /* 0x0000000439397208 */ /* 0x080fe40000000000 */
[----:B------:R-:W-:-:S07]  /*1d300*/  MOV R42, R4 ;  /* 0x00000004002a7202 */ /* 0x000fce0000000f00 */
.L_x_803:
        /* <DEDUP_REMOVED lines=18> */
.L_x_835:
[----:B------:R-:W-:Y:S05]  /*1d430*/  BSYNC.RECONVERGENT B3 ;  /* 0x0000000000037941 */ /* 0x000fea0003800200 */
.L_x_834:
[----:B------:R-:W-:-:S04]  /*1d440*/  FSETP.GT.AND P0, PT, R4, R57, PT ;  /* 0x000000390400720b */ /* 0x000fc80003f04000 */
[----:B------:R-:W-:-:S04]  /*1d450*/  FSETP.LT.OR P0, PT, R4, 0.0010000000474974513054, P0 ;  /* 0x3a83126f0400780b */ /* 0x000fc80000701400 */
[----:B------:R-:W-:Y:S02]  /*1d460*/  SEL R56, R56, 0x1, P0 ;  /* 0x0000000138387807 */ /* 0x000fe40000000000 */
[----:B------:R-:W-:Y:S01]  /*1d470*/  FSEL R42, R42, R4, P0 ;  /* 0x000000042a2a7208 */ /* 0x000fe20000000000 */
[----:B------:R-:W-:Y:S06]  /*1d480*/  BRA `(.L_x_802) ;  /* 0x0000000c00ac7947 */ /* 0x000fec0003800000 */
.L_x_767:
        /* <DEDUP_REMOVED lines=11> */
[----:B------:R-:W-:Y:S01]  /*1d540*/  FMUL R4, R5, R18 ;  /* 0x0000001205047220 */ /* 0x000fe20000400000 */
[----:B------:R-:W-:-:S03]  /*1d550*/  MOV R5, R42 ;  /* 0x0000002a00057202 */ /* 0x000fc60000000f00 */
        /* <DEDUP_REMOVED lines=12> */
.L_x_839:
[----:B-1----:R-:W-:Y:S01]  /*1d620*/  FMUL.FTZ R52, R7, R4 ;  /* 0x0000000407347220 */ /* 0x002fe20000410000 */
[----:B------:R-:W-:-:S03]  /*1d630*/  FMUL.FTZ R4, R4, 0.5 ;  /* 0x3f00000004047820 */ /* 0x000fc60000410000 */
[----:B------:R-:W-:-:S04]  /*1d640*/  FFMA R5, -R52, R52, R7 ;  /* 0x0000003434057223 */ /* 0x000fc80000000107 */
[----:B------:R-:W-:-:S07]  /*1d650*/  FFMA R52, R5, R4, R52 ;  /* 0x0000000405347223 */ /* 0x000fce0000000034 */
.L_x_840:
[----:B------:R-:W-:Y:S05]  /*1d660*/  BSYNC.RECONVERGENT B1 ;  /* 0x0000000000017941 */ /* 0x000fea0003800200 */
.L_x_838:
        /* <DEDUP_REMOVED lines=13> */
.L_x_842:
[----:B------:R-:W-:Y:S05]  /*1d740*/  BSYNC.RECONVERGENT B4 ;  /* 0x0000000000047941 */ /* 0x000fea0003800200 */
.L_x_841:
        /* <DEDUP_REMOVED lines=18> */
.L_x_844:
[----:B------:R-:W-:Y:S05]  /*1d870*/  BSYNC.RECONVERGENT B4 ;  /* 0x0000000000047941 */ /* 0x000fea0003800200 */
.L_x_843:
[----:B------:R-:W-:-:S04]  /*1d880*/  FSETP.GT.AND P5, PT, R4, 1.00000001504746621988e+30, PT ;  /* 0x7149f2ca0400780b */ /* 0x000fc80003fa4000 */
[----:B------:R-:W-:-:S04]  /*1d890*/  FSETP.LT.OR P5, PT, R4, 0.0010000000474974513054, P5 ;  /* 0x3a83126f0400780b */ /* 0x000fc80002fa1400 */
[----:B------:R-:W-:-:S09]  /*1d8a0*/  FSEL R5, R42, R4, P5 ;  /* 0x000000042a057208 */ /* 0x000fd20002800000 */
.L_x_837:
[----:B------:R-:W-:Y:S05]  /*1d8b0*/  BSYNC.RECONVERGENT B3 ;  /* 0x0000000000037941 */ /* 0x000fea0003800200 */
.L_x_836:
        /* <DEDUP_REMOVED lines=28> */
.L_x_848:
[----:B-1----:R-:W-:Y:S01]  /*1da80*/  FMUL.FTZ R53, R4, R7 ;  /* 0x0000000704357220 */ /* 0x002fe20000410000 */
[----:B------:R-:W-:-:S03]  /*1da90*/  FMUL.FTZ R7, R7, 0.5 ;  /* 0x3f00000007077820 */ /* 0x000fc60000410000 */
[----:B------:R-:W-:-:S04]  /*1daa0*/  FFMA R4, -R53, R53, R4 ;  /* 0x0000003535047223 */ /* 0x000fc80000000104 */
[----:B------:R-:W-:-:S07]  /*1dab0*/  FFMA R53, R4, R7, R53 ;  /* 0x0000000704357223 */ /* 0x000fce0000000035 */
.L_x_849:
[----:B------:R-:W-:Y:S05]  /*1dac0*/  BSYNC.RECONVERGENT B1 ;  /* 0x0000000000017941 */ /* 0x000fea0003800200 */
.L_x_847:
        /* <DEDUP_REMOVED lines=14> */
.L_x_851:
[----:B------:R-:W-:Y:S05]  /*1dbb0*/  BSYNC.RECONVERGENT B4 ;  /* 0x0000000000047941 */ /* 0x000fea0003800200 */
.L_x_850:
        /* <DEDUP_REMOVED lines=19> */
.L_x_853:
[----:B------:R-:W-:Y:S05]  /*1dcf0*/  BSYNC.RECONVERGENT B4 ;  /* 0x0000000000047941 */ /* 0x000fea0003800200 */
.L_x_852:
[----:B------:R-:W-:-:S04]  /*1dd00*/  FSETP.GT.AND P0, PT, R4, R51, PT ;  /* 0x000000330400720b */ /* 0x000fc80003f04000 */
[----:B------:R-:W-:-:S04]  /*1dd10*/  FSETP.LT.OR P0, PT, R4, 0.0010000000474974513054, P0 ;  /* 0x3a83126f0400780b */ /* 0x000fc80000701400 */
[----:B------:R-:W-:-:S09]  /*1dd20*/  FSEL R52, R5, R4, P0 ;  /* 0x0000000405347208 */ /* 0x000fd20000000000 */
.L_x_846:
[----:B------:R-:W-:Y:S05]  /*1dd30*/  BSYNC.RECONVERGENT B3 ;  /* 0x0000000000037941 */ /* 0x000fea0003800200 */
.L_x_845:
        /* <DEDUP_REMOVED lines=27> */
.L_x_857:
[----:B-1----:R-:W-:Y:S01]  /*1def0*/  FMUL.FTZ R54, R7, R4 ;  /* 0x0000000407367220 */ /* 0x002fe20000410000 */
[----:B------:R-:W-:-:S03]  /*1df00*/  FMUL.FTZ R4, R4, 0.5 ;  /* 0x3f00000004047820 */ /* 0x000fc60000410000 */
[----:B------:R-:W-:-:S04]  /*1df10*/  FFMA R7, -R54, R54, R7 ;  /* 0x0000003636077223 */ /* 0x000fc80000000107 */
[----:B------:R-:W-:-:S07]  /*1df20*/  FFMA R54, R7, R4, R54 ;  /* 0x0000000407367223 */ /* 0x000fce0000000036 */
.L_x_858:
[----:B------:R-:W-:Y:S05]  /*1df30*/  BSYNC.RECONVERGENT B1 ;  /* 0x0000000000017941 */ /* 0x000fea0003800200 */
.L_x_856:
        /* <DEDUP_REMOVED lines=14> */
.L_x_860:
[----:B------:R-:W-:Y:S05]  /*1e020*/  BSYNC.RECONVERGENT B4 ;  /* 0x0000000000047941 */ /* 0x000fea0003800200 */
.L_x_859:
        /* <DEDUP_REMOVED lines=18> */
.L_x_862:
[----:B------:R-:W-:Y:S05]  /*1e150*/  BSYNC.RECONVERGENT B4 ;  /* 0x0000000000047941 */ /* 0x000fea0003800200 */
.L_x_861:
[----:B------:R-:W-:-:S04]  /*1e160*/  FSETP.GT.AND P1, PT, R4, R51, PT ;  /* 0x000000330400720b */ /* 0x000fc80003f24000 */
[----:B------:R-:W-:-:S04]  /*1e170*/  FSETP.LT.OR P1, PT, R4, 0.0010000000474974513054, P1 ;  /* 0x3a83126f0400780b */ /* 0x000fc80000f21400 */
[----:B------:R-:W-:-:S09]  /*1e180*/  FSEL R42, R52, R4, P1 ;  /* 0x00000004342a7208 */ /* 0x000fd20000800000 */
.L_x_855:
[----:B------:R-:W-:Y:S05]  /*1e190*/  BSYNC.RECONVERGENT B3 ;  /* 0x0000000000037941 */ /* 0x000fea0003800200 */
.L_x_854:
        /* <DEDUP_REMOVED lines=21> */
.L_x_864:
[----:B------:R-:W-:Y:S05]  /*1e2f0*/  BSYNC.RECONVERGENT B3 ;  /* 0x0000000000037941 */ /* 0x000fea0003800200 */
.L_x_863:
[----:B------:R-:W-:-:S04]  /*1e300*/  FSETP.GT.AND P0, PT, R4, R51, PT ;  /* 0x000000330400720b */ /* 0x000fc80003f04000 */
[----:B------:R-:W-:-:S04]  /*1e310*/  FSETP.LT.OR P0, PT, R4, 0.0010000000474974513054, P0 ;  /* 0x3a83126f0400780b */ /* 0x000fc80000701400 */
[----:B------:R-:W-:Y:S02]  /*1e320*/  SEL R56, R56, 0x1, P0 ;  /* 0x0000000138387807 */ /* 0x000fe40000000000 */
[----:B------:R-:W-:-:S07]  /*1e330*/  FSEL R42, R42, R4, P0 ;  /* 0x000000042a2a7208 */ /* 0x000fce0000000000 */
.L_x_802:
        /* <DEDUP_REMOVED lines=47> */
.L_x_868:
[----:B------:R-:W-:Y:S01]  /*1e630*/  FMUL.FTZ R46, R7, R4 ;  /* 0x00000004072e7220 */ /* 0x000fe20000410000 */
[----:B------:R-:W-:-:S03]  /*1e640*/  FMUL.FTZ R4, R4, 0.5 ;  /* 0x3f00000004047820 */ /* 0x000fc60000410000 */
[----:B------:R-:W-:-:S04]  /*1e650*/  FFMA R3, -R46, R46, R7 ;  /* 0x0000002e2e037223 */ /* 0x000fc80000000107 */
[----:B------:R-:W-:-:S07]  /*1e660*/  FFMA R46, R3, R4, R46 ;  /* 0x00000004032e7223 */ /* 0x000fce000000002e */
.L_x_869:
[----:B------:R-:W-:Y:S05]  /*1e670*/  BSYNC.RECONVERGENT B2 ;  /* 0x0000000000027941 */ /* 0x000fea0003800200 */
.L_x_867:
        /* <DEDUP_REMOVED lines=27> */
.L_x_866:
        /* <DEDUP_REMOVED lines=35> */
.L_x_872:
[----:B------:R-:W-:Y:S01]  /*1ea60*/  FMUL.FTZ R46, R7, R22 ;  /* 0x00000016072e7220 */ /* 0x000fe20000410000 */
[----:B------:R-:W-:-:S03]  /*1ea70*/  FMUL.FTZ R2, R22, 0.5 ;  /* 0x3f00000016027820 */ /* 0x000fc60000410000 */
[----:B------:R-:W-:-:S04]  /*1ea80*/  FFMA R7, -R46, R46, R7 ;  /* 0x0000002e2e077223 */ /* 0x000fc80000000107 */
[----:B------:R-:W-:-:S07]  /*1ea90*/  FFMA R46, R7, R2, R46 ;  /* 0x00000002072e7223 */ /* 0x000fce000000002e */
.L_x_873:
[----:B------:R-:W-:Y:S05]  /*1eaa0*/  BSYNC.RECONVERGENT B2 ;  /* 0x0000000000027941 */ /* 0x000fea0003800200 */
.L_x_871:
        /* <DEDUP_REMOVED lines=19> */
.L_x_870:
[----:B------:R-:W-:Y:S05]  /*1ebe0*/  BSYNC.RECONVERGENT B1 ;  /* 0x0000000000017941 */ /* 0x000fea0003800200 */
.L_x_865:
[----:B------:R-:W-:Y:S01]  /*1ebf0*/  SHF.L.U32 R3, R0, 0xd, RZ ;  /* 0x0000000d00037819 */ /* 0x000fe200000006ff */
[----:B------:R-:W-:Y:S01]  /*1ec00*/  FMUL R9, R9, R34 ;  /* 0x0000002209097220 */ /* 0x000fe20000400000 */
[----:B------:R-:W-:Y:S01]  /*1ec10*/  FMUL R54, R11, R36 ;  /* 0x000000240b367220 */ /* 0x000fe20000400000 */
[----:B------:R-:W-:Y:S01]  /*1ec20*/  FMUL R12, R12, R37 ;  /* 0x000000250c0c7220 */ /* 0x000fe20000400000 */
        /* <DEDUP_REMOVED lines=22> */
.L_x_875:
[----:B------:R-:W0:Y:S02]  /*1ed90*/  MUFU.RCP R46, R64 ;  /* 0x00000040002e7308 */ /* 0x000e240000001000 */
[----:B0-----:R-:W-:-:S04]  /*1eda0*/  FFMA R4, R64, R46, -1 ;  /* 0xbf80000040047423 */ /* 0x001fc8000000002e */
[----:B------:R-:W-:-:S04]  /*1edb0*/  FADD.FTZ R7, -R4, -RZ ;  /* 0x800000ff04077221 */ /* 0x000fc80000010100 */
[----:B------:R-:W-:-:S07]  /*1edc0*/  FFMA R46, R46, R7, R46 ;  /* 0x000000072e2e7223 */ /* 0x000fce000000002e */
.L_x_876:
[----:B------:R-:W-:Y:S05]  /*1edd0*/  BSYNC.RECONVERGENT B2 ;  /* 0x0000000000027941 */ /* 0x000fea0003800200 */
.L_x_874:
[----:B------:R-:W0:Y:S01]  /*1ede0*/  LDCU UR6, c[0x0][0x3a4] ;  /* 0x00007480ff0677ac */ /* 0x000e220008000800 */
[----:B------:R-:W-:Y:S01]  /*1edf0*/  IADD3 R10, PT, PT, R10, 0x4, RZ ;  /* 0x000000040a0a7810 */ /* 0x000fe20007ffe0ff */
[-C--:B------:R-:W-:Y:S01]  /*1ee00*/  FMUL R9, R9, R46.reuse ;  /* 0x0000002e09097220 */ /* 0x080fe20000400000 */
[-C--:B------:R-:W-:Y:S01]  /*1ee10*/  FMUL R11, R54, R46.reuse ;  /* 0x0000002e360b7220 */ /* 0x080fe20000400000 */
[----:B------:R-:W-:Y:S01]  /*1ee20*/  FMUL R12, R12, R46 ;  /* 0x0000002e0c0c7220 */ /* 0x000fe20000400000 */
[----:B0-----:R-:W-:-:S13]  /*1ee30*/  ISETP.NE.AND P0, PT, R10, UR6, PT ;  /* 0x000000060a007c0c */ /* 0x001fda000bf05270 */
[----:B------:R-:W-:Y:S05]  /*1ee40*/  @!P0 BRA `(.L_x_220) ;  /* 0x0000000000348947 */ /* 0x000fea0003800000 */
[----:B------:R-:W-:Y:S05]  /*1ee50*/  BRA `(.L_x_877) ;  /* 0xfffffe1c00707947 */ /* 0x000fea000383ffff */
.L_x_110:
[----:B------:R-:W-:Y:S02]  /*1ee60*/  HFMA2 R3, -RZ, RZ, 1.75, 0 ;  /* 0x3f000000ff037431 */ /* 0x000fe400000001ff */
[----:B------:R-:W-:Y:S01]  /*1ee70*/  FADD R0, R2, 1 ;  /* 0x3f80000002007421 */ /* 0x000fe20000000000 */
[----:B------:R-:W-:Y:S01]  /*1ee80*/  HFMA2 R7, -RZ, RZ, 1.6044921875, -7.8141689300537109375e-05 ;  /* 0x3e6b851fff077431 */ /* 0x000fe200000001ff */
[----:B------:R-:W-:Y:S02]  /*1ee90*/  MOV R5, 0x3eb33333 ;  /* 0x3eb3333300057802 */ /* 0x000fe40000000f00 */
[----:B------:R-:W-:Y:S01]  /*1eea0*/  MOV R43, 0x3d4ccccd ;  /* 0x3d4ccccd002b7802 */ /* 0x000fe20000000f00 */
[----:B------:R-:W-:-:S04]  /*1eeb0*/  FFMA R0, R0, -R3, 1 ;  /* 0x3f80000000007423 */ /* 0x000fc80000000803 */
[C---:B------:R-:W-:Y:S01]  /*1eec0*/  FFMA R3, R0.reuse, R5, 0.60000002384185791016 ;  /* 0x3f19999a00037423 */ /* 0x040fe20000000005 */
[C---:B------:R-:W-:Y:S01]  /*1eed0*/  FFMA R5, R0.reuse, R7, 0.75 ;  /* 0x3f40000000057423 */ /* 0x040fe20000000007 */
[----:B------:R-:W-:Y:S02]  /*1eee0*/  FFMA R0, R0, R43, 0.94999998807907104492 ;  /* 0x3f73333300007423 */ /* 0x000fe4000000002b */
[----:B------:R-:W-:Y:S01]  /*1eef0*/  FFMA R6, R3, R9, R6 ;  /* 0x0000000903067223 */ /* 0x000fe20000000006 */
[----:B------:R-:W-:Y:S01]  /*1ef00*/  FFMA R8, R5, R11, R8 ;  /* 0x0000000b05087223 */ /* 0x000fe20000000008 */
[----:B------:R-:W-:-:S07]  /*1ef10*/  FFMA R13, R0, R12, R13 ;  /* 0x0000000c000d7223 */ /* 0x000fce000000000d */
.L_x_220:
[----:B------:R-:W-:Y:S05]  /*1ef20*/  BSYNC.RECONVERGENT B0 ;  /* 0x0000000000007941 */ /* 0x000fea0003800200 */
.L_x_6:
[----:B------:R-:W-:Y:S05]  /*1ef30*/  WARPSYNC.ALL ;  /* 0x0000000000007948 */ /* 0x000fea0003800000 */
[----:B------:R-:W0:Y:S01]  /*1ef40*/  LDCU UR12, c[0x0][0x398] ;  /* 0x00007300ff0c77ac */ /* 0x000e220008000800 */
[----:B------:R-:W-:Y:S01]  /*1ef50*/  FADD R25, R6, R25 ;  /* 0x0000001906197221 */ /* 0x000fe20000000000 */
[----:B------:R-:W-:Y:S01]  /*1ef60*/  FADD R27, R8, R27 ;  /* 0x0000001b081b7221 */ /* 0x000fe20000000000 */
[----:B------:R-:W-:Y:S01]  /*1ef70*/  FADD R24, R13, R24 ;  /* 0x000000180d187221 */ /* 0x000fe20000000000 */
[----:B------:R-:W-:-:S04]  /*1ef80*/  UIADD3 UR4, UPT, UPT, UR4, 0x1, URZ ;  /* 0x0000000104047890 */ /* 0x000fc8000fffe0ff */
[----:B0-----:R-:W-:-:S09]  /*1ef90*/  UISETP.NE.AND UP0, UPT, UR4, UR12, UPT ;  /* 0x0000000c0400728c */ /* 0x001fd2000bf05270 */
[----:B------:R-:W-:Y:S05]  /*1efa0*/  BRA.U UP0, `(.L_x_878) ;  /* 0xfffffe1900107547 */ /* 0x000fea000b83ffff */
.L_x_4:
[----:B------:R-:W-:Y:S01]  /*1efb0*/  I2FP.F32.S32 R64, UR12 ;  /* 0x0000000c00407c45 */ /* 0x000fe20008201400 */
[----:B------:R-:W0:Y:S03]  /*1efc0*/  LDCU.64 UR6, c[0x0][0x358] ;  /* 0x00006b00ff0677ac */ /* 0x000e260008000a00 */
[----:B------:R-:W-:-:S04]  /*1efd0*/  IADD3 R0, PT, PT, R64, 0x1800000, RZ ;  /* 0x0180000040007810 */ /* 0x000fc80007ffe0ff */
[----:B------:R-:W-:-:S04]  /*1efe0*/  LOP3.LUT R0, R0, 0x7f800000, RZ, 0xc0, !PT ;  /* 0x7f80000000007812 */ /* 0x000fc800078ec0ff */
[----:B------:R-:W-:-:S13]  /*1eff0*/  ISETP.GT.U32.AND P0, PT, R0, 0x1ffffff, PT ;  /* 0x01ffffff0000780c */ /* 0x000fda0003f04070 */
[----:B0-----:R-:W-:Y:S05]  /*1f000*/  @P0 BRA `(.L_x_879) ;  /* 0x00000000000c0947 */ /* 0x001fea0003800000 */
[----:B------:R-:W-:-:S07]  /*1f010*/  MOV R38, 0x1f030 ;  /* 0x0001f03000267802 */ /* 0x000fce0000000f00 */
[----:B------:R-:W-:Y:S05]  /*1f020*/  CALL.REL.NOINC `($__internal_0_$__cuda_sm20_rcp_rn_f32_slowpath) ;  /* 0x0000000800187944 */ /* 0x000fea0003c00000 */
[----:B------:R-:W-:Y:S05]  /*1f030*/  BRA `(.L_x_880) ;  /* 0x0000000000107947 */ /* 0x000fea0003800000 */
.L_x_879:
[----:B------:R-:W0:Y:S02]  /*1f040*/  MUFU.RCP R3, R64 ;  /* 0x0000004000037308 */ /* 0x000e240000001000 */
[----:B0-----:R-:W-:-:S04]  /*1f050*/  FFMA R0, R64, R3, -1 ;  /* 0xbf80000040007423 */ /* 0x001fc80000000003 */
[----:B------:R-:W-:-:S04]  /*1f060*/  FADD.FTZ R0, -R0, -RZ ;  /* 0x800000ff00007221 */ /* 0x000fc80000010100 */
[----:B------:R-:W-:-:S07]  /*1f070*/  FFMA R46, R3, R0, R3 ;  /* 0x00000000032e7223 */ /* 0x000fce0000000003 */
.L_x_880:
[----:B------:R-:W0:Y:S01]  /*1f080*/  LDC.64 R2, c[0x0][0x380] ;  /* 0x0000e000ff027b82 */ /* 0x000e220000000a00 */
[----:B------:R-:W1:Y:S01]  /*1f090*/  LDCU UR4, c[0x0][0x39c] ;  /* 0x00007380ff0477ac */ /* 0x000e620008000800 */
[----:B0-----:R-:W-:-:S05]  /*1f0a0*/  IMAD.WIDE R2, R28, 0xc, R2 ;  /* 0x0000000c1c027825 */ /* 0x001fca00078e0202 */
[----:B------:R0:W5:Y:S04]  /*1f0b0*/  LDG.E R0, desc[UR6][R2.64] ;  /* 0x0000000602007981 */ /* 0x000168000c1e1900 */
[----:B------:R0:W5:Y:S04]  /*1f0c0*/  LDG.E R5, desc[UR6][R2.64+0x4] ;  /* 0x0000040602057981 */ /* 0x000168000c1e1900 */
[----:B------:R0:W5:Y:S01]  /*1f0d0*/  LDG.E R9, desc[UR6][R2.64+0x8] ;  /* 0x0000080602097981 */ /* 0x000162000c1e1900 */
[----:B-1----:R-:W-:Y:S01]  /*1f0e0*/  UIADD3 UR4, UPT, UPT, UR4, 0x1, URZ ;  /* 0x0000000104047890 */ /* 0x002fe2000fffe0ff */
[C---:B------:R-:W-:Y:S01]  /*1f0f0*/  FMUL R25, R46.reuse, R25 ;  /* 0x000000192e197220 */ /* 0x040fe20000400000 */
[C---:B------:R-:W-:Y:S01]  /*1f100*/  FMUL R8, R46.reuse, R27 ;  /* 0x0000001b2e087220 */ /* 0x040fe20000400000 */
[----:B------:R-:W-:-:S03]  /*1f110*/  FMUL R24, R46, R24 ;  /* 0x000000182e187220 */ /* 0x000fc60000400000 */
[----:B------:R-:W-:-:S04]  /*1f120*/  I2FP.F32.S32 R64, UR4 ;  /* 0x0000000400407c45 */ /* 0x000fc80008201400 */
[----:B------:R-:W-:-:S04]  /*1f130*/  IADD3 R4, PT, PT, R64, 0x1800000, RZ ;  /* 0x0180000040047810 */ /* 0x000fc80007ffe0ff */
[----:B------:R-:W-:-:S04]  /*1f140*/  LOP3.LUT R4, R4, 0x7f800000, RZ, 0xc0, !PT ;  /* 0x7f80000004047812 */ /* 0x000fc800078ec0ff */
[----:B------:R-:W-:-:S13]  /*1f150*/  ISETP.GT.U32.AND P0, PT, R4, 0x1ffffff, PT ;  /* 0x01ffffff0400780c */ /* 0x000fda0003f04070 */
[----:B0-----:R-:W-:Y:S05]  /*1f160*/  @P0 BRA `(.L_x_881) ;  /* 0x00000000000c0947 */ /* 0x001fea0003800000 */
[----:B------:R-:W-:-:S07]  /*1f170*/  MOV R38, 0x1f190 ;  /* 0x0001f19000267802 */ /* 0x000fce0000000f00 */
[----:B-----5:R-:W-:Y:S05]  /*1f180*/  CALL.REL.NOINC `($__internal_0_$__cuda_sm20_rcp_rn_f32_slowpath) ;  /* 0x0000000400c07944 */ /* 0x020fea0003c00000 */
[----:B------:R-:W-:Y:S05]  /*1f190*/  BRA `(.L_x_882) ;  /* 0x0000000000107947 */ /* 0x000fea0003800000 */
.L_x_881:
[----:B------:R-:W0:Y:S02]  /*1f1a0*/  MUFU.RCP R7, R64 ;  /* 0x0000004000077308 */ /* 0x000e240000001000 */
[----:B0-----:R-:W-:-:S04]  /*1f1b0*/  FFMA R4, R64, R7, -1 ;  /* 0xbf80000040047423 */ /* 0x001fc80000000007 */
[----:B------:R-:W-:-:S04]  /*1f1c0*/  FADD.FTZ R4, -R4, -RZ ;  /* 0x800000ff04047221 */ /* 0x000fc80000010100 */
[----:B------:R-:W-:-:S07]  /*1f1d0*/  FFMA R46, R7, R4, R7 ;  /* 0x00000004072e7223 */ /* 0x000fce0000000007 */
.L_x_882:
[--C-:B-----5:R-:W-:Y:S01]  /*1f1e0*/  FADD R7, R25, -R0.reuse ;  /* 0x8000000019077221 */ /* 0x120fe20000000000 */
[----:B------:R-:W-:Y:S01]  /*1f1f0*/  FADD R4, R24, -R9 ;  /* 0x8000000918047221 */ /* 0x000fe20000000000 */
[----:B------:R-:W-:Y:S02]  /*1f200*/  BSSY.RECONVERGENT B0, `(.L_x_883) ;  /* 0x0000015000007945 */ /* 0x000fe40003800200 */
[-C--:B------:R-:W-:Y:S01]  /*1f210*/  FFMA R11, R7, R46.reuse, R0 ;  /* 0x0000002e070b7223 */ /* 0x080fe20000000000 */
[----:B------:R-:W-:Y:S01]  /*1f220*/  FADD R0, R8, -R5 ;  /* 0x8000000508007221 */ /* 0x000fe20000000000 */
[----:B------:R-:W-:-:S03]  /*1f230*/  FFMA R9, R4, R46, R9 ;  /* 0x0000002e04097223 */ /* 0x000fc60000000009 */
[----:B------:R-:W-:Y:S01]  /*1f240*/  FMNMX R7, RZ, R11, !PT ;  /* 0x0000000bff077209 */ /* 0x000fe20007800000 */
[----:B------:R-:W-:Y:S01]  /*1f250*/  FFMA R5, R0, R46, R5 ;  /* 0x0000002e00057223 */ /* 0x000fe20000000005 */
[----:B------:R0:W-:Y:S03]  /*1f260*/  STG.E desc[UR6][R2.64], R11 ;  /* 0x0000000b02007986 */ /* 0x0001e6000c101906 */
[----:B------:R-:W-:Y:S01]  /*1f270*/  FADD R10, R7, 1 ;  /* 0x3f800000070a7421 */ /* 0x000fe20000000000 */
[----:B------:R0:W-:Y:S03]  /*1f280*/  STG.E desc[UR6][R2.64+0x4], R5 ;  /* 0x0000040502007986 */ /* 0x0001e6000c101906 */
[----:B------:R-:W1:Y:S01]  /*1f290*/  MUFU.RCP R6, R10 ;  /* 0x0000000a00067308 */ /* 0x000e620000001000 */
[----:B------:R0:W-:Y:S07]  /*1f2a0*/  STG.E desc[UR6][R2.64+0x8], R9 ;  /* 0x0000080902007986 */ /* 0x0001ee000c101906 */
[----:B------:R-:W2:Y:S01]  /*1f2b0*/  FCHK P0, R7, R10 ;  /* 0x0000000a07007302 */ /* 0x000ea20000000000 */
[----:B-1----:R-:W-:-:S04]  /*1f2c0*/  FFMA R13, -R10, R6, 1 ;  /* 0x3f8000000a0d7423 */ /* 0x002fc80000000106 */
[----:B------:R-:W-:-:S04]  /*1f2d0*/  FFMA R6, R6, R13, R6 ;  /* 0x0000000d06067223 */ /* 0x000fc80000000006 */
[----:B------:R-:W-:-:S04]  /*1f2e0*/  FFMA R13, R7, R6, RZ ;  /* 0x00000006070d7223 */ /* 0x000fc800000000ff */
[----:B------:R-:W-:-:S04]  /*1f2f0*/  FFMA R0, -R10, R13, R7 ;  /* 0x0000000d0a007223 */ /* 0x000fc80000000107 */
[----:B------:R-:W-:Y:S01]  /*1f300*/  FFMA R4, R6, R0, R13 ;  /* 0x0000000006047223 */ /* 0x000fe2000000000d */
[----:B0-2---:R-:W-:Y:S06]  /*1f310*/  @!P0 BRA `(.L_x_884) ;  /* 0x00000000000c8947 */ /* 0x005fec0003800000 */
[----:B------:R-:W-:Y:S02]  /*1f320*/  MOV R4, R10 ;  /* 0x0000000a00047202 */ /* 0x000fe40000000f00 */
[----:B------:R-:W-:-:S07]  /*1f330*/  MOV R46, 0x1f350 ;  /* 0x0001f350002e7802 */ /* 0x000fce0000000f00 */
[----:B------:R-:W-:Y:S05]  /*1f340*/  CALL.REL.NOINC `($__internal_2_$__cuda_sm3x_div_rn_noftz_f32_slowpath) ;  /* 0x00000008007c7944 */ /* 0x000fea0003c00000 */
.L_x_884:
[----:B------:R-:W-:Y:S05]  /*1f350*/  BSYNC.RECONVERGENT B0 ;  /* 0x0000000000007941 */ /* 0x000fea0003800200 */
.L_x_883:
[----:B------:R-:W-:Y:S01]  /*1f360*/  FMNMX R7, RZ, R5, !PT ;  /* 0x00000005ff077209 */ /* 0x000fe20007800000 */
[----:B------:R-:W-:Y:S01]  /*1f370*/  BSSY.RECONVERGENT B0, `(.L_x_885) ;  /* 0x0000012000007945 */ /* 0x000fe20003800200 */
[----:B------:R-:W-:-:S03]  /*1f380*/  FSETP.GTU.AND P1, PT, R4, RZ, PT ;  /* 0x000000ff0400720b */ /* 0x000fc60003f2c000 */
[----:B------:R-:W-:-:S04]  /*1f390*/  FADD R6, R7, 1 ;  /* 0x3f80000007067421 */ /* 0x000fc80000000000 */
[----:B------:R-:W0:Y:S08]  /*1f3a0*/  MUFU.RCP R0, R6 ;  /* 0x0000000600007308 */ /* 0x000e300000001000 */
[----:B------:R1:W2:Y:S01]  /*1f3b0*/  FCHK P0, R7, R6 ;  /* 0x0000000607007302 */ /* 0x0002a20000000000 */
[----:B0-----:R-:W-:-:S04]  /*1f3c0*/  FFMA R3, -R6, R0, 1 ;  /* 0x3f80000006037423 */ /* 0x001fc80000000100 */
[----:B------:R-:W-:Y:S01]  /*1f3d0*/  FFMA R2, R0, R3, R0 ;  /* 0x0000000300027223 */ /* 0x000fe20000000000 */
[----:B------:R-:W-:-:S03]  /*1f3e0*/  HFMA2 R0, -RZ, RZ, 0, 0 ;  /* 0x00000000ff007431 */ /* 0x000fc600000001ff */
[----:B------:R-:W-:-:S04]  /*1f3f0*/  FFMA R3, R7, R2, RZ ;  /* 0x0000000207037223 */ /* 0x000fc800000000ff */
[----:B------:R-:W-:Y:S01]  /*1f400*/  FFMA R5, -R6, R3, R7 ;  /* 0x0000000306057223 */ /* 0x000fe20000000107 */
[----:B-12---:R-:W-:Y:S06]  /*1f410*/  @!P1 BRA `(.L_x_886) ;  /* 0x00000000001c9947 */ /* 0x006fec0003800000 */
[----:B------:R-:W-:Y:S02]  /*1f420*/  FSETP.GE.AND P1, PT, R4, 1, PT ;  /* 0x3f8000000400780b */ /* 0x000fe40003f26000 */
[----:B------:R-:W-:-:S11]  /*1f430*/  MOV R0, 0x3f800000 ;  /* 0x3f80000000007802 */ /* 0x000fd60000000f00 */
[----:B------:R-:W-:Y:S02]  /*1f440*/  @!P1 IADD3 R4, PT, PT, R4, -0x3f7893f5, RZ ;  /* 0xc0876c0b04049810 */ /* 0x000fe40007ffe0ff */
[----:B------:R-:W-:Y:S02]  /*1f450*/  @!P1 MOV R11, 0x3ee8b439 ;  /* 0x3ee8b439000b9802 */ /* 0x000fe40000000f00 */
[----:B------:R-:W-:-:S05]  /*1f460*/  @!P1 I2FP.F32.S32 R4, R4 ;  /* 0x0000000400049245 */ /* 0x000fca0000201400 */
[----:B------:R-:W-:-:S04]  /*1f470*/  @!P1 FFMA R4, R4, R11, 1.06486681600000000000e+09 ;  /* 0x4e7de25004049423 */ /* 0x000fc8000000000b */
[----:B------:R0:W1:Y:S03]  /*1f480*/  @!P1 F2I.TRUNC.NTZ R0, R4 ;  /* 0x0000000400009305 */ /* 0x000066000020f100 */
.L_x_886:
[----:B------:R-:W-:Y:S05]  /*1f490*/  BSYNC.RECONVERGENT B0 ;  /* 0x0000000000007941 */ /* 0x000fea0003800200 */
.L_x_885:
[----:B------:R-:W-:Y:S01]  /*1f4a0*/  BSSY.RECONVERGENT B0, `(.L_x_887) ;  /* 0x0000006000007945 */ /* 0x000fe20003800200 */
[----:B0-----:R-:W-:-:S03]  /*1f4b0*/  FFMA R4, R2, R5, R3 ;  /* 0x0000000502047223 */ /* 0x001fc60000000003 */
[----:B------:R-:W-:Y:S05]  /*1f4c0*/  @!P0 BRA `(.L_x_888) ;  /* 0x00000000000c8947 */ /* 0x000fea0003800000 */
[----:B------:R-:W-:Y:S02]  /*1f4d0*/  MOV R4, R6 ;  /* 0x0000000600047202 */ /* 0x000fe40000000f00 */
[----:B------:R-:W-:-:S07]  /*1f4e0*/  MOV R46, 0x1f500 ;  /* 0x0001f500002e7802 */ /* 0x000fce0000000f00 */
[----:B-1----:R-:W-:Y:S05]  /*1f4f0*/  CALL.REL.NOINC `($__internal_2_$__cuda_sm3x_div_rn_noftz_f32_slowpath) ;  /* 0x0000000800107944 */ /* 0x002fea0003c00000 */
.L_x_888:
[----:B------:R-:W-:Y:S05]  /*1f500*/  BSYNC.RECONVERGENT B0 ;  /* 0x0000000000007941 */ /* 0x000fea0003800200 */
.L_x_887:
[----:B------:R-:W-:Y:S01]  /*1f510*/  FMNMX R7, RZ, R9, !PT ;  /* 0x00000009ff077209 */ /* 0x000fe20007800000 */
[----:B------:R-:W-:Y:S01]  /*1f520*/  BSSY.RECONVERGENT B0, `(.L_x_889) ;  /* 0x0000012000007945 */ /* 0x000fe20003800200 */
[----:B------:R-:W-:-:S03]  /*1f530*/  FSETP.GTU.AND P1, PT, R4, RZ, PT ;  /* 0x000000ff0400720b */ /* 0x000fc60003f2c000 */
[----:B------:R-:W-:-:S04]  /*1f540*/  FADD R8, R7, 1 ;  /* 0x3f80000007087421 */ /* 0x000fc80000000000 */
[----:B------:R-:W0:Y:S08]  /*1f550*/  MUFU.RCP R2, R8 ;  /* 0x0000000800027308 */ /* 0x000e300000001000 */
[----:B------:R2:W3:Y:S01]  /*1f560*/  FCHK P0, R7, R8 ;  /* 0x0000000807007302 */ /* 0x0004e20000000000 */
[----:B0-----:R-:W-:-:S04]  /*1f570*/  FFMA R3, -R8, R2, 1 ;  /* 0x3f80000008037423 */ /* 0x001fc80000000102 */
[----:B------:R-:W-:Y:S01]  /*1f580*/  FFMA R6, R2, R3, R2 ;  /* 0x0000000302067223 */ /* 0x000fe20000000002 */
[----:B------:R-:W-:-:S03]  /*1f590*/  HFMA2 R2, -RZ, RZ, 0, 0 ;  /* 0x00000000ff027431 */ /* 0x000fc600000001ff */
[----:B------:R-:W-:-:S04]  /*1f5a0*/  FFMA R3, R7, R6, RZ ;  /* 0x0000000607037223 */ /* 0x000fc800000000ff */
[----:B------:R-:W-:Y:S01]  /*1f5b0*/  FFMA R5, -R8, R3, R7 ;  /* 0x0000000308057223 */ /* 0x000fe20000000107 */
[----:B--23--:R-:W-:Y:S06]  /*1f5c0*/  @!P1 BRA `(.L_x_890) ;  /* 0x00000000001c9947 */ /* 0x00cfec0003800000 */
[----:B------:R-:W-:Y:S02]  /*1f5d0*/  FSETP.GE.AND P1, PT, R4, 1, PT ;  /* 0x3f8000000400780b */ /* 0x000fe40003f26000 */
[----:B------:R-:W-:-:S11]  /*1f5e0*/  MOV R2, 0x3f800000 ;  /* 0x3f80000000027802 */ /* 0x000fd60000000f00 */
[----:B------:R-:W-:Y:S02]  /*1f5f0*/  @!P1 IADD3 R4, PT, PT, R4, -0x3f7893f5, RZ ;  /* 0xc0876c0b04049810 */ /* 0x000fe40007ffe0ff */
[----:B------:R-:W-:Y:S02]  /*1f600*/  @!P1 MOV R9, 0x3ee8b439 ;  /* 0x3ee8b43900099802 */ /* 0x000fe40000000f00 */
[----:B------:R-:W-:-:S05]  /*1f610*/  @!P1 I2FP.F32.S32 R4, R4 ;  /* 0x0000000400049245 */ /* 0x000fca0000201400 */
[----:B------:R-:W-:-:S04]  /*1f620*/  @!P1 FFMA R4, R4, R9, 1.06486681600000000000e+09 ;  /* 0x4e7de25004049423 */ /* 0x000fc80000000009 */
[----:B------:R0:W2:Y:S03]  /*1f630*/  @!P1 F2I.TRUNC.NTZ R2, R4 ;  /* 0x0000000400029305 */ /* 0x0000a6000020f100 */
.L_x_890:
[----:B------:R-:W-:Y:S05]  /*1f640*/  BSYNC.RECONVERGENT B0 ;  /* 0x0000000000007941 */ /* 0x000fea0003800200 */
.L_x_889:
[----:B------:R-:W-:Y:S01]  /*1f650*/  BSSY.RECONVERGENT B0, `(.L_x_891) ;  /* 0x0000006000007945 */ /* 0x000fe20003800200 */
[----:B0-----:R-:W-:-:S03]  /*1f660*/  FFMA R4, R6, R5, R3 ;  /* 0x0000000506047223 */ /* 0x001fc60000000003 */
[----:B------:R-:W-:Y:S05]  /*1f670*/  @!P0 BRA `(.L_x_892) ;  /* 0x00000000000c8947 */ /* 0x000fea0003800000 */
[----:B------:R-:W-:Y:S02]  /*1f680*/  MOV R4, R8 ;  /* 0x0000000800047202 */ /* 0x000fe40000000f00 */
[----:B------:R-:W-:-:S07]  /*1f690*/  MOV R46, 0x1f6b0 ;  /* 0x0001f6b0002e7802 */ /* 0x000fce0000000f00 */
[----:B-12---:R-:W-:Y:S05]  /*1f6a0*/  CALL.REL.NOINC `($__internal_2_$__cuda_sm3x_div_rn_noftz_f32_slowpath) ;  /* 0x0000000400a47944 */ /* 0x006fea0003c00000 */
.L_x_892:
[----:B------:R-:W-:Y:S05]  /*1f6b0*/  BSYNC.RECONVERGENT B0 ;  /* 0x0000000000007941 */ /* 0x000fea0003800200 */
.L_x_891:
[----:B------:R-:W-:Y:S01]  /*1f6c0*/  FSETP.GTU.AND P0, PT, R4, RZ, PT ;  /* 0x000000ff0400720b */ /* 0x000fe20003f0c000 */
[----:B------:R-:W-:Y:S01]  /*1f6d0*/  BSSY.RECONVERGENT B0, `(.L_x_893) ;  /* 0x000000d000007945 */ /* 0x000fe20003800200 */
[----:B-1----:R-:W-:Y:S02]  /*1f6e0*/  FMNMX R0, R0, 1, PT ;  /* 0x3f80000000007809 */ /* 0x002fe40003800000 */
[----:B--2---:R-:W-:-:S03]  /*1f6f0*/  FMNMX R2, R2, 1, PT ;  /* 0x3f80000002027809 */ /* 0x004fc60003800000 */
[----:B------:R-:W-:Y:S01]  /*1f700*/  FMUL R5, R0, 255 ;  /* 0x437f000000057820 */ /* 0x000fe20000400000 */
[----:B------:R-:W-:-:S05]  /*1f710*/  HFMA2 R0, -RZ, RZ, 0, 0 ;  /* 0x00000000ff007431 */ /* 0x000fca00000001ff */
[----:B------:R-:W-:Y:S05]  /*1f720*/  @!P0 BRA `(.L_x_894) ;  /* 0x00000000001c8947 */ /* 0x000fea0003800000 */
[----:B------:R-:W-:Y:S02]  /*1f730*/  FSETP.GE.AND P0, PT, R4, 1, PT ;  /* 0x3f8000000400780b */ /* 0x000fe40003f06000 */
[----:B------:R-:W-:-:S11]  /*1f740*/  MOV R0, 0x3f800000 ;  /* 0x3f80000000007802 */ /* 0x000fd60000000f00 */
[----:B------:R-:W-:Y:S02]  /*1f750*/  @!P0 IADD3 R4, PT, PT, R4, -0x3f7893f5, RZ ;  /* 0xc0876c0b04048810 */ /* 0x000fe40007ffe0ff */
[----:B------:R-:W-:Y:S02]  /*1f760*/  @!P0 MOV R3, 0x3ee8b439 ;  /* 0x3ee8b43900038802 */ /* 0x000fe40000000f00 */
[----:B------:R-:W-:-:S05]  /*1f770*/  @!P0 I2FP.F32.S32 R4, R4 ;  /* 0x0000000400048245 */ /* 0x000fca0000201400 */
[----:B------:R-:W-:-:S04]  /*1f780*/  @!P0 FFMA R4, R4, R3, 1.06486681600000000000e+09 ;  /* 0x4e7de25004048423 */ /* 0x000fc80000000003 */
[----:B------:R0:W1:Y:S03]  /*1f790*/  @!P0 F2I.TRUNC.NTZ R0, R4 ;  /* 0x0000000400008305 */ /* 0x000066000020f100 */
.L_x_894:
[----:B------:R-:W-:Y:S05]  /*1f7a0*/  BSYNC.RECONVERGENT B0 ;  /* 0x0000000000007941 */ /* 0x000fea0003800200 */
.L_x_893:
[----:B------:R-:W2:Y:S01]  /*1f7b0*/  LDCU.64 UR4, c[0x0][0x388] ;  /* 0x00007100ff0477ac */ /* 0x000ea20008000a00 */
[----:B-1----:R-:W-:Y:S01]  /*1f7c0*/  FMNMX R0, R0, 1, PT ;  /* 0x3f80000000007809 */ /* 0x002fe20003800000 */
[----:B0-----:R-:W-:Y:S01]  /*1f7d0*/  FMUL R4, R2, 255 ;  /* 0x437f000002047820 */ /* 0x001fe20000400000 */
[----:B------:R-:W0:Y:S01]  /*1f7e0*/  F2I.U32.TRUNC.NTZ R5, R5 ;  /* 0x0000000500057305 */ /* 0x000e22000020f000 */
[----:B------:R-:W-:Y:S02]  /*1f7f0*/  LEA R28, R28, R28, 0x1 ;  /* 0x0000001c1c1c7211 */ /* 0x000fe400078e08ff */
[----:B------:R-:W-:-:S05]  /*1f800*/  FMUL R0, R0, 255 ;  /* 0x437f000000007820 */ /* 0x000fca0000400000 */
[----:B------:R-:W1:Y:S01]  /*1f810*/  F2I.U32.TRUNC.NTZ R7, R4 ;  /* 0x0000000400077305 */ /* 0x000e62000020f000 */
[----:B--2---:R-:W-:-:S07]  /*1f820*/  IADD3 R2, P0, PT, R28, UR4, RZ ;  /* 0x000000041c027c10 */ /* 0x004fce000ff1e0ff */
[----:B------:R-:W2:Y:S01]  /*1f830*/  F2I.U32.TRUNC.NTZ R9, R0 ;  /* 0x0000000000097305 */ /* 0x000ea2000020f000 */
[----:B------:R-:W-:-:S05]  /*1f840*/  LEA.HI.X.SX32 R3, R28, UR5, 0x1, P0 ;  /* 0x000000051c037c11 */ /* 0x000fca00080f0eff */
[----:B0-----:R-:W-:Y:S04]  /*1f850*/  STG.E.U8 desc[UR6][R2.64], R5 ;  /* 0x0000000502007986 */ /* 0x001fe8000c101106 */
[----:B-1----:R-:W-:Y:S04]  /*1f860*/  STG.E.U8 desc[UR6][R2.64+0x1], R7 ;  /* 0x0000010702007986 */ /* 0x002fe8000c101106 */
[----:B--2---:R-:W-:Y:S01]  /*1f870*/  STG.E.U8 desc[UR6][R2.64+0x2], R9 ;  /* 0x0000020902007986 */ /* 0x004fe2000c101106 */
[----:B------:R-:W-:Y:S05]  /*1f880*/  EXIT ;  /* 0x000000000000794d */ /* 0x000fea0003800000 */
        .weak           $__internal_0_$__cuda_sm20_rcp_rn_f32_slowpath
        .type           $__internal_0_$__cuda_sm20_rcp_rn_f32_slowpath,@function
        .size           $__internal_0_$__cuda_sm20_rcp_rn_f32_slowpath,($__internal_1_$__cuda_sm20_sqrt_rn_f32_slowpath - $__internal_0_$__cuda_sm20_rcp_rn_f32_slowpath)
$__internal_0_$__cuda_sm20_rcp_rn_f32_slowpath:
[----:B------:R-:W-:Y:S01]  /*1f890*/  SHF.L.U32 R7, R64, 0x1, RZ ;  /* 0x0000000140077819 */ /* 0x000fe200000006ff */
[----:B------:R-:W-:Y:S03]  /*1f8a0*/  BSSY.RECONVERGENT B1, `(.L_x_895) ;  /* 0x0000030000017945 */ /* 0x000fe60003800200 */
[----:B------:R-:W-:-:S04]  /*1f8b0*/  SHF.R.U32.HI R7, RZ, 0x18, R7 ;  /* 0x00000018ff077819 */ /* 0x000fc80000011607 */
[----:B------:R-:W-:-:S13]  /*1f8c0*/  ISETP.NE.U32.AND P1, PT, R7, RZ, PT ;  /* 0x000000ff0700720c */ /* 0x000fda0003f25070 */
[----:B------:R-:W-:Y:S05]  /*1f8d0*/  @P1 BRA `(.L_x_896) ;  /* 0x0000000000281947 */ /* 0x000fea0003800000 */
[----:B------:R-:W-:-:S04]  /*1f8e0*/  SHF.L.U32 R4, R64, 0x1, RZ ;  /* 0x0000000140047819 */ /* 0x000fc800000006ff */
[----:B------:R-:W-:-:S13]  /*1f8f0*/  ISETP.NE.AND P1, PT, R4, RZ, PT ;  /* 0x000000ff0400720c */ /* 0x000fda0003f25270 */
[----:B------:R-:W-:Y:S01]  /*1f900*/  @P1 FFMA R7, R64, 1.84467440737095516160e+19, RZ ;  /* 0x5f80000040071823 */ /* 0x000fe200000000ff */
[----:B------:R-:W-:Y:S08]  /*1f910*/  @!P1 MUFU.RCP R46, R64 ;  /* 0x00000040002e9308 */ /* 0x000ff00000001000 */
[----:B------:R-:W0:Y:S02]  /*1f920*/  @P1 MUFU.RCP R4, R7 ;  /* 0x0000000700041308 */ /* 0x000e240000001000 */
[----:B0-----:R-:W-:-:S04]  /*1f930*/  @P1 FFMA R47, R7, R4, -1 ;  /* 0xbf800000072f1423 */ /* 0x001fc80000000004 */
[----:B------:R-:W-:-:S04]  /*1f940*/  @P1 FADD.FTZ R47, -R47, -RZ ;  /* 0x800000ff2f2f1221 */ /* 0x000fc80000010100 */
[----:B------:R-:W-:-:S04]  /*1f950*/  @P1 FFMA R47, R4, R47, R4 ;  /* 0x0000002f042f1223 */ /* 0x000fc80000000004 */
[----:B------:R-:W-:Y:S01]  /*1f960*/  @P1 FFMA R46, R47, 1.84467440737095516160e+19, RZ ;  /* 0x5f8000002f2e1823 */ /* 0x000fe200000000ff */
[----:B------:R-:W-:Y:S06]  /*1f970*/  BRA `(.L_x_897) ;  /* 0x0000000000887947 */ /* 0x000fec0003800000 */
.L_x_896:
[----:B------:R-:W-:-:S04]  /*1f980*/  IADD3 R4, PT, PT, R7, -0xfd, RZ ;  /* 0xffffff0307047810 */ /* 0x000fc80007ffe0ff */
[----:B------:R-:W-:-:S13]  /*1f990*/  ISETP.GT.U32.AND P1, PT, R4, 0x1, PT ;  /* 0x000000010400780c */ /* 0x000fda0003f24070 */
[----:B------:R-:W-:Y:S05]  /*1f9a0*/  @P1 BRA `(.L_x_898) ;  /* 0x0000000000781947 */ /* 0x000fea0003800000 */
[----:B------:R-:W-:Y:S02]  /*1f9b0*/  LOP3.LUT R50, R64, 0x7fffff, RZ, 0xc0, !PT ;  /* 0x007fffff40327812 */ /* 0x000fe400078ec0ff */
[----:B------:R-:W-:Y:S02]  /*1f9c0*/  MOV R47, 0x3 ;  /* 0x00000003002f7802 */ /* 0x000fe40000000f00 */
[----:B------:R-:W-:Y:S02]  /*1f9d0*/  LOP3.LUT R50, R50, 0x3f800000, RZ, 0xfc, !PT ;  /* 0x3f80000032327812 */ /* 0x000fe400078efcff */
[----:B------:R-:W-:Y:S02]  /*1f9e0*/  SHF.L.U32 R47, R47, R4, RZ ;  /* 0x000000042f2f7219 */ /* 0x000fe400000006ff */
[----:B------:R-:W0:Y:S01]  /*1f9f0*/  MUFU.RCP R63, R50 ;  /* 0x00000032003f7308 */ /* 0x000e220000001000 */
[----:B------:R-:W-:Y:S01]  /*1fa00*/  IADD3 R7, PT, PT, R7, -0xfc, RZ ;  /* 0xffffff0407077810 */ /* 0x000fe20007ffe0ff */
[----:B0-----:R-:W-:-:S04]  /*1fa10*/  FFMA R46, R50, R63, -1 ;  /* 0xbf800000322e7423 */ /* 0x001fc8000000003f */
[----:B------:R-:W-:-:S04]  /*1fa20*/  FADD.FTZ R46, -R46, -RZ ;  /* 0x800000ff2e2e7221 */ /* 0x000fc80000010100 */
[CCC-:B------:R-:W-:Y:S01]  /*1fa30*/  FFMA.RM R49, R63.reuse, R46.reuse, R63.reuse ;  /* 0x0000002e3f317223 */ /* 0x1c0fe2000000403f */
[----:B------:R-:W-:-:S04]  /*1fa40*/  FFMA.RP R46, R63, R46, R63 ;  /* 0x0000002e3f2e7223 */ /* 0x000fc8000000803f */
[C---:B------:R-:W-:Y:S02]  /*1fa50*/  LOP3.LUT R48, R49.reuse, 0x7fffff, RZ, 0xc0, !PT ;  /* 0x007fffff31307812 */ /* 0x040fe400078ec0ff */
[----:B------:R-:W-:Y:S02]  /*1fa60*/  FSETP.NEU.FTZ.AND P1, PT, R49, R46, PT ;  /* 0x0000002e3100720b */ /* 0x000fe40003f3d000 */
[----:B------:R-:W-:Y:S02]  /*1fa70*/  LOP3.LUT R48, R48, 0x800000, RZ, 0xfc, !PT ;  /* 0x0080000030307812 */ /* 0x000fe400078efcff */
[----:B------:R-:W-:Y:S02]  /*1fa80*/  SEL R46, RZ, 0xffffffff, !P1 ;  /* 0xffffffffff2e7807 */ /* 0x000fe40004800000 */
[----:B------:R-:W-:Y:S02]  /*1fa90*/  LOP3.LUT R47, R47, R48, RZ, 0xc0, !PT ;  /* 0x000000302f2f7212 */ /* 0x000fe400078ec0ff */
[----:B------:R-:W-:-:S02]  /*1faa0*/  IADD3 R49, PT, PT, -R46, RZ, RZ ;  /* 0x000000ff2e317210 */ /* 0x000fc40007ffe1ff */
[-C--:B------:R-:W-:Y:S02]  /*1fab0*/  SHF.R.U32.HI R47, RZ, R4.reuse, R47 ;  /* 0x00000004ff2f7219 */ /* 0x080fe4000001162f */
[--C-:B------:R-:W-:Y:S02]  /*1fac0*/  LOP3.LUT P2, RZ, R49, R4, R48.reuse, 0xf8, !PT ;  /* 0x0000000431ff7212 */ /* 0x100fe4000784f830 */
[C---:B------:R-:W-:Y:S02]  /*1fad0*/  LOP3.LUT P1, RZ, R47.reuse, 0x1, RZ, 0xc0, !PT ;  /* 0x000000012fff7812 */ /* 0x040fe4000782c0ff */
[----:B------:R-:W-:Y:S02]  /*1fae0*/  LOP3.LUT P3, RZ, R47, 0x2, RZ, 0xc0, !PT ;  /* 0x000000022fff7812 */ /* 0x000fe4000786c0ff */
[----:B------:R-:W-:Y:S02]  /*1faf0*/  SHF.R.U32.HI R7, RZ, R7, R48 ;  /* 0x00000007ff077219 */ /* 0x000fe40000011630 */
[----:B------:R-:W-:-:S02]  /*1fb00*/  PLOP3.LUT P1, PT, P1, P2, P3, 0xe0, 0x0 ;  /* 0x000000000000781c */ /* 0x000fc40000f25c30 */
[----:B------:R-:W-:Y:S02]  /*1fb10*/  LOP3.LUT P2, RZ, R64, 0x7fffff, RZ, 0xc0, !PT ;  /* 0x007fffff40ff7812 */ /* 0x000fe4000784c0ff */
[----:B------:R-:W-:-:S04]  /*1fb20*/  SEL R4, RZ, 0x1, !P1 ;  /* 0x00000001ff047807 */ /* 0x000fc80004800000 */
[----:B------:R-:W-:-:S04]  /*1fb30*/  IADD3 R4, PT, PT, -R4, RZ, RZ ;  /* 0x000000ff04047210 */ /* 0x000fc80007ffe1ff */
[----:B------:R-:W-:-:S13]  /*1fb40*/  ISETP.GE.AND P1, PT, R4, RZ, PT ;  /* 0x000000ff0400720c */ /* 0x000fda0003f26270 */
[----:B------:R-:W-:-:S04]  /*1fb50*/  @!P1 IADD3 R7, PT, PT, R7, 0x1, RZ ;  /* 0x0000000107079810 */ /* 0x000fc80007ffe0ff */
[----:B------:R-:W-:-:S04]  /*1fb60*/  @!P2 SHF.L.U32 R7, R7, 0x1, RZ ;  /* 0x000000010707a819 */ /* 0x000fc800000006ff */
[----:B------:R-:W-:Y:S01]  /*1fb70*/  LOP3.LUT R46, R7, 0x80000000, R64, 0xf8, !PT ;  /* 0x80000000072e7812 */ /* 0x000fe200078ef840 */
[----:B------:R-:W-:Y:S06]  /*1fb80*/  BRA `(.L_x_897) ;  /* 0x0000000000047947 */ /* 0x000fec0003800000 */
.L_x_898:
[----:B------:R0:W1:Y:S02]  /*1fb90*/  MUFU.RCP R46, R64 ;  /* 0x00000040002e7308 */ /* 0x0000640000001000 */
.L_x_897:
[----:B------:R-:W-:Y:S05]  /*1fba0*/  BSYNC.RECONVERGENT B1 ;  /* 0x0000000000017941 */ /* 0x000fea0003800200 */
.L_x_895:
[----:B------:R-:W-:Y:S01]  /*1fbb0*/  HFMA2 R49, -RZ, RZ, 0, 0 ;  /* 0x00000000ff317431 */ /* 0x000fe200000001ff */
[----:B------:R-:W-:-:S04]  /*1fbc0*/  MOV R48, R38 ;  /* 0x0000002600307202 */ /* 0x000fc80000000f00 */
[----:B01----:R-:W-:Y:S05]  /*1fbd0*/  RET.REL.NODEC R48 `(_Z17render_kernel_optP6float3Phiiiiiiji) ;  /* 0xfffffe0430087950 */ /* 0x003fea0003c3ffff */
        .weak           $__internal_1_$__cuda_sm20_sqrt_rn_f32_slowpath
        .type           $__internal_1_$__cuda_sm20_sqrt_rn_f32_slowpath,@function
        .size           $__internal_1_$__cuda_sm20_sqrt_rn_f32_slowpath,($__internal_2_$__cuda_sm3x_div_rn_noftz_f32_slowpath - $__internal_1_$__cuda_sm20_sqrt_rn_f32_slowpath)
$__internal_1_$__cuda_sm20_sqrt_rn_f32_slowpath:
[----:B------:R-:W-:-:S13]  /*1fbe0*/  LOP3.LUT P1, RZ, R7, 0x7fffffff, RZ, 0xc0, !PT ;  /* 0x7fffffff07ff7812 */ /* 0x000fda000782c0ff */
[----:B------:R-:W-:Y:S01]  /*1fbf0*/  @!P1 MOV R46, R7 ;  /* 0x00000007002e9202 */ /* 0x000fe20000000f00 */
[----:B------:R-:W-:Y:S06]  /*1fc00*/  @!P1 BRA `(.L_x_899) ;  /* 0x0000000000409947 */ /* 0x000fec0003800000 */
[----:B------:R-:W-:-:S13]  /*1fc10*/  FSETP.GEU.FTZ.AND P1, PT, R7, RZ, PT ;  /* 0x000000ff0700720b */ /* 0x000fda0003f3e000 */
[----:B------:R-:W-:Y:S01]  /*1fc20*/  @!P1 MOV R46, 0x7fffffff ;  /* 0x7fffffff002e9802 */ /* 0x000fe20000000f00 */
[----:B------:R-:W-:Y:S06]  /*1fc30*/  @!P1 BRA `(.L_x_899) ;  /* 0x0000000000349947 */ /* 0x000fec0003800000 */
[----:B------:R-:W-:-:S13]  /*1fc40*/  FSETP.GTU.FTZ.AND P1, PT, |R7|, +INF , PT ;  /* 0x7f8000000700780b */ /* 0x000fda0003f3c200 */
[----:B------:R-:W-:Y:S01]  /*1fc50*/  @P1 FADD.FTZ R46, R7, 1 ;  /* 0x3f800000072e1421 */ /* 0x000fe20000010000 */
[----:B------:R-:W-:Y:S06]  /*1fc60*/  @P1 BRA `(.L_x_899) ;  /* 0x0000000000281947 */ /* 0x000fec0003800000 */
[----:B------:R-:W-:-:S13]  /*1fc70*/  FSETP.NEU.FTZ.AND P1, PT, |R7|, +INF , PT ;  /* 0x7f8000000700780b */ /* 0x000fda0003f3d200 */
[----:B------:R-:W-:-:S04]  /*1fc80*/  @P1 FFMA R48, R7, 1.84467440737095516160e+19, RZ ;  /* 0x5f80000007301823 */ /* 0x000fc800000000ff */
[----:B------:R-:W0:Y:S02]  /*1fc90*/  @P1 MUFU.RSQ R46, R48 ;  /* 0x00000030002e1308 */ /* 0x000e240000001400 */
[----:B0-----:R-:W-:Y:S01]  /*1fca0*/  @P1 FMUL.FTZ R47, R48, R46 ;  /* 0x0000002e302f1220 */ /* 0x001fe20000410000 */
[----:B------:R-:W-:-:S03]  /*1fcb0*/  @P1 FMUL.FTZ R46, R46, 0.5 ;  /* 0x3f0000002e2e1820 */ /* 0x000fc60000410000 */
[----:B------:R-:W-:-:S04]  /*1fcc0*/  @P1 FADD.FTZ R38, -R47, -RZ ;  /* 0x800000ff2f261221 */ /* 0x000fc80000010100 */
[----:B------:R-:W-:-:S04]  /*1fcd0*/  @P1 FFMA R38, R47, R38, R48 ;  /* 0x000000262f261223 */ /* 0x000fc80000000030 */
[----:B------:R-:W-:Y:S01]  /*1fce0*/  @P1 FFMA R38, R38, R46, R47 ;  /* 0x0000002e26261223 */ /* 0x000fe2000000002f */
[----:B------:R-:W-:-:S03]  /*1fcf0*/  @!P1 MOV R46, R7 ;  /* 0x00000007002e9202 */ /* 0x000fc60000000f00 */
[----:B------:R-:W-:-:S07]  /*1fd00*/  @P1 FMUL.FTZ R46, R38, 2.3283064365386962891e-10 ;  /* 0x2f800000262e1820 */ /* 0x000fce0000410000 */
.L_x_899:
[----:B------:R-:W-:Y:S01]  /*1fd10*/  HFMA2 R49, -RZ, RZ, 0, 0 ;  /* 0x00000000ff317431 */ /* 0x000fe200000001ff */
[----:B------:R-:W-:-:S04]  /*1fd20*/  MOV R48, R4 ;  /* 0x0000000400307202 */ /* 0x000fc80000000f00 */
[----:B------:R-:W-:Y:S05]  /*1fd30*/  RET.REL.NODEC R48 `(_Z17render_kernel_optP6float3Phiiiiiiji) ;  /* 0xfffffe0030b07950 */ /* 0x000fea0003c3ffff */
        .weak           $__internal_2_$__cuda_sm3x_div_rn_noftz_f32_slowpath
        .type           $__internal_2_$__cuda_sm3x_div_rn_noftz_f32_slowpath,@function
        .size           $__internal_2_$__cuda_sm3x_div_rn_noftz_f32_slowpath,(.L_x_914 - $__internal_2_$__cuda_sm3x_div_rn_noftz_f32_slowpath)
$__internal_2_$__cuda_sm3x_div_rn_noftz_f32_slowpath:
[----:B------:R-:W-:Y:S01]  /*1fd40*/  SHF.R.U32.HI R38, RZ, 0x17, R4 ;  /* 0x00000017ff267819 */ /* 0x000fe20000011604 */
[----:B------:R-:W-:Y:S01]  /*1fd50*/  BSSY.RECONVERGENT B1, `(.L_x_900) ;  /* 0x0000062000017945 */ /* 0x000fe20003800200 */
[----:B------:R-:W-:Y:S02]  /*1fd60*/  SHF.R.U32.HI R50, RZ, 0x17, R7 ;  /* 0x00000017ff327819 */ /* 0x000fe40000011607 */
[----:B------:R-:W-:Y:S02]  /*1fd70*/  LOP3.LUT R38, R38, 0xff, RZ, 0xc0, !PT ;  /* 0x000000ff26267812 */ /* 0x000fe400078ec0ff */
[----:B------:R-:W-:Y:S02]  /*1fd80*/  LOP3.LUT R50, R50, 0xff, RZ, 0xc0, !PT ;  /* 0x000000ff32327812 */ /* 0x000fe400078ec0ff */
[----:B------:R-:W-:Y:S02]  /*1fd90*/  IADD3 R49, PT, PT, R38, -0x1, RZ ;  /* 0xffffffff26317810 */ /* 0x000fe40007ffe0ff */
[----:B------:R-:W-:-:S02]  /*1fda0*/  IADD3 R48, PT, PT, R50, -0x1, RZ ;  /* 0xffffffff32307810 */ /* 0x000fc40007ffe0ff */
[----:B------:R-:W-:-:S04]  /*1fdb0*/  ISETP.GT.U32.AND P1, PT, R49, 0xfd, PT ;  /* 0x000000fd3100780c */ /* 0x000fc80003f24070 */
[----:B------:R-:W-:-:S13]  /*1fdc0*/  ISETP.GT.U32.OR P1, PT, R48, 0xfd, P1 ;  /* 0x000000fd3000780c */ /* 0x000fda0000f24470 */
[----:B------:R-:W-:Y:S01]  /*1fdd0*/  @!P1 MOV R47, RZ ;  /* 0x000000ff002f9202 */ /* 0x000fe20000000f00 */
[----:B------:R-:W-:Y:S06]  /*1fde0*/  @!P1 BRA `(.L_x_901) ;  /* 0x00000000005c9947 */ /* 0x000fec0003800000 */
[----:B------:R-:W-:Y:S02]  /*1fdf0*/  FSETP.GTU.FTZ.AND P1, PT, |R7|, +INF , PT ;  /* 0x7f8000000700780b */ /* 0x000fe40003f3c200 */
[----:B------:R-:W-:-:S04]  /*1fe00*/  FSETP.GTU.FTZ.AND P2, PT, |R4|, +INF , PT ;  /* 0x7f8000000400780b */ /* 0x000fc80003f5c200 */
[----:B------:R-:W-:-:S13]  /*1fe10*/  PLOP3.LUT P1, PT, P1, P2, PT, 0xf8, 0x8f ;  /* 0x00000000008f781c */ /* 0x000fda0000f25f70 */
[----:B------:R-:W-:Y:S05]  /*1fe20*/  @P1 BRA `(.L_x_902) ;  /* 0x00000004004c1947 */ /* 0x000fea0003800000 */
[----:B------:R-:W-:-:S13]  /*1fe30*/  LOP3.LUT P1, RZ, R4, 0x7fffffff, R7, 0xc8, !PT ;  /* 0x7fffffff04ff7812 */ /* 0x000fda000782c807 */
[----:B------:R-:W-:Y:S05]  /*1fe40*/  @!P1 BRA `(.L_x_903) ;  /* 0x00000004003c9947 */ /* 0x000fea0003800000 */
[C---:B------:R-:W-:Y:S02]  /*1fe50*/  FSETP.NEU.FTZ.AND P3, PT, |R7|.reuse, +INF , PT ;  /* 0x7f8000000700780b */ /* 0x040fe40003f7d200 */
[----:B------:R-:W-:Y:S02]  /*1fe60*/  FSETP.NEU.FTZ.AND P2, PT, |R4|, +INF , PT ;  /* 0x7f8000000400780b */ /* 0x000fe40003f5d200 */
[----:B------:R-:W-:-:S11]  /*1fe70*/  FSETP.NEU.FTZ.AND P1, PT, |R7|, +INF , PT ;  /* 0x7f8000000700780b */ /* 0x000fd60003f3d200 */
[----:B------:R-:W-:Y:S05]  /*1fe80*/  @!P2 BRA !P3, `(.L_x_903) ;  /* 0x00000004002ca947 */ /* 0x000fea0005800000 */
[----:B------:R-:W-:-:S04]  /*1fe90*/  LOP3.LUT P3, RZ, R7, 0x7fffffff, RZ, 0xc0, !PT ;  /* 0x7fffffff07ff7812 */ /* 0x000fc8000786c0ff */
[----:B------:R-:W-:-:S13]  /*1fea0*/  PLOP3.LUT P3, PT, P2, P3, PT, 0x2f, 0xf2 ;  /* 0x0000000000f2781c */ /* 0x000fda0001766577 */
[----:B------:R-:W-:Y:S05]  /*1feb0*/  @P3 BRA `(.L_x_904) ;  /* 0x0000000400183947 */ /* 0x000fea0003800000 */
[----:B------:R-:W-:-:S04]  /*1fec0*/  LOP3.LUT P2, RZ, R4, 0x7fffffff, RZ, 0xc0, !PT ;  /* 0x7fffffff04ff7812 */ /* 0x000fc8000784c0ff */
[----:B------:R-:W-:-:S13]  /*1fed0*/  PLOP3.LUT P1, PT, P1, P2, PT, 0x2f, 0xf2 ;  /* 0x0000000000f2781c */ /* 0x000fda0000f24577 */
[----:B------:R-:W-:Y:S05]  /*1fee0*/  @P1 BRA `(.L_x_905) ;  /* 0x0000000400001947 */ /* 0x000fea0003800000 */
[----:B------:R-:W-:Y:S02]  /*1fef0*/  ISETP.GE.AND P1, PT, R48, RZ, PT ;  /* 0x000000ff3000720c */ /* 0x000fe40003f26270 */
[----:B------:R-:W-:-:S11]  /*1ff00*/  ISETP.GE.AND P2, PT, R49, RZ, PT ;  /* 0x000000ff3100720c */ /* 0x000fd60003f46270 */
[----:B------:R-:W-:Y:S01]  /*1ff10*/  @P1 MOV R47, RZ ;  /* 0x000000ff002f1202 */ /* 0x000fe20000000f00 */
[----:B------:R-:W-:Y:S01]  /*1ff20*/  @!P1 FFMA R7, R7, 1.84467440737095516160e+19, RZ ;  /* 0x5f80000007079823 */ /* 0x000fe200000000ff */
[----:B------:R-:W-:Y:S01]  /*1ff30*/  @!P1 MOV R47, 0xffffffc0 ;  /* 0xffffffc0002f9802 */ /* 0x000fe20000000f00 */
[----:B------:R-:W-:-:S03]  /*1ff40*/  @!P2 FFMA R4, R4, 1.84467440737095516160e+19, RZ ;  /* 0x5f8000000404a823 */ /* 0x000fc600000000ff */
[----:B------:R-:W-:-:S07]  /*1ff50*/  @!P2 IADD3 R47, PT, PT, R47, 0x40, RZ ;  /* 0x000000402f2fa810 */ /* 0x000fce0007ffe0ff */
.L_x_901:
[----:B------:R-:W-:Y:S01]  /*1ff60*/  LEA R67, R38, 0xc0800000, 0x17 ;  /* 0xc080000026437811 */ /* 0x000fe200078eb8ff */
[----:B------:R-:W-:Y:S01]  /*1ff70*/  BSSY.RECONVERGENT B2, `(.L_x_906) ;  /* 0x0000036000027945 */ /* 0x000fe20003800200 */
[----:B------:R-:W-:Y:S02]  /*1ff80*/  IADD3 R50, PT, PT, R50, -0x7f, RZ ;  /* 0xffffff8132327810 */ /* 0x000fe40007ffe0ff */
[----:B------:R-:W-:Y:S02]  /*1ff90*/  IADD3 R67, PT, PT, -R67, R4, RZ ;  /* 0x0000000443437210 */ /* 0x000fe40007ffe1ff */
[C---:B------:R-:W-:Y:S01]  /*1ffa0*/  IADD3 R38, PT, PT, R50.reuse, 0x7f, -R38 ;  /* 0x0000007f32267810 */ /* 0x040fe20007ffe826 */
[----:B------:R-:W-:Y:S01]  /*1ffb0*/  IMAD R4, R50, -0x800000, R7 ;  /* 0xff80000032047824 */ /* 0x000fe200078e0207 */
[----:B------:R-:W0:Y:S01]  /*1ffc0*/  MUFU.RCP R48, R67 ;  /* 0x0000004300307308 */ /* 0x000e220000001000 */
[----:B------:R-:W-:Y:S01]  /*1ffd0*/  FADD.FTZ R49, -R67, -RZ ;  /* 0x800000ff43317221 */ /* 0x000fe20000010100 */
[----:B------:R-:W-:-:S03]  /*1ffe0*/  IADD3 R47, PT, PT, R38, R47, RZ ;  /* 0x0000002f262f7210 */ /* 0x000fc60007ffe0ff */
[----:B0-----:R-:W-:-:S04]  /*1fff0*/  FFMA R7, R48, R49, 1 ;  /* 0x3f80000030077423 */ /* 0x001fc80000000031 */
[----:B------:R-:W-:-:S04]  /*20000*/  FFMA R7, R48, R7, R48 ;  /* 0x0000000730077223 */ /* 0x000fc80000000030 */
[----:B------:R-:W-:-:S04]  /*20010*/  FFMA R48, R4, R7, RZ ;  /* 0x0000000704307223 */ /* 0x000fc800000000ff */
[----:B------:R-:W-:-:S04]  /*20020*/  FFMA R38, R49, R48, R4 ;  /* 0x0000003031267223 */ /* 0x000fc80000000004 */
[----:B------:R-:W-:-:S04]  /*20030*/  FFMA R38, R7, R38, R48 ;  /* 0x0000002607267223 */ /* 0x000fc80000000030 */
[----:B------:R-:W-:-:S04]  /*20040*/  FFMA R49, R49, R38, R4 ;  /* 0x0000002631317223 */ /* 0x000fc80000000004 */
[----:B------:R-:W-:-:S05]  /*20050*/  FFMA R4, R7, R49, R38 ;  /* 0x0000003107047223 */ /* 0x000fca0000000026 */
[----:B------:R-:W-:-:S04]  /*20060*/  SHF.R.U32.HI R48, RZ, 0x17, R4 ;  /* 0x00000017ff307819 */ /* 0x000fc80000011604 */
[----:B------:R-:W-:-:S04]  /*20070*/  LOP3.LUT R48, R48, 0xff, RZ, 0xc0, !PT ;  /* 0x000000ff30307812 */ /* 0x000fc800078ec0ff */
[----:B------:R-:W-:-:S04]  /*20080*/  IADD3 R48, PT, PT, R48, R47, RZ ;  /* 0x0000002f30307210 */ /* 0x000fc80007ffe0ff */
[----:B------:R-:W-:-:S04]  /*20090*/  IADD3 R50, PT, PT, R48, -0x1, RZ ;  /* 0xffffffff30327810 */ /* 0x000fc80007ffe0ff */
[----:B------:R-:W-:-:S13]  /*200a0*/  ISETP.GE.U32.AND P1, PT, R50, 0xfe, PT ;  /* 0x000000fe3200780c */ /* 0x000fda0003f26070 */
[----:B------:R-:W-:Y:S05]  /*200b0*/  @!P1 BRA `(.L_x_907) ;  /* 0x0000000000809947 */ /* 0x000fea0003800000 */
[----:B------:R-:W-:-:S13]  /*200c0*/  ISETP.GT.AND P1, PT, R48, 0xfe, PT ;  /* 0x000000fe3000780c */ /* 0x000fda0003f24270 */
[----:B------:R-:W-:Y:S05]  /*200d0*/  @P1 BRA `(.L_x_908) ;  /* 0x00000000006c1947 */ /* 0x000fea0003800000 */
[----:B------:R-:W-:-:S13]  /*200e0*/  ISETP.GE.AND P1, PT, R48, 0x1, PT ;  /* 0x000000013000780c */ /* 0x000fda0003f26270 */
[----:B------:R-:W-:Y:S05]  /*200f0*/  @P1 BRA `(.L_x_909) ;  /* 0x0000000000741947 */ /* 0x000fea0003800000 */
[----:B------:R-:W-:Y:S02]  /*20100*/  ISETP.GE.AND P1, PT, R48, -0x18, PT ;  /* 0xffffffe83000780c */ /* 0x000fe40003f26270 */
[----:B------:R-:W-:-:S11]  /*20110*/  LOP3.LUT R4, R4, 0x80000000, RZ, 0xc0, !PT ;  /* 0x8000000004047812 */ /* 0x000fd600078ec0ff */
[----:B------:R-:W-:Y:S05]  /*20120*/  @!P1 BRA `(.L_x_909) ;  /* 0x0000000000689947 */ /* 0x000fea0003800000 */
[CCC-:B------:R-:W-:Y:S01]  /*20130*/  FFMA.RP R47, R7.reuse, R49.reuse, R38.reuse ;  /* 0x00000031072f7223 */ /* 0x1c0fe20000008026 */
[CCC-:B------:R-:W-:Y:S01]  /*20140*/  FFMA.RM R50, R7.reuse, R49.reuse, R38.reuse ;  /* 0x0000003107327223 */ /* 0x1c0fe20000004026 */
[----:B------:R-:W-:Y:S01]  /*20150*/  FFMA.RZ R7, R7, R49, R38 ;  /* 0x0000003107077223 */ /* 0x000fe2000000c026 */
[C---:B------:R-:W-:Y:S02]  /*20160*/  ISETP.NE.AND P2, PT, R48.reuse, RZ, PT ;  /* 0x000000ff3000720c */ /* 0x040fe40003f45270 */
[----:B------:R-:W-:Y:S02]  /*20170*/  IADD3 R38, PT, PT, R48, 0x20, RZ ;  /* 0x0000002030267810 */ /* 0x000fe40007ffe0ff */
[----:B------:R-:W-:Y:S02]  /*20180*/  LOP3.LUT R7, R7, 0x7fffff, RZ, 0xc0, !PT ;  /* 0x007fffff07077812 */ /* 0x000fe400078ec0ff */
[----:B------:R-:W-:Y:S02]  /*20190*/  FSETP.NEU.FTZ.AND P1, PT, R47, R50, PT ;  /* 0x000000322f00720b */ /* 0x000fe40003f3d000 */
[----:B------:R-:W-:-:S02]  /*201a0*/  LOP3.LUT R47, R7, 0x800000, RZ, 0xfc, !PT ;  /* 0x00800000072f7812 */ /* 0x000fc400078efcff */
[C---:B------:R-:W-:Y:S02]  /*201b0*/  IADD3 R7, PT, PT, -R48.reuse, RZ, RZ ;  /* 0x000000ff30077210 */ /* 0x040fe40007ffe1ff */
[----:B------:R-:W-:Y:S02]  /*201c0*/  SHF.L.U32 R38, R47, R38, RZ ;  /* 0x000000262f267219 */ /* 0x000fe400000006ff */
[----:B------:R-:W-:Y:S02]  /*201d0*/  SEL R50, R7, RZ, P2 ;  /* 0x000000ff07327207 */ /* 0x000fe40001000000 */
[----:B------:R-:W-:Y:S02]  /*201e0*/  ISETP.NE.AND P2, PT, R48, RZ, PT ;  /* 0x000000ff3000720c */ /* 0x000fe40003f45270 */
[----:B------:R-:W-:Y:S02]  /*201f0*/  SHF.R.U32.HI R50, RZ, R50, R47 ;  /* 0x00000032ff327219 */ /* 0x000fe4000001162f */
[----:B------:R-:W-:-:S02]  /*20200*/  ISETP.NE.AND P2, PT, R38, RZ, P2 ;  /* 0x000000ff2600720c */ /* 0x000fc40001745270 */
[----:B------:R-:W-:Y:S02]  /*20210*/  SHF.R.U32.HI R38, RZ, 0x1, R50 ;  /* 0x00000001ff267819 */ /* 0x000fe40000011632 */
[----:B------:R-:W-:-:S04]  /*20220*/  PLOP3.LUT P1, PT, P1, P2, PT, 0xf8, 0x8f ;  /* 0x00000000008f781c */ /* 0x000fc80000f25f70 */
[----:B------:R-:W-:-:S04]  /*20230*/  SEL R7, RZ, 0x1, !P1 ;  /* 0x00000001ff077807 */ /* 0x000fc80004800000 */
[----:B------:R-:W-:-:S04]  /*20240*/  LOP3.LUT R7, R7, 0x1, R38, 0xf8, !PT ;  /* 0x0000000107077812 */ /* 0x000fc800078ef826 */
[----:B------:R-:W-:-:S04]  /*20250*/  LOP3.LUT R7, R7, R50, RZ, 0xc0, !PT ;  /* 0x0000003207077212 */ /* 0x000fc800078ec0ff */
[----:B------:R-:W-:-:S04]  /*20260*/  IADD3 R7, PT, PT, R38, R7, RZ ;  /* 0x0000000726077210 */ /* 0x000fc80007ffe0ff */
[----:B------:R-:W-:Y:S01]  /*20270*/  LOP3.LUT R4, R7, R4, RZ, 0xfc, !PT ;  /* 0x0000000407047212 */ /* 0x000fe200078efcff */
[----:B------:R-:W-:Y:S06]  /*20280*/  BRA `(.L_x_909) ;  /* 0x0000000000107947 */ /* 0x000fec0003800000 */
.L_x_908:
[----:B------:R-:W-:-:S04]  /*20290*/  LOP3.LUT R4, R4, 0x80000000, RZ, 0xc0, !PT ;  /* 0x8000000004047812 */ /* 0x000fc800078ec0ff */
[----:B------:R-:W-:Y:S01]  /*202a0*/  LOP3.LUT R4, R4, 0x7f800000, RZ, 0xfc, !PT ;  /* 0x7f80000004047812 */ /* 0x000fe200078efcff */
[----:B------:R-:W-:Y:S06]  /*202b0*/  BRA `(.L_x_909) ;  /* 0x0000000000047947 */ /* 0x000fec0003800000 */
.L_x_907:
[----:B------:R-:W-:-:S07]  /*202c0*/  LEA R4, R47, R4, 0x17 ;  /* 0x000000042f047211 */ /* 0x000fce00078eb8ff */
.L_x_909:
[----:B------:R-:W-:Y:S05]  /*202d0*/  BSYNC.RECONVERGENT B2 ;  /* 0x0000000000027941 */ /* 0x000fea0003800200 */
.L_x_906:
[----:B------:R-:W-:Y:S05]  /*202e0*/  BRA `(.L_x_910) ;  /* 0x0000000000207947 */ /* 0x000fea0003800000 */
.L_x_905:
[----:B------:R-:W-:-:S04]  /*202f0*/  LOP3.LUT R4, R4, 0x80000000, R7, 0x48, !PT ;  /* 0x8000000004047812 */ /* 0x000fc800078e4807 */
[----:B------:R-:W-:Y:S01]  /*20300*/  LOP3.LUT R4, R4, 0x7f800000, RZ, 0xfc, !PT ;  /* 0x7f80000004047812 */ /* 0x000fe200078efcff */
[----:B------:R-:W-:Y:S06]  /*20310*/  BRA `(.L_x_910) ;  /* 0x0000000000147947 */ /* 0x000fec0003800000 */
.L_x_904:
[----:B------:R-:W-:Y:S01]  /*20320*/  LOP3.LUT R4, R4, 0x80000000, R7, 0x48, !PT ;  /* 0x8000000004047812 */ /* 0x000fe200078e4807 */
[----:B------:R-:W-:Y:S06]  /*20330*/  BRA `(.L_x_910) ;  /* 0x00000000000c7947 */ /* 0x000fec0003800000 */
.L_x_903:
[----:B------:R-:W0:Y:S01]  /*20340*/  MUFU.RSQ R4, -QNAN ;  /* 0xffc0000000047908 */ /* 0x000e220000001400 */
[----:B------:R-:W-:Y:S05]  /*20350*/  BRA `(.L_x_910) ;  /* 0x0000000000047947 */ /* 0x000fea0003800000 */
.L_x_902:
[----:B------:R-:W-:-:S07]  /*20360*/  FADD.FTZ R4, R7, R4 ;  /* 0x0000000407047221 */ /* 0x000fce0000010000 */
.L_x_910:
[----:B------:R-:W-:Y:S05]  /*20370*/  BSYNC.RECONVERGENT B1 ;  /* 0x0000000000017941 */ /* 0x000fea0003800200 */
.L_x_900:
[----:B------:R-:W-:-:S04]  /*20380*/  HFMA2 R47, -RZ, RZ, 0, 0 ;  /* 0x00000000ff2f7431 */ /* 0x000fc800000001ff */
[----:B0-----:R-:W-:Y:S05]  /*20390*/  RET.REL.NODEC R46 `(_Z17render_kernel_optP6float3Phiiiiiiji) ;  /* 0xfffffdfc2e187950 */ /* 0x001fea0003c3ffff */
.L_x_911:
[----:B------:R-:W-:-:S00]  /*203a0*/  BRA `(.L_x_911) ;  /* 0xfffffffc00fc7947 */ /* 0x000fc0000383ffff */
[----:B------:R-:W-:-:S00]  /*203b0*/  NOP ;  /* 0x0000000000007918 */ /* 0x000fc00000000000 */
        /* <DEDUP_REMOVED lines=12> */
.L_x_914:


//--------------------- .nv.shared.reserved.0     --------------------------
	.section	.nv.shared.reserved.0,"aw",@nobits
	.weak		__nv_reservedSMEM_offset_0_alias
	.size		__nv_reservedSMEM_offset_0_alias, 0, 64
	.other		__nv_reservedSMEM_offset_0_alias,@"STO_CUDA_RESERVED_SHARED STV_DEFAULT"
__nv_reservedSMEM_offset_0_alias:
	.zero		0
	.zero		64


//--------------------- .nv.constant0._Z17render_kernel_optP6float3Phiiiiiiji --------------------------
	.section	.nv.constant0._Z17render_kernel_optP6float3Phiiiiiiji,"a",@progbits
	.sectionflags	@""
	.align	4
.nv.constant0._Z17render_kernel_optP6float3Phiiiiiiji:
	.zero		944


//--------------------- SYMBOLS --------------------------

	.type		.nv.reservedSmem.offset0,@object
	.size		.nv.reservedSmem.offset0,0x4
